	.target	sm_80

	.elftype	@"ET_EXEC"


//--------------------- .note.nv.tkinfo           --------------------------
	.section	.note.nv.tkinfo,"",@"SHT_NOTE"
	.sectionflags	@"SHF_NOTE_NV_TKINFO"
	.tkinfo
        /*0018*/ 	.word	0x00000002
        /*0030*/ 	.string	""
        /*0030*/ 	.string	"ptxas"
        /*0030*/ 	.string	"Cuda compilation tools, release 13.0, V13.0.88"
        /*0030*/ 	.string	"Build cuda_13.0.r13.0/compiler.36424714_0"
        /*0030*/ 	.string	"-v  -suppress-debug-info  -lineinfo  -arch sm_80 "



//--------------------- .note.nv.cuinfo           --------------------------
	.section	.note.nv.cuinfo,"",@"SHT_NOTE"
	.sectionflags	@"SHF_NOTE_NV_CUINFO"
        /*0018*/ 	.short	0x0002
        /*001a*/ 	.short	0x0050
        /*001c*/ 	.short	0x0082
	.zero		2


//--------------------- .nv.info                  --------------------------
	.section	.nv.info,"",@"SHT_CUDA_INFO"
	.align	4


	//----- nvinfo : EIATTR_REGCOUNT
	.align		4
        /*0000*/ 	.byte	0x04, 0x2f
        /*0002*/ 	.short	(.L_1 - .L_0)
	.align		4
.L_0:
        /*0004*/ 	.word	index@(matmul_kernel)
        /*0008*/ 	.word	0x000000ff


	//----- nvinfo : EIATTR_FRAME_SIZE
	.align		4
.L_1:
        /*000c*/ 	.byte	0x04, 0x11
        /*000e*/ 	.short	(.L_3 - .L_2)
	.align		4
.L_2:
        /*0010*/ 	.word	index@(matmul_kernel)
        /*0014*/ 	.word	0x000034c0


	//----- nvinfo : EIATTR_MIN_STACK_SIZE
	.align		4
.L_3:
        /*0018*/ 	.byte	0x04, 0x12
        /*001a*/ 	.short	(.L_5 - .L_4)
	.align		4
.L_4:
        /*001c*/ 	.word	index@(matmul_kernel)
        /*0020*/ 	.word	0x000034c0
.L_5:


//--------------------- .nv.info.matmul_kernel    --------------------------
	.section	.nv.info.matmul_kernel,"",@"SHT_CUDA_INFO"
	.sectionflags	@""
	.align	4


	//----- nvinfo : EIATTR_CUDA_API_VERSION
	.align		4
        /*0000*/ 	.byte	0x04, 0x37
        /*0002*/ 	.short	(.L_7 - .L_6)
.L_6:
        /*0004*/ 	.word	0x00000082


	//----- nvinfo : EIATTR_SW2861232_WAR
	.align		4
.L_7:
        /*0008*/ 	.byte	0x01, 0x35
	.zero		2


	//----- nvinfo : EIATTR_PARAM_CBANK
	.align		4
        /*000c*/ 	.byte	0x04, 0x0a
        /*000e*/ 	.short	(.L_9 - .L_8)
	.align		4
.L_8:
        /*0010*/ 	.word	index@(.nv.constant0.matmul_kernel)
        /*0014*/ 	.short	0x0160
        /*0016*/ 	.short	0x0050


	//----- nvinfo : EIATTR_CBANK_PARAM_SIZE
	.align		4
.L_9:
        /*0018*/ 	.byte	0x03, 0x19
        /*001a*/ 	.short	0x0050


	//----- nvinfo : EIATTR_KPARAM_INFO
	.align		4
        /*001c*/ 	.byte	0x04, 0x17
        /*001e*/ 	.short	(.L_11 - .L_10)
.L_10:
        /*0020*/ 	.word	0x00000000
        /*0024*/ 	.short	0x000d
        /*0026*/ 	.short	0x0048
        /*0028*/ 	.byte	0x00, 0xf4, 0x21, 0x00


	//----- nvinfo : EIATTR_KPARAM_INFO
	.align		4
.L_11:
        /*002c*/ 	.byte	0x04, 0x17
        /*002e*/ 	.short	(.L_13 - .L_12)
.L_12:
        /*0030*/ 	.word	0x00000000
        /*0034*/ 	.short	0x000c
        /*0036*/ 	.short	0x0040
        /*0038*/ 	.byte	0x00, 0xf4, 0x21, 0x00


	//----- nvinfo : EIATTR_KPARAM_INFO
	.align		4
.L_13:
        /*003c*/ 	.byte	0x04, 0x17
        /*003e*/ 	.short	(.L_15 - .L_14)
.L_14:
        /*0040*/ 	.word	0x00000000
        /*0044*/ 	.short	0x000b
        /*0046*/ 	.short	0x0038
        /*0048*/ 	.byte	0x00, 0xf0, 0x11, 0x00


	//----- nvinfo : EIATTR_KPARAM_INFO
	.align		4
.L_15:
        /*004c*/ 	.byte	0x04, 0x17
        /*004e*/ 	.short	(.L_17 - .L_16)
.L_16:
        /*0050*/ 	.word	0x00000000
        /*0054*/ 	.short	0x000a
        /*0056*/ 	.short	0x0034
        /*0058*/ 	.byte	0x00, 0xf0, 0x11, 0x00


	//----- nvinfo : EIATTR_KPARAM_INFO
	.align		4
.L_17:
        /*005c*/ 	.byte	0x04, 0x17
        /*005e*/ 	.short	(.L_19 - .L_18)
.L_18:
        /*0060*/ 	.word	0x00000000
        /*0064*/ 	.short	0x0009
        /*0066*/ 	.short	0x0030
        /*0068*/ 	.byte	0x00, 0xf0, 0x11, 0x00


	//----- nvinfo : EIATTR_KPARAM_INFO
	.align		4
.L_19:
        /*006c*/ 	.byte	0x04, 0x17
        /*006e*/ 	.short	(.L_21 - .L_20)
.L_20:
        /*0070*/ 	.word	0x00000000
        /*0074*/ 	.short	0x0008
        /*0076*/ 	.short	0x002c
        /*0078*/ 	.byte	0x00, 0xf0, 0x11, 0x00


	//----- nvinfo : EIATTR_KPARAM_INFO
	.align		4
.L_21:
        /*007c*/ 	.byte	0x04, 0x17
        /*007e*/ 	.short	(.L_23 - .L_22)
.L_22:
        /*0080*/ 	.word	0x00000000
        /*0084*/ 	.short	0x0007
        /*0086*/ 	.short	0x0028
        /*0088*/ 	.byte	0x00, 0xf0, 0x11, 0x00


	//----- nvinfo : EIATTR_KPARAM_INFO
	.align		4
.L_23:
        /*008c*/ 	.byte	0x04, 0x17
        /*008e*/ 	.short	(.L_25 - .L_24)
.L_24:
        /*0090*/ 	.word	0x00000000
        /*0094*/ 	.short	0x0006
        /*0096*/ 	.short	0x0024
        /*0098*/ 	.byte	0x00, 0xf0, 0x11, 0x00


	//----- nvinfo : EIATTR_KPARAM_INFO
	.align		4
.L_25:
        /*009c*/ 	.byte	0x04, 0x17
        /*009e*/ 	.short	(.L_27 - .L_26)
.L_26:
        /*00a0*/ 	.word	0x00000000
        /*00a4*/ 	.short	0x0005
        /*00a6*/ 	.short	0x0020
        /*00a8*/ 	.byte	0x00, 0xf0, 0x11, 0x00


	//----- nvinfo : EIATTR_KPARAM_INFO
	.align		4
.L_27:
        /*00ac*/ 	.byte	0x04, 0x17
        /*00ae*/ 	.short	(.L_29 - .L_28)
.L_28:
        /*00b0*/ 	.word	0x00000000
        /*00b4*/ 	.short	0x0004
        /*00b6*/ 	.short	0x001c
        /*00b8*/ 	.byte	0x00, 0xf0, 0x11, 0x00


	//----- nvinfo : EIATTR_KPARAM_INFO
	.align		4
.L_29:
        /*00bc*/ 	.byte	0x04, 0x17
        /*00be*/ 	.short	(.L_31 - .L_30)
.L_30:
        /*00c0*/ 	.word	0x00000000
        /*00c4*/ 	.short	0x0003
        /*00c6*/ 	.short	0x0018
        /*00c8*/ 	.byte	0x00, 0xf0, 0x11, 0x00


	//----- nvinfo : EIATTR_KPARAM_INFO
	.align		4
.L_31:
        /*00cc*/ 	.byte	0x04, 0x17
        /*00ce*/ 	.short	(.L_33 - .L_32)
.L_32:
        /*00d0*/ 	.word	0x00000000
        /*00d4*/ 	.short	0x0002
        /*00d6*/ 	.short	0x0010
        /*00d8*/ 	.byte	0x00, 0xf4, 0x21, 0x00


	//----- nvinfo : EIATTR_KPARAM_INFO
	.align		4
.L_33:
        /*00dc*/ 	.byte	0x04, 0x17
        /*00de*/ 	.short	(.L_35 - .L_34)
.L_34:
        /*00e0*/ 	.word	0x00000000
        /*00e4*/ 	.short	0x0001
        /*00e6*/ 	.short	0x0008
        /*00e8*/ 	.byte	0x00, 0xf4, 0x21, 0x00


	//----- nvinfo : EIATTR_KPARAM_INFO
	.align		4
.L_35:
        /*00ec*/ 	.byte	0x04, 0x17
        /*00ee*/ 	.short	(.L_37 - .L_36)
.L_36:
        /*00f0*/ 	.word	0x00000000
        /*00f4*/ 	.short	0x0000
        /*00f6*/ 	.short	0x0000
        /*00f8*/ 	.byte	0x00, 0xf4, 0x21, 0x00


	//----- nvinfo : EIATTR_MAXREG_COUNT
	.align		4
.L_37:
        /*00fc*/ 	.byte	0x03, 0x1b
        /*00fe*/ 	.short	0x00ff


	//----- nvinfo : EIATTR_NUM_BARRIERS
	.align		4
        /*0100*/ 	.byte	0x02, 0x4c
        /*0102*/ 	.byte	0x01
	.zero		1


	//----- nvinfo : EIATTR_ANNOTATIONS
	.align		4
        /*0104*/ 	.byte	0x04, 0x55
        /*0106*/ 	.short	(.L_39 - .L_38)


	//   ....[0]....
.L_38:
        /*0108*/ 	.word	0x00000001
        /*010c*/ 	.byte	0x30, 0x06, 0x00, 0x00, 0x01, 0x00, 0x00, 0x00, 0x60, 0x06, 0x00, 0x00, 0x01, 0x00, 0x00, 0x00
        /* <DEDUP_REMOVED lines=509> */
        /*20ec*/ 	.byte	0x10, 0x8e, 0x01, 0x00


	//----- nvinfo : EIATTR_MERCURY_ISA_VERSION
	.align		4
.L_39:
        /*20f0*/ 	.byte	0x03, 0x5f
        /*20f2*/ 	.short	0x0000


	//----- nvinfo : EIATTR_EXIT_INSTR_OFFSETS
	.align		4
        /*20f4*/ 	.byte	0x04, 0x1c
        /*20f6*/ 	.short	(.L_41 - .L_40)


	//   ....[0]....
.L_40:
        /*20f8*/ 	.word	0x00087020


	//   ....[1]....
        /*20fc*/ 	.word	0x00087040


	//----- nvinfo : EIATTR_REQNTID
	.align		4
.L_41:
        /*2100*/ 	.byte	0x04, 0x10
        /*2102*/ 	.short	(.L_43 - .L_42)
.L_42:
        /*2104*/ 	.word	0x00000080
        /*2108*/ 	.word	0x00000001
        /*210c*/ 	.word	0x00000001
.L_43:


//--------------------- .nv.callgraph             --------------------------
	.section	.nv.callgraph,"",@"SHT_CUDA_CALLGRAPH"
	.align	4
	.sectionentsize	8
	.align		4
        /*0000*/ 	.word	0x00000000
	.align		4
        /*0004*/ 	.word	0xffffffff
	.align		4
        /*0008*/ 	.word	0x00000000
	.align		4
        /*000c*/ 	.word	0xfffffffe
	.align		4
        /*0010*/ 	.word	0x00000000
	.align		4
        /*0014*/ 	.word	0xfffffffd
	.align		4
        /*0018*/ 	.word	0x00000000
	.align		4
        /*001c*/ 	.word	0xfffffffc


//--------------------- .nv.rel.action            --------------------------
	.section	.nv.rel.action,"",@"SHT_CUDA_RELOCINFO"
	.align	8
	.sectionentsize	8
        /*0000*/ 	.byte	0x73, 0x00, 0x00, 0x00, 0x00, 0x00, 0x00, 0x00, 0x00, 0x00, 0x00, 0x11, 0x25, 0x00, 0x05, 0x36


//--------------------- .nv.constant0.matmul_kernel --------------------------
	.section	.nv.constant0.matmul_kernel,"a",@progbits
	.sectionflags	@""
	.align	4
.nv.constant0.matmul_kernel:
	.zero		432


//--------------------- .text.matmul_kernel       --------------------------
	.section	.text.matmul_kernel,"ax",@progbits
	.sectioninfo	@"SHI_REGISTERS=255"
	.align	128
        .global         matmul_kernel
        .type           matmul_kernel,@function
        .size           matmul_kernel,(.L_x_4 - matmul_kernel)
        .other          matmul_kernel,@"STO_CUDA_ENTRY STV_DEFAULT"
matmul_kernel:
.text.matmul_kernel:
[----:B------:R-:W-:Y:S02]  /*0000*/  IMAD.MOV.U32 R1, RZ, RZ, c[0x0][0x28] ;  /* 0x00000a00ff017624 */ /* 0x000fe400078e00ff */
[----:B------:R-:W-:Y:S01]  /*0010*/  IMAD.MOV.U32 R0, RZ, RZ, c[0x0][0x17c] ;  /* 0x00005f00ff007624 */ /* 0x000fe200078e00ff */
[----:B------:R-:W1:Y:S01]  /*0020*/  S2R R5, SR_CTAID.X ;  /* 0x0000000000057919 */ /* 0x000e620000002500 */
[----:B------:R-:W-:Y:S01]  /*0030*/  IABS R11, c[0x0][0x178] ;  /* 0x00005e00000b7a13 */ /* 0x000fe20000000000 */
[----:B------:R-:W-:Y:S01]  /*0040*/  ULDC.64 UR6, c[0x0][0x118] ;  /* 0x0000460000067ab9 */ /* 0x000fe20000000a00 */
[----:B------:R-:W-:Y:S01]  /*0050*/  IADD3 R1, R1, -0x34c0, RZ ;  /* 0xffffcb4001017810 */ /* 0x000fe20007ffe0ff */
[----:B------:R-:W2:Y:S01]  /*0060*/  S2R R15, SR_TID.X ;  /* 0x00000000000f7919 */ /* 0x000ea20000002100 */
[----:B------:R-:W-:-:S04]  /*0070*/  IADD3 R0, R0, 0x1ff, RZ ;  /* 0x000001ff00007810 */ /* 0x000fc80007ffe0ff */
[----:B------:R-:W-:-:S04]  /*0080*/  SHF.R.S32.HI R3, RZ, 0x1f, R0 ;  /* 0x0000001fff037819 */ /* 0x000fc80000011400 */
[----:B------:R-:W-:-:S04]  /*0090*/  LEA.HI R3, R3, R0, RZ, 0x9 ;  /* 0x0000000003037211 */ /* 0x000fc800078f48ff */
[----:B------:R-:W-:-:S05]  /*00a0*/  SHF.R.S32.HI R3, RZ, 0x9, R3 ;  /* 0x00000009ff037819 */ /* 0x000fca0000011403 */
[----:B------:R-:W-:Y:S01]  /*00b0*/  IMAD.SHL.U32 R4, R3, 0x8, RZ ;  /* 0x0000000803047824 */ /* 0x000fe200078e00ff */
[----:B-1----:R-:W-:-:S04]  /*00c0*/  IABS R8, R5 ;  /* 0x0000000500087213 */ /* 0x002fc80000000000 */
[-C--:B------:R-:W-:Y:S02]  /*00d0*/  IABS R7, R4.reuse ;  /* 0x0000000400077213 */ /* 0x080fe40000000000 */
[----:B------:R-:W-:Y:S02]  /*00e0*/  IABS R10, R4 ;  /* 0x00000004000a7213 */ /* 0x000fe40000000000 */
[----:B------:R-:W1:Y:S01]  /*00f0*/  I2F.RP R0, R7 ;  /* 0x0000000700007306 */ /* 0x000e620000209400 */
[----:B--2---:R-:W-:-:S07]  /*0100*/  LOP3.LUT R246, R15, 0x7f, RZ, 0xc0, !PT ;  /* 0x0000007f0ff67812 */ /* 0x004fce00078ec0ff */
[----:B-1----:R-:W1:Y:S02]  /*0110*/  MUFU.RCP R0, R0 ;  /* 0x0000000000007308 */ /* 0x002e640000001000 */
[----:B-1----:R-:W-:Y:S01]  /*0120*/  IADD3 R2, R0, 0xffffffe, RZ ;  /* 0x0ffffffe00027810 */ /* 0x002fe20007ffe0ff */
[----:B------:R-:W-:-:S05]  /*0130*/  IMAD.MOV R0, RZ, RZ, -R10 ;  /* 0x000000ffff007224 */ /* 0x000fca00078e0a0a */
[----:B------:R1:W2:Y:S02]  /*0140*/  F2I.FTZ.U32.TRUNC.NTZ R3, R2 ;  /* 0x0000000200037305 */ /* 0x0002a4000021f000 */
[----:B-1----:R-:W-:Y:S02]  /*0150*/  IMAD.MOV.U32 R2, RZ, RZ, RZ ;  /* 0x000000ffff027224 */ /* 0x002fe400078e00ff */
[----:B--2---:R-:W-:-:S04]  /*0160*/  IMAD.MOV R6, RZ, RZ, -R3 ;  /* 0x000000ffff067224 */ /* 0x004fc800078e0a03 */
[----:B------:R-:W-:Y:S02]  /*0170*/  IMAD R9, R6, R7, RZ ;  /* 0x0000000706097224 */ /* 0x000fe400078e02ff */
[----:B------:R-:W-:Y:S02]  /*0180*/  IMAD.MOV.U32 R6, RZ, RZ, R8 ;  /* 0x000000ffff067224 */ /* 0x000fe400078e0008 */
[----:B------:R-:W-:-:S06]  /*0190*/  IMAD.HI.U32 R3, R3, R9, R2 ;  /* 0x0000000903037227 */ /* 0x000fcc00078e0002 */
[----:B------:R-:W-:-:S04]  /*01a0*/  IMAD.HI.U32 R3, R3, R6, RZ ;  /* 0x0000000603037227 */ /* 0x000fc800078e00ff */
[----:B------:R-:W-:-:S05]  /*01b0*/  IMAD R0, R3, R0, R6 ;  /* 0x0000000003007224 */ /* 0x000fca00078e0206 */
[----:B------:R-:W-:-:S13]  /*01c0*/  ISETP.GT.U32.AND P1, PT, R7, R0, PT ;  /* 0x000000000700720c */ /* 0x000fda0003f24070 */
[----:B------:R-:W-:Y:S01]  /*01d0*/  @!P1 IMAD.IADD R0, R0, 0x1, -R7 ;  /* 0x0000000100009824 */ /* 0x000fe200078e0a07 */
[----:B------:R-:W-:Y:S02]  /*01e0*/  @!P1 IADD3 R3, R3, 0x1, RZ ;  /* 0x0000000103039810 */ /* 0x000fe40007ffe0ff */
[----:B------:R-:W-:Y:S02]  /*01f0*/  ISETP.NE.AND P1, PT, R4, RZ, PT ;  /* 0x000000ff0400720c */ /* 0x000fe40003f25270 */
[----:B------:R-:W-:Y:S02]  /*0200*/  ISETP.GE.U32.AND P0, PT, R0, R7, PT ;  /* 0x000000070000720c */ /* 0x000fe40003f06070 */
[----:B------:R-:W-:-:S04]  /*0210*/  LOP3.LUT R0, R5, R4, RZ, 0x3c, !PT ;  /* 0x0000000405007212 */ /* 0x000fc800078e3cff */
[----:B------:R-:W-:Y:S01]  /*0220*/  ISETP.GE.AND P2, PT, R0, RZ, PT ;  /* 0x000000ff0000720c */ /* 0x000fe20003f46270 */
[----:B------:R-:W-:-:S05]  /*0230*/  IMAD.MOV.U32 R0, RZ, RZ, c[0x0][0x178] ;  /* 0x00005e00ff007624 */ /* 0x000fca00078e00ff */
[----:B------:R-:W-:Y:S02]  /*0240*/  IADD3 R0, R0, 0xff, RZ ;  /* 0x000000ff00007810 */ /* 0x000fe40007ffe0ff */
[----:B------:R-:W-:-:S05]  /*0250*/  @P0 IADD3 R3, R3, 0x1, RZ ;  /* 0x0000000103030810 */ /* 0x000fca0007ffe0ff */
[----:B------:R-:W-:Y:S01]  /*0260*/  IMAD.MOV.U32 R2, RZ, RZ, R3 ;  /* 0x000000ffff027224 */ /* 0x000fe200078e0003 */
[----:B------:R-:W-:-:S03]  /*0270*/  SHF.R.S32.HI R3, RZ, 0x1f, R0 ;  /* 0x0000001fff037819 */ /* 0x000fc60000011400 */
[----:B------:R-:W-:Y:S01]  /*0280*/  @!P2 IMAD.MOV R2, RZ, RZ, -R2 ;  /* 0x000000ffff02a224 */ /* 0x000fe200078e0a02 */
[----:B------:R-:W-:Y:S02]  /*0290*/  @!P1 LOP3.LUT R2, RZ, R4, RZ, 0x33, !PT ;  /* 0x00000004ff029212 */ /* 0x000fe400078e33ff */
[----:B------:R-:W-:-:S03]  /*02a0*/  LEA.HI R3, R3, R0, RZ, 0x8 ;  /* 0x0000000003037211 */ /* 0x000fc600078f40ff */
[----:B------:R-:W-:Y:S02]  /*02b0*/  IMAD.SHL.U32 R8, R2, 0x8, RZ ;  /* 0x0000000802087824 */ /* 0x000fe400078e00ff */
[----:B------:R-:W-:-:S03]  /*02c0*/  IMAD.MOV R2, RZ, RZ, -R2 ;  /* 0x000000ffff027224 */ /* 0x000fc600078e0a02 */
[----:B------:R-:W-:Y:S01]  /*02d0*/  LEA.HI.SX32 R3, R3, -R8, 0x18 ;  /* 0x8000000803037211 */ /* 0x000fe200078fc2ff */
[----:B------:R-:W-:-:S03]  /*02e0*/  IMAD R10, R4, R2, R5 ;  /* 0x00000002040a7224 */ /* 0x000fc600078e0205 */
[----:B------:R-:W-:Y:S02]  /*02f0*/  IMNMX R13, R3, 0x8, PT ;  /* 0x00000008030d7817 */ /* 0x000fe40003800200 */
[----:B------:R-:W-:Y:S02]  /*0300*/  IABS R9, R10 ;  /* 0x0000000a00097213 */ /* 0x000fe40000000000 */
[-C--:B------:R-:W-:Y:S02]  /*0310*/  IABS R7, R13.reuse ;  /* 0x0000000d00077213 */ /* 0x080fe40000000000 */
[----:B------:R-:W-:Y:S02]  /*0320*/  IABS R4, R13 ;  /* 0x0000000d00047213 */ /* 0x000fe40000000000 */
[----:B------:R-:W1:Y:S08]  /*0330*/  I2F.RP R0, R7 ;  /* 0x0000000700007306 */ /* 0x000e700000209400 */
[----:B-1----:R-:W1:Y:S02]  /*0340*/  MUFU.RCP R0, R0 ;  /* 0x0000000000007308 */ /* 0x002e640000001000 */
[----:B-1----:R-:W-:Y:S01]  /*0350*/  IADD3 R3, R0, 0xffffffe, RZ ;  /* 0x0ffffffe00037810 */ /* 0x002fe20007ffe0ff */
[----:B------:R-:W-:Y:S01]  /*0360*/  IMAD.MOV R0, RZ, RZ, -R4 ;  /* 0x000000ffff007224 */ /* 0x000fe200078e0a04 */
[----:B------:R-:W-:-:S04]  /*0370*/  IABS R4, c[0x0][0x17c] ;  /* 0x00005f0000047a13 */ /* 0x000fc80000000000 */
[----:B------:R-:W1:Y:S02]  /*0380*/  F2I.FTZ.U32.TRUNC.NTZ R3, R3 ;  /* 0x0000000300037305 */ /* 0x000e64000021f000 */
[----:B-1----:R-:W-:-:S04]  /*0390*/  IMAD.MOV R6, RZ, RZ, -R3 ;  /* 0x000000ffff067224 */ /* 0x002fc800078e0a03 */
[----:B------:R-:W-:-:S04]  /*03a0*/  IMAD.MOV.U32 R2, RZ, RZ, R6 ;  /* 0x000000ffff027224 */ /* 0x000fc800078e0006 */
[----:B------:R-:W-:Y:S02]  /*03b0*/  IMAD R5, R2, R7, RZ ;  /* 0x0000000702057224 */ /* 0x000fe400078e02ff */
[----:B------:R-:W-:-:S04]  /*03c0*/  IMAD.MOV.U32 R2, RZ, RZ, RZ ;  /* 0x000000ffff027224 */ /* 0x000fc800078e00ff */
[----:B------:R-:W-:Y:S02]  /*03d0*/  IMAD.HI.U32 R2, R3, R5, R2 ;  /* 0x0000000503027227 */ /* 0x000fe400078e0002 */
[----:B------:R-:W1:Y:S04]  /*03e0*/  I2F.RP R3, R11 ;  /* 0x0000000b00037306 */ /* 0x000e680000209400 */
[----:B------:R-:W-:-:S04]  /*03f0*/  IMAD.HI.U32 R2, R2, R9, RZ ;  /* 0x0000000902027227 */ /* 0x000fc800078e00ff */
[----:B------:R-:W-:-:S05]  /*0400*/  IMAD R0, R2, R0, R9 ;  /* 0x0000000002007224 */ /* 0x000fca00078e0209 */
[----:B------:R-:W-:Y:S01]  /*0410*/  ISETP.GT.U32.AND P1, PT, R7, R0, PT ;  /* 0x000000000700720c */ /* 0x000fe20003f24070 */
[----:B-1----:R-:W1:-:S12]  /*0420*/  MUFU.RCP R3, R3 ;  /* 0x0000000300037308 */ /* 0x002e580000001000 */
[----:B------:R-:W-:Y:S01]  /*0430*/  @!P1 IMAD.IADD R0, R0, 0x1, -R7 ;  /* 0x0000000100009824 */ /* 0x000fe200078e0a07 */
[----:B------:R-:W-:Y:S02]  /*0440*/  @!P1 IADD3 R2, R2, 0x1, RZ ;  /* 0x0000000102029810 */ /* 0x000fe40007ffe0ff */
[----:B------:R-:W-:Y:S02]  /*0450*/  ISETP.NE.AND P1, PT, R13, RZ, PT ;  /* 0x000000ff0d00720c */ /* 0x000fe40003f25270 */
[----:B------:R-:W-:Y:S01]  /*0460*/  ISETP.GE.U32.AND P0, PT, R0, R7, PT ;  /* 0x000000070000720c */ /* 0x000fe20003f06070 */
[----:B------:R-:W-:Y:S01]  /*0470*/  IMAD.MOV.U32 R7, RZ, RZ, R4 ;  /* 0x000000ffff077224 */ /* 0x000fe200078e0004 */
[----:B------:R-:W-:Y:S02]  /*0480*/  LOP3.LUT R0, R10, R13, RZ, 0x3c, !PT ;  /* 0x0000000d0a007212 */ /* 0x000fe400078e3cff */
[----:B-1----:R-:W-:Y:S01]  /*0490*/  IADD3 R4, R3, 0xffffffe, RZ ;  /* 0x0ffffffe03047810 */ /* 0x002fe20007ffe0ff */
[----:B------:R-:W1:Y:S01]  /*04a0*/  I2F.RP R6, R7 ;  /* 0x0000000700067306 */ /* 0x000e620000209400 */
[----:B------:R-:W-:-:S07]  /*04b0*/  ISETP.GE.AND P2, PT, R0, RZ, PT ;  /* 0x000000ff0000720c */ /* 0x000fce0003f46270 */
[----:B------:R-:W-:Y:S01]  /*04c0*/  @P0 IADD3 R2, R2, 0x1, RZ ;  /* 0x0000000102020810 */ /* 0x000fe20007ffe0ff */
[----:B------:R-:W2:Y:S04]  /*04d0*/  F2I.FTZ.U32.TRUNC.NTZ R3, R4 ;  /* 0x0000000400037305 */ /* 0x000ea8000021f000 */
[----:B------:R-:W-:-:S04]  /*04e0*/  IMAD.MOV.U32 R252, RZ, RZ, R2 ;  /* 0x000000fffffc7224 */ /* 0x000fc800078e0002 */
[----:B------:R-:W-:Y:S01]  /*04f0*/  @!P2 IMAD.MOV R252, RZ, RZ, -R252 ;  /* 0x000000fffffca224 */ /* 0x000fe200078e0afc */
[----:B------:R-:W-:Y:S01]  /*0500*/  @!P1 LOP3.LUT R252, RZ, R13, RZ, 0x33, !PT ;  /* 0x0000000dfffc9212 */ /* 0x000fe200078e33ff */
[----:B-1----:R-:W1:Y:S04]  /*0510*/  MUFU.RCP R6, R6 ;  /* 0x0000000600067308 */ /* 0x002e680000001000 */
[----:B------:R-:W-:Y:S02]  /*0520*/  IMAD.MOV R0, RZ, RZ, -R252 ;  /* 0x000000ffff007224 */ /* 0x000fe400078e0afc */
[----:B--2---:R-:W-:Y:S02]  /*0530*/  IMAD.MOV R2, RZ, RZ, -R3 ;  /* 0x000000ffff027224 */ /* 0x004fe400078e0a03 */
[----:B------:R-:W-:-:S02]  /*0540*/  IMAD R0, R13, R0, R10 ;  /* 0x000000000d007224 */ /* 0x000fc400078e020a */
[----:B------:R-:W-:Y:S02]  /*0550*/  IMAD R9, R2, R11, RZ ;  /* 0x0000000b02097224 */ /* 0x000fe400078e02ff */
[----:B------:R-:W-:Y:S02]  /*0560*/  IMAD.IADD R0, R8, 0x1, R0 ;  /* 0x0000000108007824 */ /* 0x000fe400078e0200 */
[----:B------:R-:W-:Y:S02]  /*0570*/  IMAD.MOV.U32 R2, RZ, RZ, RZ ;  /* 0x000000ffff027224 */ /* 0x000fe400078e00ff */
[----:B------:R-:W-:Y:S01]  /*0580*/  IMAD R14, R0, 0x100, R246 ;  /* 0x00000100000e7824 */ /* 0x000fe200078e02f6 */
[----:B-1----:R-:W-:Y:S01]  /*0590*/  IADD3 R5, R6, 0xffffffe, RZ ;  /* 0x0ffffffe06057810 */ /* 0x002fe20007ffe0ff */
[----:B------:R-:W-:Y:S01]  /*05a0*/  IMAD.HI.U32 R2, R3, R9, R2 ;  /* 0x0000000903027227 */ /* 0x000fe200078e0002 */
[----:B------:R-:W-:Y:S02]  /*05b0*/  SHF.R.U32.HI R9, RZ, 0x6, R15 ;  /* 0x00000006ff097819 */ /* 0x000fe4000001160f */
[----:B------:R-:W-:Y:S01]  /*05c0*/  IABS R0, R14 ;  /* 0x0000000e00007213 */ /* 0x000fe20000000000 */
[----:B------:R-:W-:Y:S01]  /*05d0*/  IMAD.SHL.U32 R252, R252, 0x200, RZ ;  /* 0x00000200fcfc7824 */ /* 0x000fe200078e00ff */
[----:B------:R-:W-:Y:S01]  /*05e0*/  IADD3 R12, R14, 0x80, RZ ;  /* 0x000000800e0c7810 */ /* 0x000fe20007ffe0ff */
[----:B------:R-:W1:Y:S01]  /*05f0*/  F2I.FTZ.U32.TRUNC.NTZ R5, R5 ;  /* 0x0000000500057305 */ /* 0x000e62000021f000 */
[----:B------:R-:W-:Y:S01]  /*0600*/  SGXT.U32 R9, R9, 0x1 ;  /* 0x000000010909781a */ /* 0x000fe20000000000 */
[----:B------:R-:W-:Y:S01]  /*0610*/  IMAD.MOV.U32 R3, RZ, RZ, R0 ;  /* 0x000000ffff037224 */ /* 0x000fe200078e0000 */
[----:B------:R-:W-:Y:S01]  /*0620*/  IABS R4, R12 ;  /* 0x0000000c00047213 */ /* 0x000fe20000000000 */
[----:B------:R-:W-:Y:S01]  /*0630*/  STL [R1+0x1830], R14 ;  /* 0x0018300e01007387 */ /* 0x000fe20000100800 */
[----:B------:R-:W-:Y:S01]  /*0640*/  LOP3.LUT R9, R252, R9, RZ, 0xfc, !PT ;  /* 0x00000009fc097212 */ /* 0x000fe200078efcff */
[----:B------:R-:W-:-:S02]  /*0650*/  IMAD.HI.U32 R0, R2, R3, RZ ;  /* 0x0000000302007227 */ /* 0x000fc400078e00ff */
[----:B------:R2:W-:Y:S01]  /*0660*/  STL [R1+0x183c], R12 ;  /* 0x00183c0c01007387 */ /* 0x0005e20000100800 */
[----:B------:R-:W-:Y:S01]  /*0670*/  IABS R243, R9 ;  /* 0x0000000900f37213 */ /* 0x000fe20000000000 */
[----:B------:R-:W-:Y:S01]  /*0680*/  IMAD.HI.U32 R2, R2, R4, RZ ;  /* 0x0000000402027227 */ /* 0x000fe200078e00ff */
[C---:B------:R-:W-:Y:S02]  /*0690*/  LOP3.LUT R10, R9.reuse, 0xc, RZ, 0xfc, !PT ;  /* 0x0000000c090a7812 */ /* 0x040fe400078efcff */
[----:B------:R-:W-:Y:S01]  /*06a0*/  LOP3.LUT R13, R9, 0x14, RZ, 0xfc, !PT ;  /* 0x00000014090d7812 */ /* 0x000fe200078efcff */
[----:B------:R-:W-:Y:S01]  /*06b0*/  IMAD.MOV R2, RZ, RZ, -R2 ;  /* 0x000000ffff027224 */ /* 0x000fe200078e0a02 */
[----:B------:R-:W-:Y:S01]  /*06c0*/  IABS R37, R10 ;  /* 0x0000000a00257213 */ /* 0x000fe20000000000 */
[----:B------:R-:W-:Y:S01]  /*06d0*/  IMAD.MOV R0, RZ, RZ, -R0 ;  /* 0x000000ffff007224 */ /* 0x000fe200078e0a00 */
[----:B------:R-:W-:Y:S01]  /*06e0*/  IABS R36, R13 ;  /* 0x0000000d00247213 */ /* 0x000fe20000000000 */
[----:B------:R-:W-:Y:S01]  /*06f0*/  IMAD R2, R11, R2, R4 ;  /* 0x000000020b027224 */ /* 0x000fe200078e0204 */
[C---:B------:R-:W-:Y:S01]  /*0700*/  LOP3.LUT R15, R9.reuse, 0x3c, RZ, 0xfc, !PT ;  /* 0x0000003c090f7812 */ /* 0x040fe200078efcff */
[----:B-1----:R-:W-:Y:S01]  /*0710*/  IMAD.MOV R6, RZ, RZ, -R5 ;  /* 0x000000ffff067224 */ /* 0x002fe200078e0a05 */
[----:B------:R-:W-:Y:S01]  /*0720*/  LOP3.LUT R39, R9, 0xe6, RZ, 0xfc, !PT ;  /* 0x000000e609277812 */ /* 0x000fe200078efcff */
[C---:B------:R-:W-:Y:S01]  /*0730*/  IMAD R0, R11.reuse, R0, R3 ;  /* 0x000000000b007224 */ /* 0x040fe200078e0203 */
[----:B------:R-:W-:Y:S01]  /*0740*/  ISETP.GT.U32.AND P1, PT, R11, R2, PT ;  /* 0x000000020b00720c */ /* 0x000fe20003f24070 */
[----:B------:R-:W-:Y:S01]  /*0750*/  IMAD R3, R6, R7, RZ ;  /* 0x0000000706037224 */ /* 0x000fe200078e02ff */
[----:B------:R-:W-:Y:S01]  /*0760*/  LOP3.LUT R6, R9, 0x2, RZ, 0xfc, !PT ;  /* 0x0000000209067812 */ /* 0x000fe200078efcff */
[----:B------:R-:W-:Y:S01]  /*0770*/  IMAD.MOV.U32 R4, RZ, RZ, RZ ;  /* 0x000000ffff047224 */ /* 0x000fe200078e00ff */
[----:B------:R-:W-:Y:S01]  /*0780*/  ISETP.GT.U32.AND P0, PT, R11, R0, PT ;  /* 0x000000000b00720c */ /* 0x000fe20003f04070 */
[----:B------:R-:W-:Y:S01]  /*0790*/  IMAD.SHL.U32 R246, R246, 0x4, RZ ;  /* 0x00000004f6f67824 */ /* 0x000fe200078e00ff */
[----:B------:R-:W-:Y:S01]  /*07a0*/  IABS R102, R6 ;  /* 0x0000000600667213 */ /* 0x000fe20000000000 */
[----:B------:R-:W-:Y:S01]  /*07b0*/  IMAD.HI.U32 R8, R5, R3, R4 ;  /* 0x0000000305087227 */ /* 0x000fe200078e0004 */
[----:B------:R-:W-:-:S02]  /*07c0*/  ISETP.GE.AND P4, PT, R6, RZ, PT ;  /* 0x000000ff0600720c */ /* 0x000fc40003f86270 */
[C---:B------:R-:W-:Y:S02]  /*07d0*/  LOP3.LUT R4, R9.reuse, 0x4, RZ, 0xfc, !PT ;  /* 0x0000000409047812 */ /* 0x040fe400078efcff */
[----:B------:R-:W-:Y:S01]  /*07e0*/  LOP3.LUT R5, R9, 0x6, RZ, 0xfc, !PT ;  /* 0x0000000609057812 */ /* 0x000fe200078efcff */
[----:B------:R-:W-:Y:S01]  /*07f0*/  IMAD.HI.U32 R3, R8, R243, RZ ;  /* 0x000000f308037227 */ /* 0x000fe200078e00ff */
[----:B------:R-:W-:Y:S02]  /*0800*/  ISETP.GE.AND P2, PT, R4, RZ, PT ;  /* 0x000000ff0400720c */ /* 0x000fe40003f46270 */
[----:B------:R-:W-:Y:S01]  /*0810*/  IABS R38, R4 ;  /* 0x0000000400267213 */ /* 0x000fe20000000000 */
[----:B------:R-:W-:Y:S01]  /*0820*/  @!P1 IMAD.IADD R2, R2, 0x1, -R11 ;  /* 0x0000000102029824 */ /* 0x000fe200078e0a0b */
[----:B------:R-:W-:Y:S01]  /*0830*/  IABS R190, R5 ;  /* 0x0000000500be7213 */ /* 0x000fe20000000000 */
[----:B------:R-:W-:Y:S01]  /*0840*/  IMAD.MOV R6, RZ, RZ, -R3 ;  /* 0x000000ffff067224 */ /* 0x000fe200078e0a03 */
[----:B------:R-:W-:Y:S01]  /*0850*/  ISETP.GE.AND P1, PT, R14, RZ, PT ;  /* 0x000000ff0e00720c */ /* 0x000fe20003f26270 */
[----:B------:R-:W-:Y:S01]  /*0860*/  @!P0 IMAD.IADD R0, R0, 0x1, -R11 ;  /* 0x0000000100008824 */ /* 0x000fe200078e0a0b */
[----:B------:R-:W-:Y:S01]  /*0870*/  ISETP.GT.U32.AND P5, PT, R11, R2, PT ;  /* 0x000000020b00720c */ /* 0x000fe20003fa4070 */
[----:B------:R-:W-:Y:S01]  /*0880*/  IMAD R243, R7, R6, R243 ;  /* 0x0000000607f37224 */ /* 0x000fe200078e02f3 */
[----:B------:R-:W-:Y:S01]  /*0890*/  ISETP.GE.AND P0, PT, R5, RZ, PT ;  /* 0x000000ff0500720c */ /* 0x000fe20003f06270 */
[----:B------:R-:W-:Y:S01]  /*08a0*/  IMAD.HI.U32 R4, R8, R102, RZ ;  /* 0x0000006608047227 */ /* 0x000fe200078e00ff */
[----:B------:R-:W-:-:S02]  /*08b0*/  ISETP.GT.U32.AND P3, PT, R11, R0, PT ;  /* 0x000000000b00720c */ /* 0x000fc40003f64070 */
[----:B------:R-:W-:Y:S01]  /*08c0*/  ISETP.GT.U32.AND P6, PT, R7, R243, PT ;  /* 0x000000f30700720c */ /* 0x000fe20003fc4070 */
[----:B------:R-:W-:Y:S01]  /*08d0*/  IMAD.MOV R4, RZ, RZ, -R4 ;  /* 0x000000ffff047224 */ /* 0x000fe200078e0a04 */
[C---:B------:R-:W-:Y:S01]  /*08e0*/  LOP3.LUT R5, R9.reuse, 0x8, RZ, 0xfc, !PT ;  /* 0x0000000809057812 */ /* 0x040fe200078efcff */
[----:B------:R-:W-:Y:S01]  /*08f0*/  IMAD.HI.U32 R3, R8, R38, RZ ;  /* 0x0000002608037227 */ /* 0x000fe200078e00ff */
[----:B------:R-:W-:Y:S02]  /*0900*/  LOP3.LUT R6, R9, 0xa, RZ, 0xfc, !PT ;  /* 0x0000000a09067812 */ /* 0x000fe400078efcff */
[----:B------:R-:W-:Y:S01]  /*0910*/  IABS R240, R5 ;  /* 0x0000000500f07213 */ /* 0x000fe20000000000 */
[----:B------:R-:W-:Y:S01]  /*0920*/  IMAD R102, R7, R4, R102 ;  /* 0x0000000407667224 */ /* 0x000fe200078e0266 */
[----:B------:R-:W-:Y:S01]  /*0930*/  IABS R101, R6 ;  /* 0x0000000600657213 */ /* 0x000fe20000000000 */
[----:B------:R-:W-:Y:S01]  /*0940*/  @!P5 IMAD.IADD R2, R2, 0x1, -R11 ;  /* 0x000000010202d824 */ /* 0x000fe200078e0a0b */
[----:B------:R-:W-:Y:S01]  /*0950*/  ISETP.GE.AND P5, PT, R12, RZ, PT ;  /* 0x000000ff0c00720c */ /* 0x000fe20003fa6270 */
[----:B------:R-:W-:Y:S01]  /*0960*/  IMAD.HI.U32 R4, R8, R190, RZ ;  /* 0x000000be08047227 */ /* 0x000fe200078e00ff */
[----:B--2---:R-:W-:-:S02]  /*0970*/  LOP3.LUT R12, R9, 0x12, RZ, 0xfc, !PT ;  /* 0x00000012090c7812 */ /* 0x004fc400078efcff */
[----:B------:R-:W-:Y:S01]  /*0980*/  LOP3.LUT R14, R9, 0x1c, RZ, 0xfc, !PT ;  /* 0x0000001c090e7812 */ /* 0x000fe200078efcff */
[----:B------:R-:W-:Y:S01]  /*0990*/  IMAD.MOV R4, RZ, RZ, -R4 ;  /* 0x000000ffff047224 */ /* 0x000fe200078e0a04 */
[----:B------:R-:W-:Y:S01]  /*09a0*/  IABS R100, R12 ;  /* 0x0000000c00647213 */ /* 0x000fe20000000000 */
[----:B------:R-:W-:Y:S01]  /*09b0*/  @!P6 IMAD.IADD R243, R243, 0x1, -R7 ;  /* 0x00000001f3f3e824 */ /* 0x000fe200078e0a07 */
[----:B------:R-:W-:Y:S01]  /*09c0*/  IABS R35, R14 ;  /* 0x0000000e00237213 */ /* 0x000fe20000000000 */
[----:B------:R-:W-:Y:S01]  /*09d0*/  IMAD.MOV R3, RZ, RZ, -R3 ;  /* 0x000000ffff037224 */ /* 0x000fe200078e0a03 */
[----:B------:R-:W-:Y:S01]  /*09e0*/  IABS R31, R15 ;  /* 0x0000000f001f7213 */ /* 0x000fe20000000000 */
[----:B------:R-:W-:Y:S01]  /*09f0*/  @!P3 IMAD.IADD R0, R0, 0x1, -R11 ;  /* 0x000000010000b824 */ /* 0x000fe200078e0a0b */
[C---:B------:R-:W-:Y:S01]  /*0a00*/  ISETP.GT.U32.AND P6, PT, R7.reuse, R243, PT ;  /* 0x000000f30700720c */ /* 0x040fe20003fc4070 */
[C---:B------:R-:W-:Y:S01]  /*0a10*/  IMAD R190, R7.reuse, R4, R190 ;  /* 0x0000000407be7224 */ /* 0x040fe200078e02be */
[----:B------:R-:W-:Y:S01]  /*0a20*/  ISETP.GT.U32.AND P3, PT, R7, R102, PT ;  /* 0x000000660700720c */ /* 0x000fe20003f64070 */
[----:B------:R-:W-:Y:S01]  /*0a30*/  IMAD.MOV.U32 R4, RZ, RZ, R2 ;  /* 0x000000ffff047224 */ /* 0x000fe200078e0002 */
[----:B------:R-:W-:Y:S01]  /*0a40*/  LOP3.LUT R11, R9, 0x10, RZ, 0xfc, !PT ;  /* 0x00000010090b7812 */ /* 0x000fe200078efcff */
[C---:B------:R-:W-:Y:S01]  /*0a50*/  IMAD R38, R7.reuse, R3, R38 ;  /* 0x0000000307267224 */ /* 0x040fe200078e0226 */
[----:B------:R-:W-:Y:S01]  /*0a60*/  LOP3.LUT R3, RZ, c[0x0][0x178], RZ, 0x33, !PT ;  /* 0x00005e00ff037a12 */ /* 0x000fe200078e33ff */
[----:B------:R-:W-:Y:S01]  /*0a70*/  @!P1 IMAD.MOV R0, RZ, RZ, -R0 ;  /* 0x000000ffff009224 */ /* 0x000fe200078e0a00 */
[----:B------:R-:W-:Y:S01]  /*0a80*/  ISETP.NE.AND P1, PT, RZ, c[0x0][0x178], PT ;  /* 0x00005e00ff007a0c */ /* 0x000fe20003f25270 */
[----:B------:R-:W-:Y:S01]  /*0a90*/  @!P5 IMAD.MOV R4, RZ, RZ, -R4 ;  /* 0x000000ffff04d224 */ /* 0x000fe200078e0a04 */
[----:B------:R-:W-:-:S02]  /*0aa0*/  ISETP.GT.U32.AND P5, PT, R7, R38, PT ;  /* 0x000000260700720c */ /* 0x000fc40003fa4070 */
[----:B------:R-:W-:Y:S01]  /*0ab0*/  SEL R2, R3, R0, !P1 ;  /* 0x0000000003027207 */ /* 0x000fe20004800000 */
[--C-:B------:R-:W-:Y:S01]  /*0ac0*/  @!P6 IMAD.IADD R243, R243, 0x1, -R7.reuse ;  /* 0x00000001f3f3e824 */ /* 0x100fe200078e0a07 */
[----:B------:R-:W-:Y:S01]  /*0ad0*/  SEL R0, R3, R4, !P1 ;  /* 0x0000000403007207 */ /* 0x000fe20004800000 */
[----:B------:R-:W-:Y:S01]  /*0ae0*/  IMAD.HI.U32 R3, R8, R240, RZ ;  /* 0x000000f008037227 */ /* 0x000fe200078e00ff */
[----:B------:R-:W-:Y:S02]  /*0af0*/  ISETP.GT.U32.AND P1, PT, R7, R190, PT ;  /* 0x000000be0700720c */ /* 0x000fe40003f24070 */
[----:B------:R-:W-:Y:S01]  /*0b00*/  ISETP.GE.AND P6, PT, R9, RZ, PT ;  /* 0x000000ff0900720c */ /* 0x000fe20003fc6270 */
[----:B------:R-:W-:Y:S01]  /*0b10*/  @!P3 IMAD.IADD R102, R102, 0x1, -R7 ;  /* 0x000000016666b824 */ /* 0x000fe200078e0a07 */
[----:B------:R-:W-:Y:S01]  /*0b20*/  IABS R241, R11 ;  /* 0x0000000b00f17213 */ /* 0x000fe20000000000 */
[----:B------:R-:W-:Y:S01]  /*0b30*/  IMAD.HI.U32 R4, R8, R101, RZ ;  /* 0x0000006508047227 */ /* 0x000fe200078e00ff */
[----:B------:R-:W-:-:S02]  /*0b40*/  IABS R227, R39 ;  /* 0x0000002700e37213 */ /* 0x000fc40000000000 */
[----:B------:R-:W-:Y:S01]  /*0b50*/  ISETP.GT.U32.AND P3, PT, R7, R102, PT ;  /* 0x000000660700720c */ /* 0x000fe20003f64070 */
[----:B------:R-:W-:Y:S01]  /*0b60*/  @!P5 IMAD.IADD R38, R38, 0x1, -R7 ;  /* 0x000000012626d824 */ /* 0x000fe200078e0a07 */
[C---:B------:R-:W-:Y:S01]  /*0b70*/  LOP3.LUT R40, R9.reuse, 0xf4, RZ, 0xfc, !PT ;  /* 0x000000f409287812 */ /* 0x040fe200078efcff */
[----:B------:R-:W-:Y:S01]  /*0b80*/  IMAD.MOV R3, RZ, RZ, -R3 ;  /* 0x000000ffff037224 */ /* 0x000fe200078e0a03 */
[----:B------:R-:W-:Y:S01]  /*0b90*/  LOP3.LUT R41, R9, 0x164, RZ, 0xfc, !PT ;  /* 0x0000016409297812 */ /* 0x000fe200078efcff */
[----:B------:R-:W-:Y:S01]  /*0ba0*/  @!P1 IMAD.IADD R190, R190, 0x1, -R7 ;  /* 0x00000001bebe9824 */ /* 0x000fe200078e0a07 */
[C---:B------:R-:W-:Y:S01]  /*0bb0*/  ISETP.GT.U32.AND P5, PT, R7.reuse, R38, PT ;  /* 0x000000260700720c */ /* 0x040fe20003fa4070 */
[----:B------:R-:W-:Y:S01]  /*0bc0*/  @!P6 IMAD.MOV R243, RZ, RZ, -R243 ;  /* 0x000000fffff3e224 */ /* 0x000fe200078e0af3 */
[----:B------:R-:W-:Y:S01]  /*0bd0*/  ISETP.GE.AND P1, PT, R6, RZ, PT ;  /* 0x000000ff0600720c */ /* 0x000fe20003f26270 */
[----:B------:R-:W-:Y:S01]  /*0be0*/  IMAD.MOV R4, RZ, RZ, -R4 ;  /* 0x000000ffff047224 */ /* 0x000fe200078e0a04 */
[C---:B------:R-:W-:Y:S01]  /*0bf0*/  ISETP.GT.U32.AND P6, PT, R7.reuse, R190, PT ;  /* 0x000000be0700720c */ /* 0x040fe20003fc4070 */
[C---:B------:R-:W-:Y:S01]  /*0c00*/  IMAD R240, R7.reuse, R3, R240 ;  /* 0x0000000307f07224 */ /* 0x040fe200078e02f0 */
[----:B------:R-:W-:Y:S01]  /*0c10*/  IABS R145, R40 ;  /* 0x0000002800917213 */ /* 0x000fe20000000000 */
[----:B------:R-:W-:Y:S01]  /*0c20*/  IMAD R101, R7, R4, R101 ;  /* 0x0000000407657224 */ /* 0x000fe200078e0265 */
[----:B------:R-:W-:Y:S01]  /*0c30*/  IABS R163, R41 ;  /* 0x0000002900a37213 */ /* 0x000fe20000000000 */
[----:B------:R-:W-:Y:S01]  /*0c40*/  @!P3 IMAD.IADD R102, R102, 0x1, -R7 ;  /* 0x000000016666b824 */ /* 0x000fe200078e0a07 */
[----:B------:R-:W-:Y:S01]  /*0c50*/  ISETP.GE.AND P3, PT, R5, RZ, PT ;  /* 0x000000ff0500720c */ /* 0x000fe20003f66270 */
[----:B------:R-:W-:Y:S01]  /*0c60*/  IMAD.HI.U32 R3, R8, R37, RZ ;  /* 0x0000002508037227 */ /* 0x000fe200078e00ff */
[----:B------:R-:W-:-:S02]  /*0c70*/  LOP3.LUT R5, R9, 0xe, RZ, 0xfc, !PT ;  /* 0x0000000e09057812 */ /* 0x000fc400078efcff */
[----:B------:R-:W-:Y:S01]  /*0c80*/  LOP3.LUT R42, R9, 0x168, RZ, 0xfc, !PT ;  /* 0x00000168092a7812 */ /* 0x000fe200078efcff */
[--C-:B------:R-:W-:Y:S01]  /*0c90*/  @!P5 IMAD.IADD R38, R38, 0x1, -R7.reuse ;  /* 0x000000012626d824 */ /* 0x100fe200078e0a07 */
[C---:B------:R-:W-:Y:S01]  /*0ca0*/  ISETP.GT.U32.AND P5, PT, R7.reuse, R240, PT ;  /* 0x000000f00700720c */ /* 0x040fe20003fa4070 */
[----:B------:R-:W-:Y:S01]  /*0cb0*/  @!P6 IMAD.IADD R190, R190, 0x1, -R7 ;  /* 0x00000001bebee824 */ /* 0x000fe200078e0a07 */
[C---:B------:R-:W-:Y:S01]  /*0cc0*/  ISETP.GT.U32.AND P6, PT, R7.reuse, R101, PT ;  /* 0x000000650700720c */ /* 0x040fe20003fc4070 */
[----:B------:R-:W-:Y:S01]  /*0cd0*/  IMAD.MOV R4, RZ, RZ, -R3 ;  /* 0x000000ffff047224 */ /* 0x000fe200078e0a03 */
[----:B------:R-:W-:Y:S01]  /*0ce0*/  IABS R191, R5 ;  /* 0x0000000500bf7213 */ /* 0x000fe20000000000 */
[----:B------:R-:W-:Y:S01]  /*0cf0*/  @!P2 IMAD.MOV R38, RZ, RZ, -R38 ;  /* 0x000000ffff26a224 */ /* 0x000fe200078e0a26 */
[----:B------:R-:W-:Y:S01]  /*0d00*/  IABS R123, R42 ;  /* 0x0000002a007b7213 */ /* 0x000fe20000000000 */
[----:B------:R-:W-:Y:S01]  /*0d10*/  IMAD R37, R7, R4, R37 ;  /* 0x0000000407257224 */ /* 0x000fe200078e0225 */
[----:B------:R-:W-:Y:S01]  /*0d20*/  LOP3.LUT R43, R9, 0x16c, RZ, 0xfc, !PT ;  /* 0x0000016c092b7812 */ /* 0x000fe200078efcff */
[----:B------:R-:W-:-:S03]  /*0d30*/  IMAD.HI.U32 R3, R8, R191, RZ ;  /* 0x000000bf08037227 */ /* 0x000fc600078e00ff */
[----:B------:R-:W-:Y:S01]  /*0d40*/  IABS R165, R43 ;  /* 0x0000002b00a57213 */ /* 0x000fe20000000000 */
[----:B------:R-:W-:Y:S01]  /*0d50*/  IMAD.MOV R6, RZ, RZ, -R3 ;  /* 0x000000ffff067224 */ /* 0x000fe200078e0a03 */
[----:B------:R-:W-:Y:S01]  /*0d60*/  @!P5 IADD3 R240, R240, -R7, RZ ;  /* 0x80000007f0f0d210 */ /* 0x000fe20007ffe0ff */
[----:B------:R-:W-:Y:S01]  /*0d70*/  @!P6 IMAD.IADD R101, R101, 0x1, -R7 ;  /* 0x000000016565e824 */ /* 0x000fe200078e0a07 */
[C---:B------:R-:W-:Y:S01]  /*0d80*/  ISETP.GT.U32.AND P5, PT, R7.reuse, R37, PT ;  /* 0x000000250700720c */ /* 0x040fe20003fa4070 */
[C---:B------:R-:W-:Y:S01]  /*0d90*/  IMAD R191, R7.reuse, R6, R191 ;  /* 0x0000000607bf7224 */ /* 0x040fe200078e02bf */
[C---:B------:R-:W-:Y:S01]  /*0da0*/  ISETP.GT.U32.AND P6, PT, R7.reuse, R240, PT ;  /* 0x000000f00700720c */ /* 0x040fe20003fc4070 */
[----:B------:R-:W-:Y:S01]  /*0db0*/  IMAD.HI.U32 R3, R8, R100, RZ ;  /* 0x0000006408037227 */ /* 0x000fe200078e00ff */
[----:B------:R-:W-:-:S03]  /*0dc0*/  ISETP.GT.U32.AND P2, PT, R7, R101, PT ;  /* 0x000000650700720c */ /* 0x000fc60003f44070 */
[----:B------:R-:W-:Y:S02]  /*0dd0*/  IMAD.MOV R3, RZ, RZ, -R3 ;  /* 0x000000ffff037224 */ /* 0x000fe400078e0a03 */
[----:B------:R-:W-:-:S04]  /*0de0*/  IMAD.HI.U32 R4, R8, R241, RZ ;  /* 0x000000f108047227 */ /* 0x000fc800078e00ff */
[C---:B------:R-:W-:Y:S02]  /*0df0*/  IMAD R100, R7.reuse, R3, R100 ;  /* 0x0000000307647224 */ /* 0x040fe400078e0264 */
[--C-:B------:R-:W-:Y:S01]  /*0e00*/  @!P6 IMAD.IADD R240, R240, 0x1, -R7.reuse ;  /* 0x00000001f0f0e824 */ /* 0x100fe200078e0a07 */
[----:B------:R-:W-:Y:S01]  /*0e10*/  ISETP.GT.U32.AND P6, PT, R7, R191, PT ;  /* 0x000000bf0700720c */ /* 0x000fe20003fc4070 */
[----:B------:R-:W-:Y:S01]  /*0e20*/  @!P4 IMAD.MOV R102, RZ, RZ, -R102 ;  /* 0x000000ffff66c224 */ /* 0x000fe200078e0a66 */
[----:B------:R-:W-:Y:S01]  /*0e30*/  ISETP.GE.AND P4, PT, R10, RZ, PT ;  /* 0x000000ff0a00720c */ /* 0x000fe20003f86270 */
[----:B------:R-:W-:Y:S01]  /*0e40*/  IMAD.MOV R4, RZ, RZ, -R4 ;  /* 0x000000ffff047224 */ /* 0x000fe200078e0a04 */
[----:B------:R-:W-:Y:S01]  /*0e50*/  LOP3.LUT R10, R9, 0x16, RZ, 0xfc, !PT ;  /* 0x00000016090a7812 */ /* 0x000fe200078efcff */
[----:B------:R-:W-:Y:S02]  /*0e60*/  @!P5 IMAD.IADD R37, R37, 0x1, -R7 ;  /* 0x000000012525d824 */ /* 0x000fe400078e0a07 */
[C---:B------:R-:W-:Y:S01]  /*0e70*/  IMAD R241, R7.reuse, R4, R241 ;  /* 0x0000000407f17224 */ /* 0x040fe200078e02f1 */
[----:B------:R-:W-:Y:S01]  /*0e80*/  IABS R193, R10 ;  /* 0x0000000a00c17213 */ /* 0x000fe20000000000 */
[----:B------:R-:W-:Y:S01]  /*0e90*/  IMAD.HI.U32 R4, R8, R36, RZ ;  /* 0x0000002408047227 */ /* 0x000fe200078e00ff */
[----:B------:R-:W-:-:S03]  /*0ea0*/  ISETP.GT.U32.AND P5, PT, R7, R37, PT ;  /* 0x000000250700720c */ /* 0x000fc60003fa4070 */
[--C-:B------:R-:W-:Y:S01]  /*0eb0*/  @!P6 IMAD.IADD R191, R191, 0x1, -R7.reuse ;  /* 0x00000001bfbfe824 */ /* 0x100fe200078e0a07 */
[C---:B------:R-:W-:Y:S01]  /*0ec0*/  ISETP.GT.U32.AND P6, PT, R7.reuse, R100, PT ;  /* 0x000000640700720c */ /* 0x040fe20003fc4070 */
[----:B------:R-:W-:Y:S01]  /*0ed0*/  @!P3 IMAD.MOV R240, RZ, RZ, -R240 ;  /* 0x000000fffff0b224 */ /* 0x000fe200078e0af0 */
[----:B------:R-:W-:Y:S01]  /*0ee0*/  ISETP.GT.U32.AND P3, PT, R7, R241, PT ;  /* 0x000000f10700720c */ /* 0x000fe20003f64070 */
[----:B------:R-:W-:Y:S01]  /*0ef0*/  @!P2 IMAD.IADD R101, R101, 0x1, -R7 ;  /* 0x000000016565a824 */ /* 0x000fe200078e0a07 */
[----:B------:R-:W-:Y:S01]  /*0f00*/  ISETP.GE.AND P2, PT, R11, RZ, PT ;  /* 0x000000ff0b00720c */ /* 0x000fe20003f46270 */
[----:B------:R-:W-:Y:S01]  /*0f10*/  IMAD.MOV R4, RZ, RZ, -R4 ;  /* 0x000000ffff047224 */ /* 0x000fe200078e0a04 */
[----:B------:R-:W-:Y:S01]  /*0f20*/  LOP3.LUT R11, R9, 0x18, RZ, 0xfc, !PT ;  /* 0x00000018090b7812 */ /* 0x000fe200078efcff */
[----:B------:R-:W-:-:S03]  /*0f30*/  IMAD.HI.U32 R3, R8, R193, RZ ;  /* 0x000000c108037227 */ /* 0x000fc600078e00ff */
[----:B------:R-:W-:Y:S01]  /*0f40*/  IABS R234, R11 ;  /* 0x0000000b00ea7213 */ /* 0x000fe20000000000 */
[----:B------:R-:W-:Y:S01]  /*0f50*/  @!P1 IMAD.MOV R101, RZ, RZ, -R101 ;  /* 0x000000ffff659224 */ /* 0x000fe200078e0a65 */
[C---:B------:R-:W-:Y:S01]  /*0f60*/  ISETP.GT.U32.AND P1, PT, R7.reuse, R191, PT ;  /* 0x000000bf0700720c */ /* 0x040fe20003f24070 */
[----:B------:R-:W-:Y:S02]  /*0f70*/  @!P6 IMAD.IADD R100, R100, 0x1, -R7 ;  /* 0x000000016464e824 */ /* 0x000fe400078e0a07 */
[C---:B------:R-:W-:Y:S02]  /*0f80*/  IMAD R36, R7.reuse, R4, R36 ;  /* 0x0000000407247224 */ /* 0x040fe400078e0224 */
[----:B------:R-:W-:Y:S01]  /*0f90*/  IMAD.MOV R4, RZ, RZ, -R3 ;  /* 0x000000ffff047224 */ /* 0x000fe200078e0a03 */
[----:B------:R-:W-:Y:S01]  /*0fa0*/  ISETP.GT.U32.AND P6, PT, R7, R100, PT ;  /* 0x000000640700720c */ /* 0x000fe20003fc4070 */
[----:B------:R-:W-:Y:S01]  /*0fb0*/  @!P5 IMAD.IADD R37, R37, 0x1, -R7 ;  /* 0x000000012525d824 */ /* 0x000fe200078e0a07 */
[----:B------:R-:W-:Y:S01]  /*0fc0*/  ISETP.GE.AND P5, PT, R12, RZ, PT ;  /* 0x000000ff0c00720c */ /* 0x000fe20003fa6270 */
[----:B------:R-:W-:Y:S01]  /*0fd0*/  IMAD R193, R7, R4, R193 ;  /* 0x0000000407c17224 */ /* 0x000fe200078e02c1 */
[----:B------:R-:W-:Y:S01]  /*0fe0*/  LOP3.LUT R12, R9, 0x1a, RZ, 0xfc, !PT ;  /* 0x0000001a090c7812 */ /* 0x000fe200078efcff */
[----:B------:R-:W-:-:S02]  /*0ff0*/  @!P3 IMAD.IADD R241, R241, 0x1, -R7 ;  /* 0x00000001f1f1b824 */ /* 0x000fc400078e0a07 */
[----:B------:R-:W-:Y:S01]  /*1000*/  @!P0 IMAD.MOV R190, RZ, RZ, -R190 ;  /* 0x000000ffffbe8224 */ /* 0x000fe200078e0abe */
[----:B------:R-:W-:Y:S01]  /*1010*/  ISETP.GE.AND P0, PT, R5, RZ, PT ;  /* 0x000000ff0500720c */ /* 0x000fe20003f06270 */
[--C-:B------:R-:W-:Y:S01]  /*1020*/  @!P1 IMAD.IADD R191, R191, 0x1, -R7.reuse ;  /* 0x00000001bfbf9824 */ /* 0x100fe200078e0a07 */
[C---:B------:R-:W-:Y:S01]  /*1030*/  ISETP.GT.U32.AND P3, PT, R7.reuse, R241, PT ;  /* 0x000000f10700720c */ /* 0x040fe20003f64070 */
[----:B------:R-:W-:Y:S01]  /*1040*/  IMAD.HI.U32 R3, R8, R234, RZ ;  /* 0x000000ea08037227 */ /* 0x000fe200078e00ff */
[----:B------:R-:W-:Y:S02]  /*1050*/  IABS R99, R12 ;  /* 0x0000000c00637213 */ /* 0x000fe40000000000 */
[C---:B------:R-:W-:Y:S01]  /*1060*/  ISETP.GT.U32.AND P1, PT, R7.reuse, R36, PT ;  /* 0x000000240700720c */ /* 0x040fe20003f24070 */
[----:B------:R-:W-:Y:S01]  /*1070*/  @!P6 IMAD.IADD R100, R100, 0x1, -R7 ;  /* 0x000000016464e824 */ /* 0x000fe200078e0a07 */
[----:B------:R-:W-:Y:S01]  /*1080*/  ISETP.GT.U32.AND P6, PT, R7, R193, PT ;  /* 0x000000c10700720c */ /* 0x000fe20003fc4070 */
[----:B------:R-:W-:-:S04]  /*1090*/  IMAD.HI.U32 R4, R8, R99, RZ ;  /* 0x0000006308047227 */ /* 0x000fc800078e00ff */
[----:B------:R-:W-:-:S04]  /*10a0*/  IMAD.HI.U32 R5, R8, R35, RZ ;  /* 0x0000002308057227 */ /* 0x000fc800078e00ff */
[----:B------:R-:W-:Y:S02]  /*10b0*/  IMAD.MOV R3, RZ, RZ, -R3 ;  /* 0x000000ffff037224 */ /* 0x000fe400078e0a03 */
[----:B------:R-:W-:Y:S02]  /*10c0*/  IMAD.MOV R4, RZ, RZ, -R4 ;  /* 0x000000ffff047224 */ /* 0x000fe400078e0a04 */
[----:B------:R-:W-:Y:S01]  /*10d0*/  IMAD.MOV R6, RZ, RZ, -R5 ;  /* 0x000000ffff067224 */ /* 0x000fe200078e0a05 */
[----:B------:R-:W-:Y:S01]  /*10e0*/  LOP3.LUT R5, R9, 0x1e, RZ, 0xfc, !PT ;  /* 0x0000001e09057812 */ /* 0x000fe200078efcff */
[----:B------:R-:W-:Y:S02]  /*10f0*/  IMAD R234, R7, R3, R234 ;  /* 0x0000000307ea7224 */ /* 0x000fe400078e02ea */
[--C-:B------:R-:W-:Y:S01]  /*1100*/  @!P6 IMAD.IADD R193, R193, 0x1, -R7.reuse ;  /* 0x00000001c1c1e824 */ /* 0x100fe200078e0a07 */
[----:B------:R-:W-:Y:S01]  /*1110*/  IABS R194, R5 ;  /* 0x0000000500c27213 */ /* 0x000fe20000000000 */
[--C-:B------:R-:W-:Y:S01]  /*1120*/  @!P3 IMAD.IADD R241, R241, 0x1, -R7.reuse ;  /* 0x00000001f1f1b824 */ /* 0x100fe200078e0a07 */
[----:B------:R-:W-:Y:S01]  /*1130*/  ISETP.GE.AND P3, PT, R13, RZ, PT ;  /* 0x000000ff0d00720c */ /* 0x000fe20003f66270 */
[----:B------:R-:W-:Y:S01]  /*1140*/  @!P1 IMAD.IADD R36, R36, 0x1, -R7 ;  /* 0x0000000124249824 */ /* 0x000fe200078e0a07 */
[----:B------:R-:W-:Y:S01]  /*1150*/  ISETP.GE.AND P1, PT, R10, RZ, PT ;  /* 0x000000ff0a00720c */ /* 0x000fe20003f26270 */
[----:B------:R-:W-:Y:S01]  /*1160*/  IMAD R99, R7, R4, R99 ;  /* 0x0000000407637224 */ /* 0x000fe200078e0263 */
[----:B------:R-:W-:Y:S01]  /*1170*/  LOP3.LUT R10, R9, 0x22, RZ, 0xfc, !PT ;  /* 0x00000022090a7812 */ /* 0x000fe200078efcff */
[----:B------:R-:W-:Y:S01]  /*1180*/  @!P4 IMAD.MOV R37, RZ, RZ, -R37 ;  /* 0x000000ffff25c224 */ /* 0x000fe200078e0a25 */
[C---:B------:R-:W-:Y:S01]  /*1190*/  ISETP.GT.U32.AND P4, PT, R7.reuse, R234, PT ;  /* 0x000000ea0700720c */ /* 0x040fe20003f84070 */
[----:B------:R-:W-:Y:S01]  /*11a0*/  @!P0 IMAD.MOV R191, RZ, RZ, -R191 ;  /* 0x000000ffffbf8224 */ /* 0x000fe200078e0abf */
[C---:B------:R-:W-:Y:S01]  /*11b0*/  ISETP.GT.U32.AND P0, PT, R7.reuse, R193, PT ;  /* 0x000000c10700720c */ /* 0x040fe20003f04070 */
[----:B------:R-:W-:Y:S01]  /*11c0*/  @!P2 IMAD.MOV R241, RZ, RZ, -R241 ;  /* 0x000000fffff1a224 */ /* 0x000fe200078e0af1 */
[C---:B------:R-:W-:Y:S01]  /*11d0*/  ISETP.GT.U32.AND P6, PT, R7.reuse, R36, PT ;  /* 0x000000240700720c */ /* 0x040fe20003fc4070 */
[----:B------:R-:W-:Y:S01]  /*11e0*/  IMAD.HI.U32 R3, R8, R194, RZ ;  /* 0x000000c208037227 */ /* 0x000fe200078e00ff */
[----:B------:R-:W-:Y:S01]  /*11f0*/  ISETP.GT.U32.AND P2, PT, R7, R99, PT ;  /* 0x000000630700720c */ /* 0x000fe20003f44070 */
[----:B------:R-:W-:Y:S01]  /*1200*/  STL.64 [R1+0x2480], R190 ;  /* 0x002480be01007387 */ /* 0x000fe20000100a00 */
[----:B------:R-:W-:Y:S01]  /*1210*/  IABS R98, R10 ;  /* 0x0000000a00627213 */ /* 0x000fe20000000000 */
[----:B------:R-:W-:Y:S01]  /*1220*/  IMAD.MOV R4, RZ, RZ, -R3 ;  /* 0x000000ffff047224 */ /* 0x000fe200078e0a03 */
[----:B------:R-:W-:Y:S01]  /*1230*/  LOP3.LUT R13, R9, 0x34, RZ, 0xfc, !PT ;  /* 0x00000034090d7812 */ /* 0x000fe200078efcff */
[----:B------:R-:W-:Y:S01]  /*1240*/  IMAD R35, R7, R6, R35 ;  /* 0x0000000607237224 */ /* 0x000fe200078e0223 */
[----:B------:R-:W-:Y:S01]  /*1250*/  LOP3.LUT R6, R9, 0x20, RZ, 0xfc, !PT ;  /* 0x0000002009067812 */ /* 0x000fe200078efcff */
[--C-:B------:R-:W-:Y:S01]  /*1260*/  @!P4 IMAD.IADD R234, R234, 0x1, -R7.reuse ;  /* 0x00000001eaeac824 */ /* 0x100fe200078e0a07 */
[----:B------:R-:W-:Y:S01]  /*1270*/  ISETP.GE.AND P4, PT, R14, RZ, PT ;  /* 0x000000ff0e00720c */ /* 0x000fe20003f86270 */
[--C-:B------:R-:W-:Y:S01]  /*1280*/  @!P0 IMAD.IADD R193, R193, 0x1, -R7.reuse ;  /* 0x00000001c1c18824 */ /* 0x100fe200078e0a07 */
[----:B------:R-:W-:Y:S01]  /*1290*/  IABS R239, R6 ;  /* 0x0000000600ef7213 */ /* 0x000fe20000000000 */
[C---:B------:R-:W-:Y:S01]  /*12a0*/  IMAD R194, R7.reuse, R4, R194 ;  /* 0x0000000407c27224 */ /* 0x040fe200078e02c2 */
[----:B------:R-:W-:Y:S01]  /*12b0*/  ISETP.GE.AND P0, PT, R12, RZ, PT ;  /* 0x000000ff0c00720c */ /* 0x000fe20003f06270 */
[--C-:B------:R-:W-:Y:S01]  /*12c0*/  @!P6 IMAD.IADD R36, R36, 0x1, -R7.reuse ;  /* 0x000000012424e824 */ /* 0x100fe200078e0a07 */
[----:B------:R-:W-:Y:S01]  /*12d0*/  ISETP.GT.U32.AND P6, PT, R7, R35, PT ;  /* 0x000000230700720c */ /* 0x000fe20003fc4070 */
[----:B------:R-:W-:Y:S01]  /*12e0*/  @!P2 IMAD.IADD R99, R99, 0x1, -R7 ;  /* 0x000000016363a824 */ /* 0x000fe200078e0a07 */
[C---:B------:R-:W-:Y:S01]  /*12f0*/  ISETP.GT.U32.AND P2, PT, R7.reuse, R234, PT ;  /* 0x000000ea0700720c */ /* 0x040fe20003f44070 */
[----:B------:R-:W-:Y:S01]  /*1300*/  @!P1 IMAD.MOV R193, RZ, RZ, -R193 ;  /* 0x000000ffffc19224 */ /* 0x000fe200078e0ac1 */
[----:B------:R-:W-:Y:S01]  /*1310*/  ISETP.GT.U32.AND P1, PT, R7, R194, PT ;  /* 0x000000c20700720c */ /* 0x000fe20003f24070 */
[----:B------:R-:W-:Y:S01]  /*1320*/  @!P5 IMAD.MOV R100, RZ, RZ, -R100 ;  /* 0x000000ffff64d224 */ /* 0x000fe200078e0a64 */
[----:B------:R-:W-:Y:S01]  /*1330*/  ISETP.GE.AND P5, PT, R11, RZ, PT ;  /* 0x000000ff0b00720c */ /* 0x000fe20003fa6270 */
[----:B------:R-:W-:Y:S01]  /*1340*/  IMAD.HI.U32 R3, R8, R239, RZ ;  /* 0x000000ef08037227 */ /* 0x000fe200078e00ff */
[C---:B------:R-:W-:Y:S01]  /*1350*/  LOP3.LUT R11, R9.reuse, 0x24, RZ, 0xfc, !PT ;  /* 0x00000024090b7812 */ /* 0x040fe200078efcff */
[----:B------:R-:W-:Y:S01]  /*1360*/  STL.64 [R1+0x2488], R240 ;  /* 0x002488f001007387 */ /* 0x000fe20000100a00 */
[----:B------:R-:W-:Y:S01]  /*1370*/  LOP3.LUT R12, R9, 0x32, RZ, 0xfc, !PT ;  /* 0x00000032090c7812 */ /* 0x000fe200078efcff */
[----:B------:R-:W-:Y:S01]  /*1380*/  IMAD.MOV R4, RZ, RZ, -R3 ;  /* 0x000000ffff047224 */ /* 0x000fe200078e0a03 */
[----:B------:R-:W-:Y:S01]  /*1390*/  IABS R34, R11 ;  /* 0x0000000b00227213 */ /* 0x000fe20000000000 */
[--C-:B------:R-:W-:Y:S01]  /*13a0*/  @!P6 IMAD.IADD R35, R35, 0x1, -R7.reuse ;  /* 0x000000012323e824 */ /* 0x100fe200078e0a07 */
[----:B------:R-:W-:Y:S01]  /*13b0*/  ISETP.GT.U32.AND P6, PT, R7, R99, PT ;  /* 0x000000630700720c */ /* 0x000fe20003fc4070 */
[--C-:B------:R-:W-:Y:S01]  /*13c0*/  @!P2 IMAD.IADD R234, R234, 0x1, -R7.reuse ;  /* 0x00000001eaeaa824 */ /* 0x100fe200078e0a07 */
[----:B------:R-:W-:Y:S01]  /*13d0*/  ISETP.GE.AND P2, PT, R5, RZ, PT ;  /* 0x000000ff0500720c */ /* 0x000fe20003f46270 */
[----:B------:R-:W-:Y:S01]  /*13e0*/  @!P1 IMAD.IADD R194, R194, 0x1, -R7 ;  /* 0x00000001c2c29824 */ /* 0x000fe200078e0a07 */
[----:B------:R-:W-:Y:S01]  /*13f0*/  LOP3.LUT R5, R9, 0x26, RZ, 0xfc, !PT ;  /* 0x0000002609057812 */ /* 0x000fe200078efcff */
[----:B------:R-:W-:Y:S01]  /*1400*/  IMAD.HI.U32 R3, R8, R98, RZ ;  /* 0x0000006208037227 */ /* 0x000fe200078e00ff */
[----:B------:R-:W-:Y:S01]  /*1410*/  ISETP.GE.AND P1, PT, R10, RZ, PT ;  /* 0x000000ff0a00720c */ /* 0x000fe20003f26270 */
[----:B------:R1:W-:Y:S01]  /*1420*/  STL.64 [R1+0x2490], R100 ;  /* 0x0024906401007387 */ /* 0x0003e20000100a00 */
[----:B------:R-:W-:Y:S01]  /*1430*/  IABS R195, R5 ;  /* 0x0000000500c37213 */ /* 0x000fe20000000000 */
[----:B------:R-:W-:Y:S01]  /*1440*/  @!P5 IMAD.MOV R234, RZ, RZ, -R234 ;  /* 0x000000ffffead224 */ /* 0x000fe200078e0aea */
[C---:B------:R-:W-:Y:S01]  /*1450*/  ISETP.GT.U32.AND P5, PT, R7.reuse, R194, PT ;  /* 0x000000c20700720c */ /* 0x040fe20003fa4070 */
[----:B------:R-:W-:Y:S01]  /*1460*/  IMAD R239, R7, R4, R239 ;  /* 0x0000000407ef7224 */ /* 0x000fe200078e02ef */
[----:B------:R-:W-:Y:S01]  /*1470*/  LOP3.LUT R10, R9, 0x2c, RZ, 0xfc, !PT ;  /* 0x0000002c090a7812 */ /* 0x000fe200078efcff */
[----:B------:R-:W-:Y:S01]  /*1480*/  IMAD.HI.U32 R4, R8, R34, RZ ;  /* 0x0000002208047227 */ /* 0x000fe200078e00ff */
[----:B------:R-:W-:-:S02]  /*1490*/  IABS R96, R12 ;  /* 0x0000000c00607213 */ /* 0x000fc40000000000 */
[----:B------:R-:W-:Y:S01]  /*14a0*/  IABS R33, R10 ;  /* 0x0000000a00217213 */ /* 0x000fe20000000000 */
[----:B------:R-:W-:Y:S01]  /*14b0*/  IMAD.MOV R3, RZ, RZ, -R3 ;  /* 0x000000ffff037224 */ /* 0x000fe200078e0a03 */
[----:B------:R-:W-:Y:S01]  /*14c0*/  IABS R32, R13 ;  /* 0x0000000d00207213 */ /* 0x000fe20000000000 */
[----:B------:R-:W-:Y:S01]  /*14d0*/  IMAD.MOV R4, RZ, RZ, -R4 ;  /* 0x000000ffff047224 */ /* 0x000fe200078e0a04 */
[----:B------:R-:W-:Y:S01]  /*14e0*/  LOP3.LUT R14, R9, 0x3a, RZ, 0xfc, !PT ;  /* 0x0000003a090e7812 */ /* 0x000fe200078efcff */
[----:B------:R-:W-:Y:S01]  /*14f0*/  IMAD R98, R7, R3, R98 ;  /* 0x0000000307627224 */ /* 0x000fe200078e0262 */
[----:B-1----:R-:W1:Y:S01]  /*1500*/  S2R R101, SR_TID.X ;  /* 0x0000000000657919 */ /* 0x002e620000002100 */
[----:B------:R-:W-:Y:S01]  /*1510*/  IMAD.HI.U32 R3, R8, R195, RZ ;  /* 0x000000c308037227 */ /* 0x000fe200078e00ff */
[----:B------:R-:W-:Y:S02]  /*1520*/  IABS R95, R14 ;  /* 0x0000000e005f7213 */ /* 0x000fe40000000000 */
[----:B------:R-:W-:Y:S01]  /*1530*/  LOP3.LUT R190, R246, 0x60, RZ, 0x3c, !PT ;  /* 0x00000060f6be7812 */ /* 0x000fe200078e3cff */
[----:B------:R-:W-:Y:S01]  /*1540*/  @!P6 IMAD.IADD R99, R99, 0x1, -R7 ;  /* 0x000000016363e824 */ /* 0x000fe200078e0a07 */
[C---:B------:R-:W-:Y:S01]  /*1550*/  ISETP.GT.U32.AND P6, PT, R7.reuse, R239, PT ;  /* 0x000000ef0700720c */ /* 0x040fe20003fc4070 */
[----:B------:R-:W-:-:S02]  /*1560*/  IMAD R34, R7, R4, R34 ;  /* 0x0000000407227224 */ /* 0x000fc400078e0222 */
[----:B------:R-:W-:Y:S01]  /*1570*/  IMAD.MOV R4, RZ, RZ, -R3 ;  /* 0x000000ffff047224 */ /* 0x000fe200078e0a03 */
[----:B------:R-:W-:Y:S01]  /*1580*/  LOP3.LUT R3, R9, 0x28, RZ, 0xfc, !PT ;  /* 0x0000002809037812 */ /* 0x000fe200078efcff */
[----:B------:R-:W-:Y:S01]  /*1590*/  @!P3 IMAD.MOV R36, RZ, RZ, -R36 ;  /* 0x000000ffff24b224 */ /* 0x000fe200078e0a24 */
[C---:B------:R-:W-:Y:S01]  /*15a0*/  ISETP.GT.U32.AND P3, PT, R7.reuse, R35, PT ;  /* 0x000000230700720c */ /* 0x040fe20003f64070 */
[----:B------:R-:W-:Y:S01]  /*15b0*/  @!P5 IMAD.IADD R194, R194, 0x1, -R7 ;  /* 0x00000001c2c2d824 */ /* 0x000fe200078e0a07 */
[C---:B------:R-:W-:Y:S01]  /*15c0*/  ISETP.GT.U32.AND P5, PT, R7.reuse, R34, PT ;  /* 0x000000220700720c */ /* 0x040fe20003fa4070 */
[----:B------:R-:W-:Y:S01]  /*15d0*/  IMAD R195, R7, R4, R195 ;  /* 0x0000000407c37224 */ /* 0x000fe200078e02c3 */
[----:B------:R-:W-:Y:S01]  /*15e0*/  IABS R232, R3 ;  /* 0x0000000300e87213 */ /* 0x000fe20000000000 */
[----:B------:R-:W-:Y:S01]  /*15f0*/  @!P0 IMAD.MOV R99, RZ, RZ, -R99 ;  /* 0x000000ffff638224 */ /* 0x000fe200078e0a63 */
[----:B------:R-:W-:Y:S01]  /*1600*/  @!P2 IADD3 R194, -R194, RZ, RZ ;  /* 0x000000ffc2c2a210 */ /* 0x000fe20007ffe1ff */
[--C-:B------:R-:W-:Y:S01]  /*1610*/  @!P6 IMAD.IADD R239, R239, 0x1, -R7.reuse ;  /* 0x00000001efefe824 */ /* 0x100fe200078e0a07 */
[C---:B------:R-:W-:Y:S01]  /*1620*/  ISETP.GT.U32.AND P2, PT, R7.reuse, R195, PT ;  /* 0x000000c30700720c */ /* 0x040fe20003f44070 */
[----:B------:R-:W-:Y:S01]  /*1630*/  IMAD.MOV.U32 R240, RZ, RZ, c[0x0][0x180] ;  /* 0x00006000fff07624 */ /* 0x000fe200078e00ff */
[C---:B------:R-:W-:Y:S01]  /*1640*/  ISETP.GT.U32.AND P0, PT, R7.reuse, R98, PT ;  /* 0x000000620700720c */ /* 0x040fe20003f04070 */
[----:B------:R-:W-:Y:S01]  /*1650*/  IMAD R2, R2, c[0x0][0x184], RZ ;  /* 0x0000610002027a24 */ /* 0x000fe200078e02ff */
[----:B------:R-:W-:Y:S01]  /*1660*/  ISETP.GT.U32.AND P6, PT, R7, R239, PT ;  /* 0x000000ef0700720c */ /* 0x000fe20003fc4070 */
[--C-:B------:R-:W-:Y:S01]  /*1670*/  @!P3 IMAD.IADD R35, R35, 0x1, -R7.reuse ;  /* 0x000000012323b824 */ /* 0x100fe200078e0a07 */
[----:B------:R-:W-:Y:S01]  /*1680*/  ISETP.GE.AND P3, PT, R6, RZ, PT ;  /* 0x000000ff0600720c */ /* 0x000fe20003f66270 */
[----:B------:R-:W-:Y:S01]  /*1690*/  @!P5 IMAD.IADD R34, R34, 0x1, -R7 ;  /* 0x000000012222d824 */ /* 0x000fe200078e0a07 */
[----:B------:R-:W-:Y:S01]  /*16a0*/  LOP3.LUT R6, R9, 0x2a, RZ, 0xfc, !PT ;  /* 0x0000002a09067812 */ /* 0x000fe200078efcff */
[----:B------:R-:W-:Y:S01]  /*16b0*/  @!P4 IMAD.MOV R35, RZ, RZ, -R35 ;  /* 0x000000ffff23c224 */ /* 0x000fe200078e0a23 */
[----:B------:R-:W-:Y:S01]  /*16c0*/  ISETP.GE.AND P4, PT, R11, RZ, PT ;  /* 0x000000ff0b00720c */ /* 0x000fe20003f86270 */
[----:B------:R-:W-:Y:S01]  /*16d0*/  IMAD R0, R0, c[0x0][0x184], RZ ;  /* 0x0000610000007a24 */ /* 0x000fe200078e02ff */
[----:B------:R-:W-:Y:S01]  /*16e0*/  IABS R97, R6 ;  /* 0x0000000600617213 */ /* 0x000fe20000000000 */
[--C-:B------:R-:W-:Y:S01]  /*16f0*/  @!P2 IMAD.IADD R195, R195, 0x1, -R7.reuse ;  /* 0x00000001c3c3a824 */ /* 0x100fe200078e0a07 */
[----:B------:R-:W-:Y:S01]  /*1700*/  ISETP.GT.U32.AND P5, PT, R7, R34, PT ;  /* 0x000000220700720c */ /* 0x000fe20003fa4070 */
[--C-:B------:R-:W-:Y:S01]  /*1710*/  @!P0 IMAD.IADD R98, R98, 0x1, -R7.reuse ;  /* 0x0000000162628824 */ /* 0x100fe200078e0a07 */
[----:B------:R-:W-:Y:S01]  /*1720*/  LOP3.LUT R11, R9, 0x30, RZ, 0xfc, !PT ;  /* 0x00000030090b7812 */ /* 0x000fe200078efcff */
[C---:B------:R-:W-:Y:S01]  /*1730*/  IMAD.HI.U32 R4, R8.reuse, R97, RZ ;  /* 0x0000006108047227 */ /* 0x040fe200078e00ff */
[C---:B------:R-:W-:Y:S01]  /*1740*/  ISETP.GT.U32.AND P2, PT, R7.reuse, R195, PT ;  /* 0x000000c30700720c */ /* 0x040fe20003f44070 */
[----:B------:R-:W-:Y:S01]  /*1750*/  STL.64 [R1+0x2498], R36 ;  /* 0x0024982401007387 */ /* 0x000fe20000100a00 */
[----:B------:R-:W-:Y:S01]  /*1760*/  ISETP.GT.U32.AND P0, PT, R7, R98, PT ;  /* 0x000000620700720c */ /* 0x000fe20003f04070 */
[----:B------:R-:W-:Y:S01]  /*1770*/  @!P6 IMAD.IADD R239, R239, 0x1, -R7 ;  /* 0x00000001efefe824 */ /* 0x000fe200078e0a07 */
[----:B------:R-:W-:Y:S01]  /*1780*/  ISETP.GE.AND P6, PT, R5, RZ, PT ;  /* 0x000000ff0500720c */ /* 0x000fe20003fc6270 */
[----:B------:R-:W-:Y:S01]  /*1790*/  IMAD.MOV R4, RZ, RZ, -R4 ;  /* 0x000000ffff047224 */ /* 0x000fe200078e0a04 */
[----:B------:R-:W-:Y:S01]  /*17a0*/  IABS R230, R11 ;  /* 0x0000000b00e67213 */ /* 0x000fe20000000000 */
[----:B------:R-:W-:Y:S01]  /*17b0*/  @!P3 IMAD.MOV R239, RZ, RZ, -R239 ;  /* 0x000000ffffefb224 */ /* 0x000fe200078e0aef */
[----:B------:R-:W-:Y:S01]  /*17c0*/  ISETP.GE.AND P3, PT, R3, RZ, PT ;  /* 0x000000ff0300720c */ /* 0x000fe20003f66270 */
[----:B------:R-:W-:Y:S01]  /*17d0*/  IMAD R97, R7, R4, R97 ;  /* 0x0000000407617224 */ /* 0x000fe200078e0261 */
[----:B-1----:R-:W-:Y:S01]  /*17e0*/  LOP3.LUT R241, R101, 0x3f, RZ, 0xc0, !PT ;  /* 0x0000003f65f17812 */ /* 0x002fe200078ec0ff */
[----:B------:R-:W-:-:S04]  /*17f0*/  IMAD.HI.U32 R3, R8, R232, RZ ;  /* 0x000000e808037227 */ /* 0x000fc800078e00ff */
[----:B------:R-:W-:Y:S01]  /*1800*/  @!P2 IMAD.IADD R195, R195, 0x1, -R7 ;  /* 0x00000001c3c3a824 */ /* 0x000fe200078e0a07 */
[C---:B------:R-:W-:Y:S01]  /*1810*/  ISETP.GT.U32.AND P2, PT, R7.reuse, R97, PT ;  /* 0x000000610700720c */ /* 0x040fe20003f44070 */
[----:B------:R-:W-:Y:S02]  /*1820*/  IMAD.MOV R3, RZ, RZ, -R3 ;  /* 0x000000ffff037224 */ /* 0x000fe400078e0a03 */
[----:B------:R-:W-:Y:S01]  /*1830*/  @!P0 IMAD.IADD R98, R98, 0x1, -R7 ;  /* 0x0000000162628824 */ /* 0x000fe200078e0a07 */
[----:B------:R-:W-:Y:S01]  /*1840*/  ISETP.GE.AND P0, PT, R6, RZ, PT ;  /* 0x000000ff0600720c */ /* 0x000fe20003f06270 */
[----:B------:R-:W-:Y:S01]  /*1850*/  IMAD R232, R7, R3, R232 ;  /* 0x0000000307e87224 */ /* 0x000fe200078e02e8 */
[----:B------:R-:W-:Y:S01]  /*1860*/  LOP3.LUT R3, R9, 0x2e, RZ, 0xfc, !PT ;  /* 0x0000002e09037812 */ /* 0x000fe200078efcff */
[----:B------:R-:W-:-:S03]  /*1870*/  IMAD.HI.U32 R5, R8, R33, RZ ;  /* 0x0000002108057227 */ /* 0x000fc600078e00ff */
[----:B------:R-:W-:Y:S01]  /*1880*/  IABS R197, R3 ;  /* 0x0000000300c57213 */ /* 0x000fe20000000000 */
[----:B------:R-:W-:Y:S01]  /*1890*/  @!P1 IMAD.MOV R98, RZ, RZ, -R98 ;  /* 0x000000ffff629224 */ /* 0x000fe200078e0a62 */
[C---:B------:R-:W-:Y:S01]  /*18a0*/  ISETP.GT.U32.AND P1, PT, R7.reuse, R232, PT ;  /* 0x000000e80700720c */ /* 0x040fe20003f24070 */
[----:B------:R-:W-:Y:S02]  /*18b0*/  IMAD.MOV R6, RZ, RZ, -R5 ;  /* 0x000000ffff067224 */ /* 0x000fe400078e0a05 */
[----:B------:R-:W-:Y:S01]  /*18c0*/  @!P5 IMAD.IADD R34, R34, 0x1, -R7 ;  /* 0x000000012222d824 */ /* 0x000fe200078e0a07 */
[----:B------:R-:W-:Y:S01]  /*18d0*/  ISETP.GE.AND P5, PT, R10, RZ, PT ;  /* 0x000000ff0a00720c */ /* 0x000fe20003fa6270 */
[----:B------:R-:W-:Y:S01]  /*18e0*/  IMAD R33, R7, R6, R33 ;  /* 0x0000000607217224 */ /* 0x000fe200078e0221 */
[----:B------:R-:W-:Y:S01]  /*18f0*/  STL.64 [R1+0x24a0], R98 ;  /* 0x0024a06201007387 */ /* 0x000fe20000100a00 */
[----:B------:R-:W-:Y:S02]  /*1900*/  @!P2 IMAD.IADD R97, R97, 0x1, -R7 ;  /* 0x000000016161a824 */ /* 0x000fe400078e0a07 */
[----:B------:R-:W-:Y:S01]  /*1910*/  @!P4 IMAD.MOV R34, RZ, RZ, -R34 ;  /* 0x000000ffff22c224 */ /* 0x000fe200078e0a22 */
[----:B------:R-:W-:Y:S01]  /*1920*/  ISETP.GE.AND P4, PT, R3, RZ, PT ;  /* 0x000000ff0300720c */ /* 0x000fe20003f86270 */
[----:B------:R-:W-:Y:S01]  /*1930*/  @!P6 IMAD.MOV R195, RZ, RZ, -R195 ;  /* 0x000000ffffc3e224 */ /* 0x000fe200078e0ac3 */
[C---:B------:R-:W-:Y:S01]  /*1940*/  ISETP.GT.U32.AND P2, PT, R7.reuse, R97, PT ;  /* 0x000000610700720c */ /* 0x040fe20003f44070 */
[C---:B------:R-:W-:Y:S01]  /*1950*/  IMAD.HI.U32 R3, R8.reuse, R197, RZ ;  /* 0x000000c508037227 */ /* 0x040fe200078e00ff */
[----:B------:R-:W-:Y:S01]  /*1960*/  ISETP.GT.U32.AND P6, PT, R7, R33, PT ;  /* 0x000000210700720c */ /* 0x000fe20003fc4070 */
[----:B------:R-:W-:Y:S02]  /*1970*/  STL.64 [R1+0x24a8], R34 ;  /* 0x0024a82201007387 */ /* 0x000fe40000100a00 */
[----:B------:R-:W-:-:S02]  /*1980*/  IMAD.HI.U32 R4, R8, R230, RZ ;  /* 0x000000e608047227 */ /* 0x000fc400078e00ff */
[----:B------:R-:W-:Y:S02]  /*1990*/  STL.64 [R1+0x24b0], R194 ;  /* 0x0024b0c201007387 */ /* 0x000fe40000100a00 */
[----:B------:R-:W-:Y:S02]  /*19a0*/  @!P1 IMAD.IADD R232, R232, 0x1, -R7 ;  /* 0x00000001e8e89824 */ /* 0x000fe400078e0a07 */
[----:B------:R-:W-:Y:S02]  /*19b0*/  IMAD.MOV R10, RZ, RZ, -R3 ;  /* 0x000000ffff0a7224 */ /* 0x000fe400078e0a03 */
[----:B------:R-:W-:Y:S01]  /*19c0*/  IMAD.MOV R4, RZ, RZ, -R4 ;  /* 0x000000ffff047224 */ /* 0x000fe200078e0a04 */
[C---:B------:R-:W-:Y:S01]  /*19d0*/  ISETP.GT.U32.AND P1, PT, R7.reuse, R232, PT ;  /* 0x000000e80700720c */ /* 0x040fe20003f24070 */
[----:B------:R-:W-:Y:S01]  /*19e0*/  IMAD R197, R7, R10, R197 ;  /* 0x0000000a07c57224 */ /* 0x000fe200078e02c5 */
[----:B------:R-:W-:Y:S01]  /*19f0*/  LOP3.LUT R10, R9, 0x36, RZ, 0xfc, !PT ;  /* 0x00000036090a7812 */ /* 0x000fe200078efcff */
[----:B------:R-:W-:-:S02]  /*1a00*/  IMAD R230, R7, R4, R230 ;  /* 0x0000000407e67224 */ /* 0x000fc400078e02e6 */
[--C-:B------:R-:W-:Y:S01]  /*1a10*/  @!P2 IMAD.IADD R97, R97, 0x1, -R7.reuse ;  /* 0x000000016161a824 */ /* 0x100fe200078e0a07 */
[----:B------:R-:W-:Y:S01]  /*1a20*/  ISETP.GT.U32.AND P2, PT, R7, R197, PT ;  /* 0x000000c50700720c */ /* 0x000fe20003f44070 */
[----:B------:R-:W-:Y:S01]  /*1a30*/  @!P6 IMAD.IADD R33, R33, 0x1, -R7 ;  /* 0x000000012121e824 */ /* 0x000fe200078e0a07 */
[----:B------:R-:W-:Y:S01]  /*1a40*/  ISETP.GT.U32.AND P6, PT, R7, R230, PT ;  /* 0x000000e60700720c */ /* 0x000fe20003fc4070 */
[----:B------:R-:W-:Y:S01]  /*1a50*/  IMAD.HI.U32 R5, R8, R96, RZ ;  /* 0x0000006008057227 */ /* 0x000fe200078e00ff */
[----:B------:R-:W-:-:S03]  /*1a60*/  IABS R198, R10 ;  /* 0x0000000a00c67213 */ /* 0x000fc60000000000 */
[----:B------:R-:W-:Y:S01]  /*1a70*/  @!P1 IMAD.IADD R232, R232, 0x1, -R7 ;  /* 0x00000001e8e89824 */ /* 0x000fe200078e0a07 */
[----:B------:R-:W-:Y:S01]  /*1a80*/  ISETP.GE.AND P1, PT, R11, RZ, PT ;  /* 0x000000ff0b00720c */ /* 0x000fe20003f26270 */
[----:B------:R-:W-:Y:S01]  /*1a90*/  IMAD.HI.U32 R6, R8, R32, RZ ;  /* 0x0000002008067227 */ /* 0x000fe200078e00ff */
[----:B------:R-:W-:-:S03]  /*1aa0*/  LOP3.LUT R11, R9, 0x38, RZ, 0xfc, !PT ;  /* 0x00000038090b7812 */ /* 0x000fc600078efcff */
[--C-:B------:R-:W-:Y:S01]  /*1ab0*/  @!P2 IMAD.IADD R197, R197, 0x1, -R7.reuse ;  /* 0x00000001c5c5a824 */ /* 0x100fe200078e0a07 */
[----:B------:R-:W-:Y:S01]  /*1ac0*/  IABS R228, R11 ;  /* 0x0000000b00e47213 */ /* 0x000fe20000000000 */
[----:B------:R-:W-:Y:S01]  /*1ad0*/  @!P6 IMAD.IADD R230, R230, 0x1, -R7 ;  /* 0x00000001e6e6e824 */ /* 0x000fe200078e0a07 */
[C---:B------:R-:W-:Y:S01]  /*1ae0*/  ISETP.GT.U32.AND P2, PT, R7.reuse, R33, PT ;  /* 0x000000210700720c */ /* 0x040fe20003f44070 */
[----:B------:R-:W-:Y:S01]  /*1af0*/  @!P3 IMAD.MOV R232, RZ, RZ, -R232 ;  /* 0x000000ffffe8b224 */ /* 0x000fe200078e0ae8 */
[C---:B------:R-:W-:Y:S01]  /*1b00*/  ISETP.GT.U32.AND P3, PT, R7.reuse, R197, PT ;  /* 0x000000c50700720c */ /* 0x040fe20003f64070 */
[----:B------:R-:W-:Y:S01]  /*1b10*/  IMAD.MOV R5, RZ, RZ, -R5 ;  /* 0x000000ffff057224 */ /* 0x000fe200078e0a05 */
[----:B------:R-:W-:Y:S01]  /*1b20*/  ISETP.GT.U32.AND P6, PT, R7, R230, PT ;  /* 0x000000e60700720c */ /* 0x000fe20003fc4070 */
[----:B------:R-:W-:Y:S02]  /*1b30*/  IMAD.MOV R6, RZ, RZ, -R6 ;  /* 0x000000ffff067224 */ /* 0x000fe400078e0a06 */
[----:B------:R-:W-:-:S04]  /*1b40*/  IMAD.HI.U32 R3, R8, R198, RZ ;  /* 0x000000c608037227 */ /* 0x000fc800078e00ff */
[----:B------:R-:W-:-:S04]  /*1b50*/  IMAD.HI.U32 R4, R8, R228, RZ ;  /* 0x000000e408047227 */ /* 0x000fc800078e00ff */
[C---:B------:R-:W-:Y:S02]  /*1b60*/  IMAD R96, R7.reuse, R5, R96 ;  /* 0x0000000507607224 */ /* 0x040fe400078e0260 */
[C---:B------:R-:W-:Y:S02]  /*1b70*/  IMAD R32, R7.reuse, R6, R32 ;  /* 0x0000000607207224 */ /* 0x040fe400078e0220 */
[----:B------:R-:W-:Y:S02]  /*1b80*/  IMAD.MOV R3, RZ, RZ, -R3 ;  /* 0x000000ffff037224 */ /* 0x000fe400078e0a03 */
[----:B------:R-:W-:Y:S02]  /*1b90*/  IMAD.MOV R5, RZ, RZ, -R4 ;  /* 0x000000ffff057224 */ /* 0x000fe400078e0a04 */
[----:B------:R-:W-:Y:S01]  /*1ba0*/  @!P0 IMAD.MOV R97, RZ, RZ, -R97 ;  /* 0x000000ffff618224 */ /* 0x000fe200078e0a61 */
[----:B------:R-:W-:Y:S01]  /*1bb0*/  ISETP.GT.U32.AND P0, PT, R7, R96, PT ;  /* 0x000000600700720c */ /* 0x000fe20003f04070 */
[----:B------:R-:W-:Y:S01]  /*1bc0*/  @!P2 IMAD.IADD R33, R33, 0x1, -R7 ;  /* 0x000000012121a824 */ /* 0x000fe200078e0a07 */
[C---:B------:R-:W-:Y:S01]  /*1bd0*/  ISETP.GT.U32.AND P2, PT, R7.reuse, R32, PT ;  /* 0x000000200700720c */ /* 0x040fe20003f44070 */
[----:B------:R-:W-:-:S02]  /*1be0*/  IMAD R198, R7, R3, R198 ;  /* 0x0000000307c67224 */ /* 0x000fc400078e02c6 */
[----:B------:R-:W-:Y:S01]  /*1bf0*/  IMAD R228, R7, R5, R228 ;  /* 0x0000000507e47224 */ /* 0x000fe200078e02e4 */
[----:B------:R-:W-:Y:S01]  /*1c00*/  LOP3.LUT R5, R9, 0x3e, RZ, 0xfc, !PT ;  /* 0x0000003e09057812 */ /* 0x000fe200078efcff */
[--C-:B------:R-:W-:Y:S01]  /*1c10*/  @!P3 IMAD.IADD R197, R197, 0x1, -R7.reuse ;  /* 0x00000001c5c5b824 */ /* 0x100fe200078e0a07 */
[C---:B------:R-:W-:Y:S01]  /*1c20*/  ISETP.GT.U32.AND P3, PT, R7.reuse, R198, PT ;  /* 0x000000c60700720c */ /* 0x040fe20003f64070 */
[----:B------:R-:W-:Y:S01]  /*1c30*/  @!P6 IMAD.IADD R230, R230, 0x1, -R7 ;  /* 0x00000001e6e6e824 */ /* 0x000fe200078e0a07 */
[----:B------:R-:W-:Y:S01]  /*1c40*/  ISETP.GT.U32.AND P6, PT, R7, R228, PT ;  /* 0x000000e40700720c */ /* 0x000fe20003fc4070 */
[----:B------:R-:W-:Y:S01]  /*1c50*/  IMAD.HI.U32 R4, R8, R31, RZ ;  /* 0x0000001f08047227 */ /* 0x000fe200078e00ff */
[----:B------:R-:W-:-:S03]  /*1c60*/  IABS R199, R5 ;  /* 0x0000000500c77213 */ /* 0x000fc60000000000 */
[--C-:B------:R-:W-:Y:S01]  /*1c70*/  @!P0 IMAD.IADD R96, R96, 0x1, -R7.reuse ;  /* 0x0000000160608824 */ /* 0x100fe200078e0a07 */
[----:B------:R-:W-:Y:S01]  /*1c80*/  ISETP.GE.AND P0, PT, R12, RZ, PT ;  /* 0x000000ff0c00720c */ /* 0x000fe20003f06270 */
[----:B------:R-:W-:Y:S01]  /*1c90*/  @!P2 IMAD.IADD R32, R32, 0x1, -R7 ;  /* 0x000000012020a824 */ /* 0x000fe200078e0a07 */
[----:B------:R-:W-:Y:S01]  /*1ca0*/  LOP3.LUT R12, R9, 0x40, RZ, 0xfc, !PT ;  /* 0x00000040090c7812 */ /* 0x000fe200078efcff */
[----:B------:R-:W-:Y:S01]  /*1cb0*/  @!P5 IMAD.MOV R33, RZ, RZ, -R33 ;  /* 0x000000ffff21d224 */ /* 0x000fe200078e0a21 */
[----:B------:R-:W-:Y:S01]  /*1cc0*/  ISETP.GE.AND P2, PT, R13, RZ, PT ;  /* 0x000000ff0d00720c */ /* 0x000fe20003f46270 */
[--C-:B------:R-:W-:Y:S01]  /*1cd0*/  @!P3 IMAD.IADD R198, R198, 0x1, -R7.reuse ;  /* 0x00000001c6c6b824 */ /* 0x100fe200078e0a07 */
[C---:B------:R-:W-:Y:S01]  /*1ce0*/  ISETP.GT.U32.AND P3, PT, R7.reuse, R96, PT ;  /* 0x000000600700720c */ /* 0x040fe20003f64070 */
[----:B------:R-:W-:Y:S01]  /*1cf0*/  @!P6 IMAD.IADD R228, R228, 0x1, -R7 ;  /* 0x00000001e4e4e824 */ /* 0x000fe200078e0a07 */
[C---:B------:R-:W-:Y:S01]  /*1d00*/  ISETP.GT.U32.AND P6, PT, R7.reuse, R32, PT ;  /* 0x000000200700720c */ /* 0x040fe20003fc4070 */
[----:B------:R-:W-:Y:S01]  /*1d10*/  IMAD.MOV R4, RZ, RZ, -R4 ;  /* 0x000000ffff047224 */ /* 0x000fe200078e0a04 */
[----:B------:R-:W-:Y:S01]  /*1d20*/  ISETP.GT.U32.AND P5, PT, R7, R198, PT ;  /* 0x000000c60700720c */ /* 0x000fe20003fa4070 */
[----:B------:R-:W-:Y:S01]  /*1d30*/  IMAD.HI.U32 R3, R8, R95, RZ ;  /* 0x0000005f08037227 */ /* 0x000fe200078e00ff */
[----:B------:R-:W-:-:S02]  /*1d40*/  IABS R224, R12 ;  /* 0x0000000c00e07213 */ /* 0x000fc40000000000 */
[----:B------:R-:W-:Y:S01]  /*1d50*/  LOP3.LUT R13, R9, 0x8e, RZ, 0xfc, !PT ;  /* 0x0000008e090d7812 */ /* 0x000fe200078efcff */
[C---:B------:R-:W-:Y:S02]  /*1d60*/  IMAD R31, R7.reuse, R4, R31 ;  /* 0x00000004071f7224 */ /* 0x040fe400078e021f */
[----:B------:R-:W-:Y:S01]  /*1d70*/  @!P4 IMAD.MOV R197, RZ, RZ, -R197 ;  /* 0x000000ffffc5c224 */ /* 0x000fe200078e0ac5 */
[C---:B------:R-:W-:Y:S01]  /*1d80*/  ISETP.GT.U32.AND P4, PT, R7.reuse, R228, PT ;  /* 0x000000e40700720c */ /* 0x040fe20003f84070 */
[--C-:B------:R-:W-:Y:S01]  /*1d90*/  @!P3 IMAD.IADD R96, R96, 0x1, -R7.reuse ;  /* 0x000000016060b824 */ /* 0x100fe200078e0a07 */
[----:B------:R-:W-:Y:S01]  /*1da0*/  ISETP.GE.AND P3, PT, R10, RZ, PT ;  /* 0x000000ff0a00720c */ /* 0x000fe20003f66270 */
[----:B------:R-:W-:Y:S01]  /*1db0*/  @!P6 IMAD.IADD R32, R32, 0x1, -R7 ;  /* 0x000000012020e824 */ /* 0x000fe200078e0a07 */
[----:B------:R-:W-:Y:S01]  /*1dc0*/  ISETP.GT.U32.AND P6, PT, R7, R31, PT ;  /* 0x0000001f0700720c */ /* 0x000fe20003fc4070 */
[----:B------:R-:W-:Y:S01]  /*1dd0*/  IMAD.MOV R6, RZ, RZ, -R3 ;  /* 0x000000ffff067224 */ /* 0x000fe200078e0a03 */
[----:B------:R-:W-:Y:S01]  /*1de0*/  LOP3.LUT R10, R9, 0x4c, RZ, 0xfc, !PT ;  /* 0x0000004c090a7812 */ /* 0x000fe200078efcff */
[----:B------:R-:W-:Y:S01]  /*1df0*/  IMAD.HI.U32 R3, R8, R199, RZ ;  /* 0x000000c708037227 */ /* 0x000fe200078e00ff */
[----:B------:R-:W-:-:S02]  /*1e00*/  IABS R213, R13 ;  /* 0x0000000d00d57213 */ /* 0x000fc40000000000 */
[----:B------:R-:W-:Y:S01]  /*1e10*/  IABS R29, R10 ;  /* 0x0000000a001d7213 */ /* 0x000fe20000000000 */
[----:B------:R-:W-:Y:S01]  /*1e20*/  @!P5 IMAD.IADD R198, R198, 0x1, -R7 ;  /* 0x00000001c6c6d824 */ /* 0x000fe200078e0a07 */
[----:B------:R-:W-:Y:S01]  /*1e30*/  ISETP.GE.AND P5, PT, R11, RZ, PT ;  /* 0x000000ff0b00720c */ /* 0x000fe20003fa6270 */
[----:B------:R-:W-:Y:S01]  /*1e40*/  IMAD R95, R7, R6, R95 ;  /* 0x00000006075f7224 */ /* 0x000fe200078e025f */
[----:B------:R-:W-:Y:S01]  /*1e50*/  LOP3.LUT R11, R9, 0x52, RZ, 0xfc, !PT ;  /* 0x00000052090b7812 */ /* 0x000fe200078efcff */
[----:B------:R-:W-:-:S03]  /*1e60*/  IMAD.HI.U32 R4, R8, R224, RZ ;  /* 0x000000e008047227 */ /* 0x000fc600078e00ff */
[----:B------:R-:W-:Y:S01]  /*1e70*/  IABS R92, R11 ;  /* 0x0000000b005c7213 */ /* 0x000fe20000000000 */
[----:B------:R-:W-:Y:S01]  /*1e80*/  IMAD.MOV R6, RZ, RZ, -R3 ;  /* 0x000000ffff067224 */ /* 0x000fe200078e0a03 */
[----:B------:R-:W-:Y:S01]  /*1e90*/  LOP3.LUT R3, R9, 0x42, RZ, 0xfc, !PT ;  /* 0x0000004209037812 */ /* 0x000fe200078efcff */
[----:B------:R-:W-:Y:S01]  /*1ea0*/  @!P1 IMAD.MOV R230, RZ, RZ, -R230 ;  /* 0x000000ffffe69224 */ /* 0x000fe200078e0ae6 */
[C---:B------:R-:W-:Y:S01]  /*1eb0*/  ISETP.GT.U32.AND P1, PT, R7.reuse, R95, PT ;  /* 0x0000005f0700720c */ /* 0x040fe20003f24070 */
[----:B------:R-:W-:Y:S01]  /*1ec0*/  IMAD.MOV R4, RZ, RZ, -R4 ;  /* 0x000000ffff047224 */ /* 0x000fe200078e0a04 */
[----:B------:R-:W-:Y:S01]  /*1ed0*/  IABS R94, R3 ;  /* 0x00000003005e7213 */ /* 0x000fe20000000000 */
[----:B------:R-:W-:Y:S02]  /*1ee0*/  IMAD R199, R7, R6, R199 ;  /* 0x0000000607c77224 */ /* 0x000fe400078e02c7 */
[--C-:B------:R-:W-:Y:S01]  /*1ef0*/  @!P4 IMAD.IADD R228, R228, 0x1, -R7.reuse ;  /* 0x00000001e4e4c824 */ /* 0x100fe200078e0a07 */
[----:B------:R-:W-:Y:S01]  /*1f00*/  ISETP.GE.AND P4, PT, R14, RZ, PT ;  /* 0x000000ff0e00720c */ /* 0x000fe20003f86270 */
[--C-:B------:R-:W-:Y:S01]  /*1f10*/  @!P6 IMAD.IADD R31, R31, 0x1, -R7.reuse ;  /* 0x000000011f1fe824 */ /* 0x100fe200078e0a07 */
        /* <DEDUP_REMOVED lines=8> */
[----:B------:R-:W-:Y:S01]  /*1fa0*/  ISETP.GT.U32.AND P5, PT, R7, R224, PT ;  /* 0x000000e00700720c */ /* 0x000fe20003fa4070 */
[----:B------:R-:W-:Y:S01]  /*1fb0*/  @!P1 IMAD.IADD R95, R95, 0x1, -R7 ;  /* 0x000000015f5f9824 */ /* 0x000fe200078e0a07 */
[----:B------:R-:W-:Y:S01]  /*1fc0*/  IABS R30, R4 ;  /* 0x00000004001e7213 */ /* 0x000fe20000000000 */
[----:B------:R-:W-:Y:S01]  /*1fd0*/  @!P0 IMAD.MOV R96, RZ, RZ, -R96 ;  /* 0x000000ffff608224 */ /* 0x000fe200078e0a60 */
[----:B------:R-:W-:Y:S01]  /*1fe0*/  ISETP.GE.AND P1, PT, R15, RZ, PT ;  /* 0x000000ff0f00720c */ /* 0x000fe20003f26270 */
[----:B------:R-:W-:Y:S01]  /*1ff0*/  IMAD.MOV.U32 R191, RZ, RZ, c[0x0][0x188] ;  /* 0x00006200ffbf7624 */ /* 0x000fe200078e00ff */
[----:B------:R-:W-:-:S02]  /*2000*/  ISETP.GT.U32.AND P0, PT, R7, R95, PT ;  /* 0x0000005f0700720c */ /* 0x000fc40003f04070 */
[----:B------:R-:W-:Y:S01]  /*2010*/  LOP3.LUT R5, R9, 0x46, RZ, 0xfc, !PT ;  /* 0x0000004609057812 */ /* 0x000fe200078efcff */
[--C-:B------:R-:W-:Y:S01]  /*2020*/  @!P3 IMAD.IADD R199, R199, 0x1, -R7.reuse ;  /* 0x00000001c7c7b824 */ /* 0x100fe200078e0a07 */
[----:B------:R-:W-:Y:S01]  /*2030*/  ISETP.GE.AND P3, PT, R4, RZ, PT ;  /* 0x000000ff0400720c */ /* 0x000fe20003f66270 */
[--C-:B------:R-:W-:Y:S01]  /*2040*/  @!P2 IMAD.IADD R31, R31, 0x1, -R7.reuse ;  /* 0x000000011f1fa824 */ /* 0x100fe200078e0a07 */
[----:B------:R-:W-:Y:S01]  /*2050*/  ISETP.GE.AND P2, PT, R3, RZ, PT ;  /* 0x000000ff0300720c */ /* 0x000fe20003f46270 */
[----:B------:R-:W-:Y:S01]  /*2060*/  @!P5 IMAD.IADD R224, R224, 0x1, -R7 ;  /* 0x00000001e0e0d824 */ /* 0x000fe200078e0a07 */
[----:B------:R-:W-:Y:S01]  /*2070*/  ISETP.GT.U32.AND P5, PT, R7, R199, PT ;  /* 0x000000c70700720c */ /* 0x000fe20003fa4070 */
[----:B------:R-:W-:Y:S01]  /*2080*/  IMAD.HI.U32 R3, R8, R94, RZ ;  /* 0x0000005e08037227 */ /* 0x000fe200078e00ff */
[----:B------:R-:W-:Y:S02]  /*2090*/  IABS R201, R5 ;  /* 0x0000000500c97213 */ /* 0x000fe40000000000 */
[----:B------:R-:W-:Y:S01]  /*20a0*/  LOP3.LUT R14, R9, 0x90, RZ, 0xfc, !PT ;  /* 0x00000090090e7812 */ /* 0x000fe200078efcff */
[----:B------:R-:W-:-:S02]  /*20b0*/  IMAD.MOV R3, RZ, RZ, -R3 ;  /* 0x000000ffff037224 */ /* 0x000fc400078e0a03 */
[--C-:B------:R-:W-:Y:S01]  /*20c0*/  @!P0 IMAD.IADD R95, R95, 0x1, -R7.reuse ;  /* 0x000000015f5f8824 */ /* 0x100fe200078e0a07 */
[----:B------:R-:W-:Y:S01]  /*20d0*/  ISETP.GE.AND P0, PT, R12, RZ, PT ;  /* 0x000000ff0c00720c */ /* 0x000fe20003f06270 */
[----:B------:R-:W-:Y:S01]  /*20e0*/  IMAD R94, R7, R3, R94 ;  /* 0x00000003075e7224 */ /* 0x000fe200078e025e */
[----:B------:R-:W-:Y:S01]  /*20f0*/  LOP3.LUT R3, R9, 0x48, RZ, 0xfc, !PT ;  /* 0x0000004809037812 */ /* 0x000fe200078efcff */
[----:B------:R-:W-:Y:S01]  /*2100*/  IMAD.HI.U32 R4, R8, R30, RZ ;  /* 0x0000001e08047227 */ /* 0x000fe200078e00ff */
[----:B------:R-:W-:Y:S02]  /*2110*/  @!P4 IADD3 R95, -R95, RZ, RZ ;  /* 0x000000ff5f5fc210 */ /* 0x000fe40007ffe1ff */
[----:B------:R-:W-:Y:S01]  /*2120*/  ISETP.GT.U32.AND P4, PT, R7, R224, PT ;  /* 0x000000e00700720c */ /* 0x000fe20003f84070 */
[----:B------:R-:W-:Y:S01]  /*2130*/  @!P5 IMAD.IADD R199, R199, 0x1, -R7 ;  /* 0x00000001c7c7d824 */ /* 0x000fe200078e0a07 */
[----:B------:R-:W-:Y:S01]  /*2140*/  ISETP.GT.U32.AND P5, PT, R7, R94, PT ;  /* 0x0000005e0700720c */ /* 0x000fe20003fa4070 */
[----:B------:R-:W-:Y:S01]  /*2150*/  IMAD.MOV R4, RZ, RZ, -R4 ;  /* 0x000000ffff047224 */ /* 0x000fe200078e0a04 */
[----:B------:R-:W-:Y:S01]  /*2160*/  IABS R220, R3 ;  /* 0x0000000300dc7213 */ /* 0x000fe20000000000 */
[----:B------:R-:W-:Y:S01]  /*2170*/  @!P6 IMAD.MOV R199, RZ, RZ, -R199 ;  /* 0x000000ffffc7e224 */ /* 0x000fe200078e0ac7 */
[----:B------:R-:W-:Y:S01]  /*2180*/  LOP3.LUT R12, R9, 0x54, RZ, 0xfc, !PT ;  /* 0x00000054090c7812 */ /* 0x000fe200078efcff */
[----:B------:R-:W-:Y:S01]  /*2190*/  IMAD R30, R7, R4, R30 ;  /* 0x00000004071e7224 */ /* 0x000fe200078e021e */
[----:B------:R-:W-:Y:S01]  /*21a0*/  IABS R184, R14 ;  /* 0x0000000e00b87213 */ /* 0x000fe20000000000 */
[----:B------:R-:W-:Y:S01]  /*21b0*/  @!P1 IMAD.MOV R31, RZ, RZ, -R31 ;  /* 0x000000ffff1f9224 */ /* 0x000fe200078e0a1f */
[----:B------:R-:W-:-:S02]  /*21c0*/  ISETP.GE.AND P1, PT, R5, RZ, PT ;  /* 0x000000ff0500720c */ /* 0x000fc40003f26270 */
[----:B------:R-:W-:Y:S01]  /*21d0*/  ISETP.GT.U32.AND P6, PT, R7, R30, PT ;  /* 0x0000001e0700720c */ /* 0x000fe20003fc4070 */
[--C-:B------:R-:W-:Y:S01]  /*21e0*/  @!P4 IMAD.IADD R224, R224, 0x1, -R7.reuse ;  /* 0x00000001e0e0c824 */ /* 0x100fe200078e0a07 */
[----:B------:R-:W-:Y:S01]  /*21f0*/  ISETP.GE.AND P4, PT, R3, RZ, PT ;  /* 0x000000ff0300720c */ /* 0x000fe20003f86270 */
[----:B------:R-:W-:Y:S01]  /*2200*/  @!P5 IMAD.IADD R94, R94, 0x1, -R7 ;  /* 0x000000015e5ed824 */ /* 0x000fe200078e0a07 */
[----:B------:R-:W-:Y:S01]  /*2210*/  LOP3.LUT R5, R9, 0x4a, RZ, 0xfc, !PT ;  /* 0x0000004a09057812 */ /* 0x000fe200078efcff */
[C---:B------:R-:W-:Y:S01]  /*2220*/  IMAD.HI.U32 R3, R8.reuse, R201, RZ ;  /* 0x000000c908037227 */ /* 0x040fe200078e00ff */
[----:B------:R-:W-:Y:S02]  /*2230*/  IABS R28, R12 ;  /* 0x0000000c001c7213 */ /* 0x000fe40000000000 */
[----:B------:R-:W-:Y:S01]  /*2240*/  ISETP.GT.U32.AND P5, PT, R7, R94, PT ;  /* 0x0000005e0700720c */ /* 0x000fe20003fa4070 */
[----:B------:R-:W-:Y:S01]  /*2250*/  IMAD.MOV R4, RZ, RZ, -R3 ;  /* 0x000000ffff047224 */ /* 0x000fe200078e0a03 */
[----:B------:R-:W-:Y:S01]  /*2260*/  IABS R93, R5 ;  /* 0x00000005005d7213 */ /* 0x000fe20000000000 */
[----:B------:R-:W-:-:S04]  /*2270*/  IMAD.HI.U32 R3, R8, R220, RZ ;  /* 0x000000dc08037227 */ /* 0x000fc800078e00ff */
[----:B------:R-:W-:Y:S02]  /*2280*/  @!P6 IMAD.IADD R30, R30, 0x1, -R7 ;  /* 0x000000011e1ee824 */ /* 0x000fe400078e0a07 */
[----:B------:R-:W-:Y:S02]  /*2290*/  IMAD.MOV R3, RZ, RZ, -R3 ;  /* 0x000000ffff037224 */ /* 0x000fe400078e0a03 */
[C---:B------:R-:W-:Y:S01]  /*22a0*/  IMAD R201, R7.reuse, R4, R201 ;  /* 0x0000000407c97224 */ /* 0x040fe200078e02c9 */
[C---:B------:R-:W-:Y:S01]  /*22b0*/  ISETP.GT.U32.AND P6, PT, R7.reuse, R30, PT ;  /* 0x0000001e0700720c */ /* 0x040fe20003fc4070 */
[----:B------:R-:W-:Y:S02]  /*22c0*/  IMAD R220, R7, R3, R220 ;  /* 0x0000000307dc7224 */ /* 0x000fe400078e02dc */
[----:B------:R-:W-:-:S04]  /*22d0*/  IMAD.HI.U32 R3, R8, R93, RZ ;  /* 0x0000005d08037227 */ /* 0x000fc800078e00ff */
[----:B------:R-:W-:Y:S01]  /*22e0*/  @!P5 IMAD.IADD R94, R94, 0x1, -R7 ;  /* 0x000000015e5ed824 */ /* 0x000fe200078e0a07 */
[----:B------:R-:W-:Y:S01]  /*22f0*/  ISETP.GT.U32.AND P5, PT, R7, R201, PT ;  /* 0x000000c90700720c */ /* 0x000fe20003fa4070 */
[----:B------:R-:W-:-:S04]  /*2300*/  IMAD.HI.U32 R4, R8, R29, RZ ;  /* 0x0000001d08047227 */ /* 0x000fc800078e00ff */
[----:B------:R-:W-:Y:S02]  /*2310*/  IMAD.MOV R6, RZ, RZ, -R3 ;  /* 0x000000ffff067224 */ /* 0x000fe400078e0a03 */
[----:B------:R-:W-:Y:S02]  /*2320*/  IMAD.MOV R4, RZ, RZ, -R4 ;  /* 0x000000ffff047224 */ /* 0x000fe400078e0a04 */
[----:B------:R-:W-:Y:S01]  /*2330*/  IMAD R93, R7, R6, R93 ;  /* 0x00000006075d7224 */ /* 0x000fe200078e025d */
[----:B------:R-:W-:Y:S01]  /*2340*/  LOP3.LUT R6, R9, 0x50, RZ, 0xfc, !PT ;  /* 0x0000005009067812 */ /* 0x000fe200078efcff */
[----:B------:R-:W-:Y:S01]  /*2350*/  @!P0 IMAD.MOV R224, RZ, RZ, -R224 ;  /* 0x000000ffffe08224 */ /* 0x000fe200078e0ae0 */
[----:B------:R-:W-:Y:S01]  /*2360*/  ISETP.GE.AND P0, PT, R5, RZ, PT ;  /* 0x000000ff0500720c */ /* 0x000fe20003f06270 */
[----:B------:R-:W-:Y:S01]  /*2370*/  IMAD R29, R7, R4, R29 ;  /* 0x00000004071d7224 */ /* 0x000fe200078e021d */
[----:B------:R-:W-:Y:S01]  /*2380*/  LOP3.LUT R5, R9, 0x4e, RZ, 0xfc, !PT ;  /* 0x0000004e09057812 */ /* 0x000fe200078efcff */
[--C-:B------:R-:W-:Y:S01]  /*2390*/  @!P6 IMAD.IADD R30, R30, 0x1, -R7.reuse ;  /* 0x000000011e1ee824 */ /* 0x100fe200078e0a07 */
[----:B------:R-:W-:Y:S01]  /*23a0*/  ISETP.GT.U32.AND P6, PT, R7, R93, PT ;  /* 0x0000005d0700720c */ /* 0x000fe20003fc4070 */
[----:B------:R-:W-:Y:S01]  /*23b0*/  @!P5 IMAD.IADD R201, R201, 0x1, -R7 ;  /* 0x00000001c9c9d824 */ /* 0x000fe200078e0a07 */
[C---:B------:R-:W-:Y:S01]  /*23c0*/  ISETP.GT.U32.AND P5, PT, R7.reuse, R29, PT ;  /* 0x0000001d0700720c */ /* 0x040fe20003fa4070 */
[----:B------:R-:W-:Y:S01]  /*23d0*/  @!P2 IMAD.MOV R94, RZ, RZ, -R94 ;  /* 0x000000ffff5ea224 */ /* 0x000fe200078e0a5e */
[----:B------:R-:W-:Y:S01]  /*23e0*/  IABS R202, R5 ;  /* 0x0000000500ca7213 */ /* 0x000fe20000000000 */
[----:B------:R-:W-:Y:S01]  /*23f0*/  IMAD.HI.U32 R4, R8, R28, RZ ;  /* 0x0000001c08047227 */ /* 0x000fe200078e00ff */
[----:B------:R-:W-:-:S02]  /*2400*/  ISETP.GT.U32.AND P2, PT, R7, R220, PT ;  /* 0x000000dc0700720c */ /* 0x000fc40003f44070 */
[----:B------:R-:W-:Y:S01]  /*2410*/  IABS R216, R6 ;  /* 0x0000000600d87213 */ /* 0x000fe20000000000 */
[----:B------:R-:W-:-:S04]  /*2420*/  IMAD.HI.U32 R3, R8, R202, RZ ;  /* 0x000000ca08037227 */ /* 0x000fc800078e00ff */
[----:B------:R-:W-:Y:S02]  /*2430*/  @!P6 IMAD.IADD R93, R93, 0x1, -R7 ;  /* 0x000000015d5de824 */ /* 0x000fe400078e0a07 */
[----:B------:R-:W-:Y:S02]  /*2440*/  IMAD.MOV R3, RZ, RZ, -R3 ;  /* 0x000000ffff037224 */ /* 0x000fe400078e0a03 */
[----:B------:R-:W-:Y:S01]  /*2450*/  @!P5 IMAD.IADD R29, R29, 0x1, -R7 ;  /* 0x000000011d1dd824 */ /* 0x000fe200078e0a07 */
[C---:B------:R-:W-:Y:S01]  /*2460*/  ISETP.GT.U32.AND P5, PT, R7.reuse, R93, PT ;  /* 0x0000005d0700720c */ /* 0x040fe20003fa4070 */
[----:B------:R-:W-:Y:S02]  /*2470*/  IMAD R202, R7, R3, R202 ;  /* 0x0000000307ca7224 */ /* 0x000fe400078e02ca */
[----:B------:R-:W-:-:S04]  /*2480*/  IMAD.HI.U32 R3, R8, R216, RZ ;  /* 0x000000d808037227 */ /* 0x000fc800078e00ff */
[----:B------:R-:W-:Y:S01]  /*2490*/  @!P2 IMAD.IADD R220, R220, 0x1, -R7 ;  /* 0x00000001dcdca824 */ /* 0x000fe200078e0a07 */
[C---:B------:R-:W-:Y:S01]  /*24a0*/  ISETP.GT.U32.AND P2, PT, R7.reuse, R201, PT ;  /* 0x000000c90700720c */ /* 0x040fe20003f44070 */
[----:B------:R-:W-:Y:S02]  /*24b0*/  IMAD.MOV R3, RZ, RZ, -R3 ;  /* 0x000000ffff037224 */ /* 0x000fe400078e0a03 */
[----:B------:R-:W-:Y:S01]  /*24c0*/  IMAD.MOV R4, RZ, RZ, -R4 ;  /* 0x000000ffff047224 */ /* 0x000fe200078e0a04 */
[C---:B------:R-:W-:Y:S01]  /*24d0*/  ISETP.GT.U32.AND P6, PT, R7.reuse, R220, PT ;  /* 0x000000dc0700720c */ /* 0x040fe20003fc4070 */
[----:B------:R-:W-:Y:S02]  /*24e0*/  IMAD R216, R7, R3, R216 ;  /* 0x0000000307d87224 */ /* 0x000fe400078e02d8 */
[----:B------:R-:W-:Y:S02]  /*24f0*/  @!P5 IMAD.IADD R93, R93, 0x1, -R7 ;  /* 0x000000015d5dd824 */ /* 0x000fe400078e0a07 */
[----:B------:R-:W-:Y:S01]  /*2500*/  IMAD.HI.U32 R3, R8, R92, RZ ;  /* 0x0000005c08037227 */ /* 0x000fe200078e00ff */
[----:B------:R-:W-:-:S03]  /*2510*/  ISETP.GT.U32.AND P5, PT, R7, R216, PT ;  /* 0x000000d80700720c */ /* 0x000fc60003fa4070 */
[----:B------:R-:W-:Y:S02]  /*2520*/  IMAD.MOV R3, RZ, RZ, -R3 ;  /* 0x000000ffff037224 */ /* 0x000fe400078e0a03 */
[----:B------:R-:W-:Y:S01]  /*2530*/  @!P3 IMAD.MOV R30, RZ, RZ, -R30 ;  /* 0x000000ffff1eb224 */ /* 0x000fe200078e0a1e */
[C---:B------:R-:W-:Y:S01]  /*2540*/  ISETP.GT.U32.AND P3, PT, R7.reuse, R29, PT ;  /* 0x0000001d0700720c */ /* 0x040fe20003f64070 */
[--C-:B------:R-:W-:Y:S01]  /*2550*/  @!P6 IMAD.IADD R220, R220, 0x1, -R7.reuse ;  /* 0x00000001dcdce824 */ /* 0x100fe200078e0a07 */
[----:B------:R-:W-:Y:S01]  /*2560*/  ISETP.GE.AND P6, PT, R10, RZ, PT ;  /* 0x000000ff0a00720c */ /* 0x000fe20003fc6270 */
[----:B------:R-:W-:Y:S01]  /*2570*/  IMAD R92, R7, R3, R92 ;  /* 0x00000003075c7224 */ /* 0x000fe200078e025c */
[----:B------:R-:W-:Y:S01]  /*2580*/  LOP3.LUT R10, R9, 0x56, RZ, 0xfc, !PT ;  /* 0x00000056090a7812 */ /* 0x000fe200078efcff */
[--C-:B------:R-:W-:Y:S01]  /*2590*/  @!P2 IMAD.IADD R201, R201, 0x1, -R7.reuse ;  /* 0x00000001c9c9a824 */ /* 0x100fe200078e0a07 */
[C---:B------:R-:W-:Y:S01]  /*25a0*/  ISETP.GT.U32.AND P2, PT, R7.reuse, R202, PT ;  /* 0x000000ca0700720c */ /* 0x040fe20003f44070 */
[----:B------:R-:W-:Y:S01]  /*25b0*/  @!P5 IMAD.IADD R216, R216, 0x1, -R7 ;  /* 0x00000001d8d8d824 */ /* 0x000fe200078e0a07 */
[----:B------:R-:W-:Y:S01]  /*25c0*/  IABS R203, R10 ;  /* 0x0000000a00cb7213 */ /* 0x000fe20000000000 */
[----:B------:R-:W-:-:S02]  /*25d0*/  IMAD R28, R7, R4, R28 ;  /* 0x00000004071c7224 */ /* 0x000fc400078e021c */
[----:B------:R-:W-:Y:S01]  /*25e0*/  @!P1 IMAD.MOV R201, RZ, RZ, -R201 ;  /* 0x000000ffffc99224 */ /* 0x000fe200078e0ac9 */
[----:B------:R-:W-:Y:S01]  /*25f0*/  ISETP.GT.U32.AND P5, PT, R7, R216, PT ;  /* 0x000000d80700720c */ /* 0x000fe20003fa4070 */
[----:B------:R-:W-:-:S04]  /*2600*/  IMAD.HI.U32 R3, R8, R203, RZ ;  /* 0x000000cb08037227 */ /* 0x000fc800078e00ff */
[----:B------:R-:W-:Y:S02]  /*2610*/  IMAD.MOV R4, RZ, RZ, -R3 ;  /* 0x000000ffff047224 */ /* 0x000fe400078e0a03 */
[----:B------:R-:W-:Y:S01]  /*2620*/  @!P3 IMAD.IADD R29, R29, 0x1, -R7 ;  /* 0x000000011d1db824 */ /* 0x000fe200078e0a07 */
[----:B------:R-:W-:Y:S01]  /*2630*/  ISETP.GE.AND P3, PT, R5, RZ, PT ;  /* 0x000000ff0500720c */ /* 0x000fe20003f66270 */
[----:B------:R-:W-:Y:S01]  /*2640*/  IMAD R203, R7, R4, R203 ;  /* 0x0000000407cb7224 */ /* 0x000fe200078e02cb */
[----:B------:R-:W-:Y:S01]  /*2650*/  LOP3.LUT R5, R9, 0x58, RZ, 0xfc, !PT ;  /* 0x0000005809057812 */ /* 0x000fe200078efcff */
[--C-:B------:R-:W-:Y:S01]  /*2660*/  @!P2 IMAD.IADD R202, R202, 0x1, -R7.reuse ;  /* 0x00000001cacaa824 */ /* 0x100fe200078e0a07 */
[----:B------:R-:W-:Y:S01]  /*2670*/  ISETP.GE.AND P2, PT, R6, RZ, PT ;  /* 0x000000ff0600720c */ /* 0x000fe20003f46270 */
[----:B------:R-:W-:Y:S01]  /*2680*/  @!P5 IMAD.IADD R216, R216, 0x1, -R7 ;  /* 0x00000001d8d8d824 */ /* 0x000fe200078e0a07 */
[C---:B------:R-:W-:Y:S01]  /*2690*/  ISETP.GT.U32.AND P5, PT, R7.reuse, R203, PT ;  /* 0x000000cb0700720c */ /* 0x040fe20003fa4070 */
[----:B------:R-:W-:Y:S01]  /*26a0*/  @!P0 IMAD.MOV R93, RZ, RZ, -R93 ;  /* 0x000000ffff5d8224 */ /* 0x000fe200078e0a5d */
[----:B------:R-:W-:Y:S01]  /*26b0*/  ISETP.GT.U32.AND P1, PT, R7, R202, PT ;  /* 0x000000ca0700720c */ /* 0x000fe20003f24070 */
[----:B------:R-:W-:Y:S01]  /*26c0*/  @!P6 IMAD.MOV R29, RZ, RZ, -R29 ;  /* 0x000000ffff1de224 */ /* 0x000fe200078e0a1d */
[----:B------:R-:W-:Y:S01]  /*26d0*/  ISETP.GE.AND P0, PT, R11, RZ, PT ;  /* 0x000000ff0b00720c */ /* 0x000fe20003f06270 */
[----:B------:R-:W-:Y:S01]  /*26e0*/  @!P4 IMAD.MOV R220, RZ, RZ, -R220 ;  /* 0x000000ffffdcc224 */ /* 0x000fe200078e0adc */
[----:B------:R-:W-:-:S02]  /*26f0*/  IABS R212, R5 ;  /* 0x0000000500d47213 */ /* 0x000fc40000000000 */
[----:B------:R-:W-:Y:S02]  /*2700*/  ISETP.GT.U32.AND P6, PT, R7, R28, PT ;  /* 0x0000001c0700720c */ /* 0x000fe40003fc4070 */
[----:B------:R-:W-:Y:S01]  /*2710*/  LOP3.LUT R11, R9, 0x5a, RZ, 0xfc, !PT ;  /* 0x0000005a090b7812 */ /* 0x000fe200078efcff */
[C---:B------:R-:W-:Y:S01]  /*2720*/  IMAD.HI.U32 R3, R8.reuse, R212, RZ ;  /* 0x000000d408037227 */ /* 0x040fe200078e00ff */
[----:B------:R-:W-:Y:S02]  /*2730*/  ISETP.GT.U32.AND P4, PT, R7, R92, PT ;  /* 0x0000005c0700720c */ /* 0x000fe40003f84070 */
[----:B------:R-:W-:Y:S01]  /*2740*/  IABS R91, R11 ;  /* 0x0000000b005b7213 */ /* 0x000fe20000000000 */
[----:B------:R-:W-:Y:S02]  /*2750*/  @!P5 IMAD.IADD R203, R203, 0x1, -R7 ;  /* 0x00000001cbcbd824 */ /* 0x000fe400078e0a07 */
[----:B------:R-:W-:Y:S02]  /*2760*/  IMAD.MOV R4, RZ, RZ, -R3 ;  /* 0x000000ffff047224 */ /* 0x000fe400078e0a03 */
[----:B------:R-:W-:Y:S01]  /*2770*/  IMAD.HI.U32 R3, R8, R91, RZ ;  /* 0x0000005b08037227 */ /* 0x000fe200078e00ff */
[----:B------:R-:W-:-:S03]  /*2780*/  ISETP.GT.U32.AND P5, PT, R7, R203, PT ;  /* 0x000000cb0700720c */ /* 0x000fc60003fa4070 */
[--C-:B------:R-:W-:Y:S01]  /*2790*/  @!P1 IMAD.IADD R202, R202, 0x1, -R7.reuse ;  /* 0x00000001caca9824 */ /* 0x100fe200078e0a07 */
[----:B------:R-:W-:Y:S01]  /*27a0*/  ISETP.GE.AND P1, PT, R12, RZ, PT ;  /* 0x000000ff0c00720c */ /* 0x000fe20003f26270 */
[----:B------:R-:W-:Y:S01]  /*27b0*/  @!P6 IMAD.IADD R28, R28, 0x1, -R7 ;  /* 0x000000011c1ce824 */ /* 0x000fe200078e0a07 */
[----:B------:R-:W-:Y:S01]  /*27c0*/  LOP3.LUT R12, R9, 0x5e, RZ, 0xfc, !PT ;  /* 0x0000005e090c7812 */ /* 0x000fe200078efcff */
[C---:B------:R-:W-:Y:S02]  /*27d0*/  IMAD R212, R7.reuse, R4, R212 ;  /* 0x0000000407d47224 */ /* 0x040fe400078e02d4 */
[----:B------:R-:W-:Y:S01]  /*27e0*/  IMAD.MOV R4, RZ, RZ, -R3 ;  /* 0x000000ffff047224 */ /* 0x000fe200078e0a03 */
[----:B------:R-:W-:Y:S01]  /*27f0*/  IABS R205, R12 ;  /* 0x0000000c00cd7213 */ /* 0x000fe20000000000 */
[----:B------:R-:W-:Y:S01]  /*2800*/  @!P3 IMAD.MOV R202, RZ, RZ, -R202 ;  /* 0x000000ffffcab224 */ /* 0x000fe200078e0aca */
[C---:B------:R-:W-:Y:S01]  /*2810*/  ISETP.GT.U32.AND P3, PT, R7.reuse, R28, PT ;  /* 0x0000001c0700720c */ /* 0x040fe20003f64070 */
[----:B------:R-:W-:-:S02]  /*2820*/  IMAD R91, R7, R4, R91 ;  /* 0x00000004075b7224 */ /* 0x000fc400078e025b */
[--C-:B------:R-:W-:Y:S01]  /*2830*/  @!P4 IMAD.IADD R92, R92, 0x1, -R7.reuse ;  /* 0x000000015c5cc824 */ /* 0x100fe200078e0a07 */
[----:B------:R-:W-:Y:S01]  /*2840*/  ISETP.GE.AND P4, PT, R10, RZ, PT ;  /* 0x000000ff0a00720c */ /* 0x000fe20003f86270 */
[----:B------:R-:W-:Y:S01]  /*2850*/  @!P5 IMAD.IADD R203, R203, 0x1, -R7 ;  /* 0x00000001cbcbd824 */ /* 0x000fe200078e0a07 */
[C---:B------:R-:W-:Y:S01]  /*2860*/  ISETP.GT.U32.AND P5, PT, R7.reuse, R91, PT ;  /* 0x0000005b0700720c */ /* 0x040fe20003fa4070 */
[----:B------:R-:W-:Y:S01]  /*2870*/  @!P2 IMAD.MOV R216, RZ, RZ, -R216 ;  /* 0x000000ffffd8a224 */ /* 0x000fe200078e0ad8 */
[----:B------:R-:W-:Y:S01]  /*2880*/  ISETP.GT.U32.AND P6, PT, R7, R92, PT ;  /* 0x0000005c0700720c */ /* 0x000fe20003fc4070 */
[----:B------:R-:W-:Y:S01]  /*2890*/  IMAD.HI.U32 R4, R8, R205, RZ ;  /* 0x000000cd08047227 */ /* 0x000fe200078e00ff */
[----:B------:R-:W-:-:S03]  /*28a0*/  LOP3.LUT R10, R9, 0x5c, RZ, 0xfc, !PT ;  /* 0x0000005c090a7812 */ /* 0x000fc600078efcff */
[----:B------:R-:W-:Y:S01]  /*28b0*/  @!P3 IMAD.IADD R28, R28, 0x1, -R7 ;  /* 0x000000011c1cb824 */ /* 0x000fe200078e0a07 */
[----:B------:R-:W-:Y:S01]  /*28c0*/  IABS R27, R10 ;  /* 0x0000000a001b7213 */ /* 0x000fe20000000000 */
[----:B------:R-:W-:Y:S01]  /*28d0*/  IMAD.MOV R4, RZ, RZ, -R4 ;  /* 0x000000ffff047224 */ /* 0x000fe200078e0a04 */
[----:B------:R-:W-:Y:S01]  /*28e0*/  ISETP.GE.AND P3, PT, R5, RZ, PT ;  /* 0x000000ff0500720c */ /* 0x000fe20003f66270 */
[----:B------:R-:W-:Y:S01]  /*28f0*/  @!P4 IMAD.MOV R203, RZ, RZ, -R203 ;  /* 0x000000ffffcbc224 */ /* 0x000fe200078e0acb */
[----:B------:R-:W-:Y:S01]  /*2900*/  LOP3.LUT R5, R9, 0x60, RZ, 0xfc, !PT ;  /* 0x0000006009057812 */ /* 0x000fe200078efcff */
[--C-:B------:R-:W-:Y:S01]  /*2910*/  @!P5 IMAD.IADD R91, R91, 0x1, -R7.reuse ;  /* 0x000000015b5bd824 */ /* 0x100fe200078e0a07 */
[----:B------:R-:W-:Y:S01]  /*2920*/  @!P1 IADD3 R28, -R28, RZ, RZ ;  /* 0x000000ff1c1c9210 */ /* 0x000fe20007ffe1ff */
[----:B------:R-:W-:Y:S01]  /*2930*/  IMAD.HI.U32 R3, R8, R27, RZ ;  /* 0x0000001b08037227 */ /* 0x000fe200078e00ff */
[----:B------:R-:W-:Y:S02]  /*2940*/  IABS R208, R5 ;  /* 0x0000000500d07213 */ /* 0x000fe40000000000 */
[C---:B------:R-:W-:Y:S01]  /*2950*/  ISETP.GT.U32.AND P2, PT, R7.reuse, R91, PT ;  /* 0x0000005b0700720c */ /* 0x040fe20003f44070 */
[----:B------:R-:W-:Y:S01]  /*2960*/  @!P6 IMAD.IADD R92, R92, 0x1, -R7 ;  /* 0x000000015c5ce824 */ /* 0x000fe200078e0a07 */
[----:B------:R-:W-:Y:S01]  /*2970*/  ISETP.GT.U32.AND P6, PT, R7, R212, PT ;  /* 0x000000d40700720c */ /* 0x000fe20003fc4070 */
[----:B------:R-:W-:Y:S01]  /*2980*/  IMAD.MOV R6, RZ, RZ, -R3 ;  /* 0x000000ffff067224 */ /* 0x000fe200078e0a03 */
[----:B------:R-:W-:Y:S01]  /*2990*/  ISETP.GE.AND P1, PT, R10, RZ, PT ;  /* 0x000000ff0a00720c */ /* 0x000fe20003f26270 */
[----:B------:R-:W-:Y:S01]  /*29a0*/  IMAD.HI.U32 R3, R8, R208, RZ ;  /* 0x000000d008037227 */ /* 0x000fe200078e00ff */
[----:B------:R-:W-:-:S03]  /*29b0*/  LOP3.LUT R10, R9, 0x6a, RZ, 0xfc, !PT ;  /* 0x0000006a090a7812 */ /* 0x000fc600078efcff */
[----:B------:R-:W-:Y:S01]  /*29c0*/  IMAD.MOV R3, RZ, RZ, -R3 ;  /* 0x000000ffff037224 */ /* 0x000fe200078e0a03 */
[----:B------:R-:W-:Y:S01]  /*29d0*/  IABS R89, R10 ;  /* 0x0000000a00597213 */ /* 0x000fe20000000000 */
[----:B------:R-:W-:Y:S01]  /*29e0*/  IMAD R27, R7, R6, R27 ;  /* 0x00000006071b7224 */ /* 0x000fe200078e021b */
[----:B------:R-:W-:Y:S01]  /*29f0*/  LOP3.LUT R6, R9, 0x68, RZ, 0xfc, !PT ;  /* 0x0000006809067812 */ /* 0x000fe200078efcff */
[----:B------:R-:W-:Y:S02]  /*2a00*/  IMAD R208, R7, R3, R208 ;  /* 0x0000000307d07224 */ /* 0x000fe400078e02d0 */
[--C-:B------:R-:W-:Y:S01]  /*2a10*/  @!P6 IMAD.IADD R212, R212, 0x1, -R7.reuse ;  /* 0x00000001d4d4e824 */ /* 0x100fe200078e0a07 */
[----:B------:R-:W-:Y:S01]  /*2a20*/  ISETP.GE.AND P6, PT, R11, RZ, PT ;  /* 0x000000ff0b00720c */ /* 0x000fe20003fc6270 */
[----:B------:R-:W-:Y:S01]  /*2a30*/  @!P2 IMAD.IADD R91, R91, 0x1, -R7 ;  /* 0x000000015b5ba824 */ /* 0x000fe200078e0a07 */
[----:B------:R-:W-:Y:S01]  /*2a40*/  ISETP.GT.U32.AND P2, PT, R7, R208, PT ;  /* 0x000000d00700720c */ /* 0x000fe20003f44070 */
[----:B------:R-:W-:Y:S01]  /*2a50*/  @!P0 IMAD.MOV R92, RZ, RZ, -R92 ;  /* 0x000000ffff5c8224 */ /* 0x000fe200078e0a5c */
[----:B------:R-:W-:Y:S01]  /*2a60*/  LOP3.LUT R11, R9, 0x62, RZ, 0xfc, !PT ;  /* 0x00000062090b7812 */ /* 0x000fe200078efcff */
[C---:B------:R-:W-:Y:S01]  /*2a70*/  IMAD R205, R7.reuse, R4, R205 ;  /* 0x0000000407cd7224 */ /* 0x040fe200078e02cd */
[----:B------:R-:W-:-:S02]  /*2a80*/  ISETP.GT.U32.AND P5, PT, R7, R212, PT ;  /* 0x000000d40700720c */ /* 0x000fc40003fa4070 */
[----:B------:R-:W-:Y:S02]  /*2a90*/  IABS R90, R11 ;  /* 0x0000000b005a7213 */ /* 0x000fe40000000000 */
[----:B------:R-:W-:Y:S02]  /*2aa0*/  ISETP.GT.U32.AND P0, PT, R7, R27, PT ;  /* 0x0000001b0700720c */ /* 0x000fe40003f04070 */
[----:B------:R-:W-:Y:S01]  /*2ab0*/  LOP3.LUT R4, R9, 0x64, RZ, 0xfc, !PT ;  /* 0x0000006409047812 */ /* 0x000fe200078efcff */
[----:B------:R-:W-:Y:S01]  /*2ac0*/  IMAD.HI.U32 R3, R8, R90, RZ ;  /* 0x0000005a08037227 */ /* 0x000fe200078e00ff */
[----:B------:R-:W-:Y:S02]  /*2ad0*/  ISETP.GT.U32.AND P4, PT, R7, R205, PT ;  /* 0x000000cd0700720c */ /* 0x000fe40003f84070 */
[----:B------:R-:W-:Y:S01]  /*2ae0*/  IABS R26, R4 ;  /* 0x00000004001a7213 */ /* 0x000fe20000000000 */
[----:B------:R-:W-:Y:S01]  /*2af0*/  @!P2 IMAD.IADD R208, R208, 0x1, -R7 ;  /* 0x00000001d0d0a824 */ /* 0x000fe200078e0a07 */
[----:B------:R-:W-:Y:S01]  /*2b00*/  IABS R204, R6 ;  /* 0x0000000600cc7213 */ /* 0x000fe20000000000 */
[----:B------:R-:W-:-:S02]  /*2b10*/  IMAD.MOV R3, RZ, RZ, -R3 ;  /* 0x000000ffff037224 */ /* 0x000fc400078e0a03 */
[--C-:B------:R-:W-:Y:S01]  /*2b20*/  @!P5 IMAD.IADD R212, R212, 0x1, -R7.reuse ;  /* 0x00000001d4d4d824 */ /* 0x100fe200078e0a07 */
[C---:B------:R-:W-:Y:S01]  /*2b30*/  ISETP.GT.U32.AND P2, PT, R7.reuse, R208, PT ;  /* 0x000000d00700720c */ /* 0x040fe20003f44070 */
[----:B------:R-:W-:Y:S01]  /*2b40*/  IMAD R90, R7, R3, R90 ;  /* 0x00000003075a7224 */ /* 0x000fe200078e025a */
[----:B------:R-:W-:Y:S01]  /*2b50*/  ISETP.GE.AND P5, PT, R12, RZ, PT ;  /* 0x000000ff0c00720c */ /* 0x000fe20003fa6270 */
[----:B------:R-:W-:Y:S01]  /*2b60*/  @!P0 IMAD.IADD R27, R27, 0x1, -R7 ;  /* 0x000000011b1b8824 */ /* 0x000fe200078e0a07 */
[----:B------:R-:W-:Y:S01]  /*2b70*/  ISETP.GE.AND P0, PT, R5, RZ, PT ;  /* 0x000000ff0500720c */ /* 0x000fe20003f06270 */
[----:B------:R-:W-:Y:S01]  /*2b80*/  IMAD.HI.U32 R3, R8, R26, RZ ;  /* 0x0000001a08037227 */ /* 0x000fe200078e00ff */
[C---:B------:R-:W-:Y:S02]  /*2b90*/  LOP3.LUT R5, R9.reuse, 0x66, RZ, 0xfc, !PT ;  /* 0x0000006609057812 */ /* 0x040fe400078efcff */
[----:B------:R-:W-:Y:S01]  /*2ba0*/  LOP3.LUT R12, R9, 0x8c, RZ, 0xfc, !PT ;  /* 0x0000008c090c7812 */ /* 0x000fe200078efcff */
[----:B------:R-:W-:Y:S01]  /*2bb0*/  @!P3 IMAD.MOV R212, RZ, RZ, -R212 ;  /* 0x000000ffffd4b224 */ /* 0x000fe200078e0ad4 */
[C---:B------:R-:W-:Y:S01]  /*2bc0*/  ISETP.GT.U32.AND P3, PT, R7.reuse, R27, PT ;  /* 0x0000001b0700720c */ /* 0x040fe20003f64070 */
[----:B------:R-:W-:Y:S01]  /*2bd0*/  IMAD.MOV R3, RZ, RZ, -R3 ;  /* 0x000000ffff037224 */ /* 0x000fe200078e0a03 */
[----:B------:R-:W-:Y:S01]  /*2be0*/  IABS R206, R5 ;  /* 0x0000000500ce7213 */ /* 0x000fe20000000000 */
[----:B------:R-:W-:Y:S01]  /*2bf0*/  @!P2 IMAD.IADD R208, R208, 0x1, -R7 ;  /* 0x00000001d0d0a824 */ /* 0x000fe200078e0a07 */
[----:B------:R-:W-:Y:S01]  /*2c00*/  IABS R21, R12 ;  /* 0x0000000c00157213 */ /* 0x000fe20000000000 */
[----:B------:R-:W-:-:S02]  /*2c10*/  IMAD R26, R7, R3, R26 ;  /* 0x00000003071a7224 */ /* 0x000fc400078e021a */
[--C-:B------:R-:W-:Y:S02]  /*2c20*/  @!P4 IMAD.IADD R205, R205, 0x1, -R7.reuse ;  /* 0x00000001cdcdc824 */ /* 0x100fe400078e0a07 */
[----:B------:R-:W-:Y:S01]  /*2c30*/  IMAD.HI.U32 R3, R8, R206, RZ ;  /* 0x000000ce08037227 */ /* 0x000fe200078e00ff */
[C---:B------:R-:W-:Y:S02]  /*2c40*/  ISETP.GT.U32.AND P2, PT, R7.reuse, R26, PT ;  /* 0x0000001a0700720c */ /* 0x040fe40003f44070 */
[----:B------:R-:W-:Y:S01]  /*2c50*/  ISETP.GT.U32.AND P4, PT, R7, R205, PT ;  /* 0x000000cd0700720c */ /* 0x000fe20003f84070 */
[----:B------:R-:W-:Y:S01]  /*2c60*/  @!P3 IMAD.IADD R27, R27, 0x1, -R7 ;  /* 0x000000011b1bb824 */ /* 0x000fe200078e0a07 */
[----:B------:R-:W-:Y:S01]  /*2c70*/  ISETP.GT.U32.AND P3, PT, R7, R90, PT ;  /* 0x0000005a0700720c */ /* 0x000fe20003f64070 */
[----:B------:R-:W-:Y:S02]  /*2c80*/  IMAD.MOV R3, RZ, RZ, -R3 ;  /* 0x000000ffff037224 */ /* 0x000fe400078e0a03 */
[----:B------:R-:W-:-:S02]  /*2c90*/  @!P1 IMAD.MOV R27, RZ, RZ, -R27 ;  /* 0x000000ffff1b9224 */ /* 0x000fc400078e0a1b */
[----:B------:R-:W-:Y:S02]  /*2ca0*/  IMAD R206, R7, R3, R206 ;  /* 0x0000000307ce7224 */ /* 0x000fe400078e02ce */
[----:B------:R-:W-:-:S04]  /*2cb0*/  IMAD.HI.U32 R3, R8, R204, RZ ;  /* 0x000000cc08037227 */ /* 0x000fc800078e00ff */
[--C-:B------:R-:W-:Y:S02]  /*2cc0*/  @!P2 IMAD.IADD R26, R26, 0x1, -R7.reuse ;  /* 0x000000011a1aa824 */ /* 0x100fe400078e0a07 */
[----:B------:R-:W-:Y:S01]  /*2cd0*/  @!P3 IMAD.IADD R90, R90, 0x1, -R7 ;  /* 0x000000015a5ab824 */ /* 0x000fe200078e0a07 */
[----:B------:R-:W-:Y:S01]  /*2ce0*/  ISETP.GE.AND P3, PT, R5, RZ, PT ;  /* 0x000000ff0500720c */ /* 0x000fe20003f66270 */
[----:B------:R-:W-:Y:S01]  /*2cf0*/  IMAD.MOV R3, RZ, RZ, -R3 ;  /* 0x000000ffff037224 */ /* 0x000fe200078e0a03 */
[C---:B------:R-:W-:Y:S01]  /*2d00*/  ISETP.GT.U32.AND P2, PT, R7.reuse, R26, PT ;  /* 0x0000001a0700720c */ /* 0x040fe20003f44070 */
[----:B------:R-:W-:Y:S01]  /*2d10*/  @!P6 IMAD.MOV R91, RZ, RZ, -R91 ;  /* 0x000000ffff5be224 */ /* 0x000fe200078e0a5b */
[----:B------:R-:W-:Y:S01]  /*2d20*/  ISETP.GT.U32.AND P1, PT, R7, R90, PT ;  /* 0x0000005a0700720c */ /* 0x000fe20003f24070 */
[----:B------:R-:W-:Y:S01]  /*2d30*/  @!P4 IMAD.IADD R205, R205, 0x1, -R7 ;  /* 0x00000001cdcdc824 */ /* 0x000fe200078e0a07 */
[----:B------:R-:W-:Y:S01]  /*2d40*/  ISETP.GE.AND P6, PT, R11, RZ, PT ;  /* 0x000000ff0b00720c */ /* 0x000fe20003fc6270 */
[----:B------:R-:W-:Y:S01]  /*2d50*/  IMAD R204, R7, R3, R204 ;  /* 0x0000000307cc7224 */ /* 0x000fe200078e02cc */
[----:B------:R-:W-:Y:S01]  /*2d60*/  ISETP.GE.AND P4, PT, R4, RZ, PT ;  /* 0x000000ff0400720c */ /* 0x000fe20003f86270 */
[----:B------:R-:W-:Y:S01]  /*2d70*/  IMAD.HI.U32 R4, R8, R89, RZ ;  /* 0x0000005908047227 */ /* 0x000fe200078e00ff */
[----:B------:R-:W-:-:S02]  /*2d80*/  LOP3.LUT R5, R9, 0x6c, RZ, 0xfc, !PT ;  /* 0x0000006c09057812 */ /* 0x000fc400078efcff */
[----:B------:R-:W-:Y:S01]  /*2d90*/  LOP3.LUT R11, R9, 0x78, RZ, 0xfc, !PT ;  /* 0x00000078090b7812 */ /* 0x000fe200078efcff */
[----:B------:R-:W-:Y:S01]  /*2da0*/  @!P5 IMAD.MOV R205, RZ, RZ, -R205 ;  /* 0x000000ffffcdd224 */ /* 0x000fe200078e0acd */
[C---:B------:R-:W-:Y:S01]  /*2db0*/  ISETP.GT.U32.AND P5, PT, R7.reuse, R206, PT ;  /* 0x000000ce0700720c */ /* 0x040fe20003fa4070 */
[--C-:B------:R-:W-:Y:S01]  /*2dc0*/  @!P2 IMAD.IADD R26, R26, 0x1, -R7.reuse ;  /* 0x000000011a1aa824 */ /* 0x100fe200078e0a07 */
[C---:B------:R-:W-:Y:S01]  /*2dd0*/  ISETP.GT.U32.AND P2, PT, R7.reuse, R204, PT ;  /* 0x000000cc0700720c */ /* 0x040fe20003f44070 */
[----:B------:R-:W-:Y:S01]  /*2de0*/  IMAD.MOV R4, RZ, RZ, -R4 ;  /* 0x000000ffff047224 */ /* 0x000fe200078e0a04 */
[----:B------:R-:W-:Y:S01]  /*2df0*/  IABS R25, R5 ;  /* 0x0000000500197213 */ /* 0x000fe20000000000 */
[----:B------:R-:W-:Y:S01]  /*2e00*/  @!P1 IMAD.IADD R90, R90, 0x1, -R7 ;  /* 0x000000015a5a9824 */ /* 0x000fe200078e0a07 */
[----:B------:R-:W-:Y:S01]  /*2e10*/  ISETP.GE.AND P1, PT, R10, RZ, PT ;  /* 0x000000ff0a00720c */ /* 0x000fe20003f26270 */
[----:B------:R-:W-:Y:S01]  /*2e20*/  IMAD R89, R7, R4, R89 ;  /* 0x0000000407597224 */ /* 0x000fe200078e0259 */
[C---:B------:R-:W-:Y:S01]  /*2e30*/  LOP3.LUT R10, R9.reuse, 0x70, RZ, 0xfc, !PT ;  /* 0x00000070090a7812 */ /* 0x040fe200078efcff */
[----:B------:R-:W-:Y:S01]  /*2e40*/  @!P6 IMAD.MOV R90, RZ, RZ, -R90 ;  /* 0x000000ffff5ae224 */ /* 0x000fe200078e0a5a */
[----:B------:R-:W-:Y:S01]  /*2e50*/  LOP3.LUT R4, R9, 0x6e, RZ, 0xfc, !PT ;  /* 0x0000006e09047812 */ /* 0x000fe200078efcff */
[----:B------:R-:W-:Y:S01]  /*2e60*/  IMAD.HI.U32 R3, R8, R25, RZ ;  /* 0x0000001908037227 */ /* 0x000fe200078e00ff */
[----:B------:R-:W-:-:S02]  /*2e70*/  ISETP.GT.U32.AND P6, PT, R7, R89, PT ;  /* 0x000000590700720c */ /* 0x000fc40003fc4070 */
[----:B------:R-:W-:Y:S01]  /*2e80*/  IABS R200, R10 ;  /* 0x0000000a00c87213 */ /* 0x000fe20000000000 */
[--C-:B------:R-:W-:Y:S01]  /*2e90*/  @!P5 IMAD.IADD R206, R206, 0x1, -R7.reuse ;  /* 0x00000001ceced824 */ /* 0x100fe200078e0a07 */
[----:B------:R-:W-:Y:S01]  /*2ea0*/  IABS R207, R4 ;  /* 0x0000000400cf7213 */ /* 0x000fe20000000000 */
[----:B------:R-:W-:Y:S01]  /*2eb0*/  @!P2 IMAD.IADD R204, R204, 0x1, -R7 ;  /* 0x00000001cccca824 */ /* 0x000fe200078e0a07 */
[----:B------:R-:W-:Y:S01]  /*2ec0*/  IABS R196, R11 ;  /* 0x0000000b00c47213 */ /* 0x000fe20000000000 */
[----:B------:R-:W-:Y:S01]  /*2ed0*/  @!P0 IMAD.MOV R208, RZ, RZ, -R208 ;  /* 0x000000ffffd08224 */ /* 0x000fe200078e0ad0 */
[C---:B------:R-:W-:Y:S01]  /*2ee0*/  ISETP.GT.U32.AND P5, PT, R7.reuse, R206, PT ;  /* 0x000000ce0700720c */ /* 0x040fe20003fa4070 */
[----:B------:R-:W-:Y:S01]  /*2ef0*/  @!P4 IMAD.MOV R26, RZ, RZ, -R26 ;  /* 0x000000ffff1ac224 */ /* 0x000fe200078e0a1a */
[----:B------:R-:W-:Y:S02]  /*2f00*/  ISETP.GT.U32.AND P2, PT, R7, R204, PT ;  /* 0x000000cc0700720c */ /* 0x000fe40003f44070 */
[----:B------:R-:W-:Y:S01]  /*2f10*/  ISETP.GE.AND P0, PT, R6, RZ, PT ;  /* 0x000000ff0600720c */ /* 0x000fe20003f06270 */
[----:B------:R-:W-:Y:S01]  /*2f20*/  IMAD.MOV R6, RZ, RZ, -R3 ;  /* 0x000000ffff067224 */ /* 0x000fe200078e0a03 */
[----:B------:R-:W-:Y:S01]  /*2f30*/  ISETP.GE.AND P4, PT, R5, RZ, PT ;  /* 0x000000ff0500720c */ /* 0x000fe20003f86270 */
[----:B------:R-:W-:-:S02]  /*2f40*/  @!P6 IMAD.IADD R89, R89, 0x1, -R7 ;  /* 0x000000015959e824 */ /* 0x000fc400078e0a07 */
[C---:B------:R-:W-:Y:S02]  /*2f50*/  IMAD R25, R7.reuse, R6, R25 ;  /* 0x0000000607197224 */ /* 0x040fe400078e0219 */
[----:B------:R-:W-:Y:S01]  /*2f60*/  IMAD.HI.U32 R3, R8, R207, RZ ;  /* 0x000000cf08037227 */ /* 0x000fe200078e00ff */
[----:B------:R-:W-:-:S03]  /*2f70*/  ISETP.GT.U32.AND P6, PT, R7, R89, PT ;  /* 0x000000590700720c */ /* 0x000fc60003fc4070 */
[--C-:B------:R-:W-:Y:S01]  /*2f80*/  @!P5 IMAD.IADD R206, R206, 0x1, -R7.reuse ;  /* 0x00000001ceced824 */ /* 0x100fe200078e0a07 */
[----:B------:R-:W-:Y:S01]  /*2f90*/  ISETP.GE.AND P5, PT, R4, RZ, PT ;  /* 0x000000ff0400720c */ /* 0x000fe20003fa6270 */
[----:B------:R-:W-:Y:S01]  /*2fa0*/  @!P2 IMAD.IADD R204, R204, 0x1, -R7 ;  /* 0x00000001cccca824 */ /* 0x000fe200078e0a07 */
[----:B------:R-:W-:Y:S01]  /*2fb0*/  ISETP.GT.U32.AND P2, PT, R7, R25, PT ;  /* 0x000000190700720c */ /* 0x000fe20003f44070 */
[----:B------:R-:W-:-:S04]  /*2fc0*/  IMAD.HI.U32 R4, R8, R200, RZ ;  /* 0x000000c808047227 */ /* 0x000fc800078e00ff */
[----:B------:R-:W-:Y:S02]  /*2fd0*/  IMAD.MOV R4, RZ, RZ, -R4 ;  /* 0x000000ffff047224 */ /* 0x000fe400078e0a04 */
[----:B------:R-:W-:Y:S01]  /*2fe0*/  IMAD.MOV R6, RZ, RZ, -R3 ;  /* 0x000000ffff067224 */ /* 0x000fe200078e0a03 */
[----:B------:R-:W-:Y:S01]  /*2ff0*/  LOP3.LUT R3, R9, 0x72, RZ, 0xfc, !PT ;  /* 0x0000007209037812 */ /* 0x000fe200078efcff */
[----:B------:R-:W-:Y:S02]  /*3000*/  IMAD R200, R7, R4, R200 ;  /* 0x0000000407c87224 */ /* 0x000fe400078e02c8 */
[----:B------:R-:W-:Y:S01]  /*3010*/  @!P6 IMAD.IADD R89, R89, 0x1, -R7 ;  /* 0x000000015959e824 */ /* 0x000fe200078e0a07 */
[----:B------:R-:W-:Y:S01]  /*3020*/  IABS R88, R3 ;  /* 0x0000000300587213 */ /* 0x000fe20000000000 */
[----:B------:R-:W-:Y:S01]  /*3030*/  IMAD R207, R7, R6, R207 ;  /* 0x0000000607cf7224 */ /* 0x000fe200078e02cf */
[----:B------:R-:W-:Y:S01]  /*3040*/  LOP3.LUT R6, R9, 0x74, RZ, 0xfc, !PT ;  /* 0x0000007409067812 */ /* 0x000fe200078efcff */
[----:B------:R-:W-:Y:S01]  /*3050*/  @!P2 IMAD.IADD R25, R25, 0x1, -R7 ;  /* 0x000000011919a824 */ /* 0x000fe200078e0a07 */
[----:B------:R-:W-:Y:S01]  /*3060*/  ISETP.GE.AND P6, PT, R3, RZ, PT ;  /* 0x000000ff0300720c */ /* 0x000fe20003fc6270 */
[----:B------:R-:W-:Y:S01]  /*3070*/  @!P1 IMAD.MOV R89, RZ, RZ, -R89 ;  /* 0x000000ffff599224 */ /* 0x000fe200078e0a59 */
[C---:B------:R-:W-:Y:S01]  /*3080*/  ISETP.GT.U32.AND P1, PT, R7.reuse, R200, PT ;  /* 0x000000c80700720c */ /* 0x040fe20003f24070 */
[----:B------:R-:W-:Y:S01]  /*3090*/  @!P0 IMAD.MOV R204, RZ, RZ, -R204 ;  /* 0x000000ffffcc8224 */ /* 0x000fe200078e0acc */
[----:B------:R-:W-:Y:S01]  /*30a0*/  IABS R24, R6 ;  /* 0x0000000600187213 */ /* 0x000fe20000000000 */
[----:B------:R-:W-:Y:S01]  /*30b0*/  @!P3 IMAD.MOV R206, RZ, RZ, -R206 ;  /* 0x000000ffffceb224 */ /* 0x000fe200078e0ace */
[C---:B------:R-:W-:Y:S01]  /*30c0*/  ISETP.GT.U32.AND P2, PT, R7.reuse, R25, PT ;  /* 0x000000190700720c */ /* 0x040fe20003f44070 */
[----:B------:R-:W-:Y:S01]  /*30d0*/  IMAD.HI.U32 R3, R8, R88, RZ ;  /* 0x0000005808037227 */ /* 0x000fe200078e00ff */
[----:B------:R-:W-:-:S02]  /*30e0*/  ISETP.GT.U32.AND P0, PT, R7, R207, PT ;  /* 0x000000cf0700720c */ /* 0x000fc40003f04070 */
[----:B------:R-:W-:Y:S01]  /*30f0*/  ISETP.GE.AND P3, PT, R10, RZ, PT ;  /* 0x000000ff0a00720c */ /* 0x000fe20003f66270 */
[----:B------:R-:W-:Y:S01]  /*3100*/  IMAD.HI.U32 R4, R8, R24, RZ ;  /* 0x0000001808047227 */ /* 0x000fe200078e00ff */
[----:B------:R-:W-:-:S03]  /*3110*/  LOP3.LUT R10, R9, 0x76, RZ, 0xfc, !PT ;  /* 0x00000076090a7812 */ /* 0x000fc600078efcff */
[----:B------:R-:W-:Y:S01]  /*3120*/  IMAD.MOV R4, RZ, RZ, -R4 ;  /* 0x000000ffff047224 */ /* 0x000fe200078e0a04 */
[----:B------:R-:W-:Y:S01]  /*3130*/  IABS R209, R10 ;  /* 0x0000000a00d17213 */ /* 0x000fe20000000000 */
[--C-:B------:R-:W-:Y:S02]  /*3140*/  @!P1 IMAD.IADD R200, R200, 0x1, -R7.reuse ;  /* 0x00000001c8c89824 */ /* 0x100fe400078e0a07 */
[----:B------:R-:W-:Y:S01]  /*3150*/  @!P2 IMAD.IADD R25, R25, 0x1, -R7 ;  /* 0x000000011919a824 */ /* 0x000fe200078e0a07 */
[----:B------:R-:W-:Y:S01]  /*3160*/  ISETP.GE.AND P2, PT, R6, RZ, PT ;  /* 0x000000ff0600720c */ /* 0x000fe20003f46270 */
[C---:B------:R-:W-:Y:S01]  /*3170*/  IMAD R24, R7.reuse, R4, R24 ;  /* 0x0000000407187224 */ /* 0x040fe200078e0218 */
[C---:B------:R-:W-:Y:S01]  /*3180*/  ISETP.GT.U32.AND P1, PT, R7.reuse, R200, PT ;  /* 0x000000c80700720c */ /* 0x040fe20003f24070 */
[----:B------:R-:W-:Y:S02]  /*3190*/  @!P4 IMAD.MOV R25, RZ, RZ, -R25 ;  /* 0x000000ffff19c224 */ /* 0x000fe400078e0a19 */
[----:B------:R-:W-:Y:S01]  /*31a0*/  IMAD.HI.U32 R4, R8, R196, RZ ;  /* 0x000000c408047227 */ /* 0x000fe200078e00ff */
[----:B------:R-:W-:-:S03]  /*31b0*/  ISETP.GT.U32.AND P4, PT, R7, R24, PT ;  /* 0x000000180700720c */ /* 0x000fc60003f84070 */
[----:B------:R-:W-:Y:S02]  /*31c0*/  IMAD.MOV R4, RZ, RZ, -R4 ;  /* 0x000000ffff047224 */ /* 0x000fe400078e0a04 */
[--C-:B------:R-:W-:Y:S02]  /*31d0*/  @!P0 IMAD.IADD R207, R207, 0x1, -R7.reuse ;  /* 0x00000001cfcf8824 */ /* 0x100fe400078e0a07 */
[C---:B------:R-:W-:Y:S02]  /*31e0*/  IMAD R196, R7.reuse, R4, R196 ;  /* 0x0000000407c47224 */ /* 0x040fe400078e02c4 */
[----:B------:R-:W-:Y:S01]  /*31f0*/  @!P1 IMAD.IADD R200, R200, 0x1, -R7 ;  /* 0x00000001c8c89824 */ /* 0x000fe200078e0a07 */
[----:B------:R-:W-:Y:S01]  /*3200*/  ISETP.GT.U32.AND P0, PT, R7, R207, PT ;  /* 0x000000cf0700720c */ /* 0x000fe20003f04070 */
[----:B------:R-:W-:Y:S02]  /*3210*/  IMAD.MOV R5, RZ, RZ, -R3 ;  /* 0x000000ffff057224 */ /* 0x000fe400078e0a03 */
[----:B------:R-:W-:-:S02]  /*3220*/  @!P4 IMAD.IADD R24, R24, 0x1, -R7 ;  /* 0x000000011818c824 */ /* 0x000fc400078e0a07 */
[----:B------:R-:W-:Y:S01]  /*3230*/  @!P3 IMAD.MOV R200, RZ, RZ, -R200 ;  /* 0x000000ffffc8b224 */ /* 0x000fe200078e0ac8 */
[C---:B------:R-:W-:Y:S01]  /*3240*/  ISETP.GT.U32.AND P3, PT, R7.reuse, R196, PT ;  /* 0x000000c40700720c */ /* 0x040fe20003f64070 */
[----:B------:R-:W-:Y:S01]  /*3250*/  IMAD.HI.U32 R3, R8, R209, RZ ;  /* 0x000000d108037227 */ /* 0x000fe200078e00ff */
[----:B------:R-:W-:-:S03]  /*3260*/  ISETP.GT.U32.AND P4, PT, R7, R24, PT ;  /* 0x000000180700720c */ /* 0x000fc60003f84070 */
[----:B------:R-:W-:Y:S01]  /*3270*/  IMAD R88, R7, R5, R88 ;  /* 0x0000000507587224 */ /* 0x000fe200078e0258 */
[----:B------:R-:W-:Y:S01]  /*3280*/  LOP3.LUT R5, R9, 0x7a, RZ, 0xfc, !PT ;  /* 0x0000007a09057812 */ /* 0x000fe200078efcff */
[----:B------:R-:W-:Y:S02]  /*3290*/  IMAD.MOV R6, RZ, RZ, -R3 ;  /* 0x000000ffff067224 */ /* 0x000fe400078e0a03 */
[----:B------:R-:W-:Y:S01]  /*32a0*/  @!P0 IMAD.IADD R207, R207, 0x1, -R7 ;  /* 0x00000001cfcf8824 */ /* 0x000fe200078e0a07 */
[----:B------:R-:W-:Y:S01]  /*32b0*/  IABS R87, R5 ;  /* 0x0000000500577213 */ /* 0x000fe20000000000 */
[----:B------:R-:W-:Y:S01]  /*32c0*/  IMAD R209, R7, R6, R209 ;  /* 0x0000000607d17224 */ /* 0x000fe200078e02d1 */
[----:B------:R-:W-:Y:S01]  /*32d0*/  LOP3.LUT R6, R9, 0x7c, RZ, 0xfc, !PT ;  /* 0x0000007c09067812 */ /* 0x000fe200078efcff */
[----:B------:R-:W-:Y:S01]  /*32e0*/  @!P3 IMAD.IADD R196, R196, 0x1, -R7 ;  /* 0x00000001c4c4b824 */ /* 0x000fe200078e0a07 */
[----:B------:R-:W-:Y:S01]  /*32f0*/  ISETP.GT.U32.AND P0, PT, R7, R88, PT ;  /* 0x000000580700720c */ /* 0x000fe20003f04070 */
[----:B------:R-:W-:Y:S01]  /*3300*/  IMAD.HI.U32 R3, R8, R87, RZ ;  /* 0x0000005708037227 */ /* 0x000fe200078e00ff */
[----:B------:R-:W-:-:S02]  /*3310*/  IABS R23, R6 ;  /* 0x0000000600177213 */ /* 0x000fc40000000000 */
[C---:B------:R-:W-:Y:S01]  /*3320*/  ISETP.GT.U32.AND P1, PT, R7.reuse, R209, PT ;  /* 0x000000d10700720c */ /* 0x040fe20003f24070 */
[----:B------:R-:W-:Y:S01]  /*3330*/  @!P4 IMAD.IADD R24, R24, 0x1, -R7 ;  /* 0x000000011818c824 */ /* 0x000fe200078e0a07 */
[----:B------:R-:W-:Y:S01]  /*3340*/  ISETP.GT.U32.AND P3, PT, R7, R196, PT ;  /* 0x000000c40700720c */ /* 0x000fe20003f64070 */
[----:B------:R-:W-:Y:S02]  /*3350*/  IMAD.MOV R4, RZ, RZ, -R3 ;  /* 0x000000ffff047224 */ /* 0x000fe400078e0a03 */
[----:B------:R-:W-:-:S04]  /*3360*/  IMAD.HI.U32 R3, R8, R23, RZ ;  /* 0x0000001708037227 */ /* 0x000fc800078e00ff */
[----:B------:R-:W-:Y:S01]  /*3370*/  @!P2 IMAD.MOV R24, RZ, RZ, -R24 ;  /* 0x000000ffff18a224 */ /* 0x000fe200078e0a18 */
[----:B------:R-:W-:Y:S01]  /*3380*/  ISETP.GE.AND P2, PT, R6, RZ, PT ;  /* 0x000000ff0600720c */ /* 0x000fe20003f46270 */
[----:B------:R-:W-:Y:S01]  /*3390*/  IMAD.MOV R6, RZ, RZ, -R3 ;  /* 0x000000ffff067224 */ /* 0x000fe200078e0a03 */
[----:B------:R-:W-:Y:S01]  /*33a0*/  LOP3.LUT R3, R9, 0x80, RZ, 0xfc, !PT ;  /* 0x0000008009037812 */ /* 0x000fe200078efcff */
[----:B------:R-:W-:Y:S01]  /*33b0*/  @!P0 IMAD.IADD R88, R88, 0x1, -R7 ;  /* 0x0000000158588824 */ /* 0x000fe200078e0a07 */
[----:B------:R-:W-:Y:S01]  /*33c0*/  @!P1 IADD3 R209, R209, -R7, RZ ;  /* 0x80000007d1d19210 */ /* 0x000fe20007ffe0ff */
[C---:B------:R-:W-:Y:S01]  /*33d0*/  IMAD R23, R7.reuse, R6, R23 ;  /* 0x0000000607177224 */ /* 0x040fe200078e0217 */
[----:B------:R-:W-:Y:S01]  /*33e0*/  IABS R192, R3 ;  /* 0x0000000300c07213 */ /* 0x000fe20000000000 */
[----:B------:R-:W-:Y:S01]  /*33f0*/  @!P5 IMAD.MOV R207, RZ, RZ, -R207 ;  /* 0x000000ffffcfd224 */ /* 0x000fe200078e0acf */
[C---:B------:R-:W-:Y:S01]  /*3400*/  ISETP.GT.U32.AND P0, PT, R7.reuse, R88, PT ;  /* 0x000000580700720c */ /* 0x040fe20003f04070 */
[----:B------:R-:W-:Y:S01]  /*3410*/  IMAD R87, R7, R4, R87 ;  /* 0x0000000407577224 */ /* 0x000fe200078e0257 */
[----:B------:R-:W-:Y:S01]  /*3420*/  ISETP.GE.AND P5, PT, R10, RZ, PT ;  /* 0x000000ff0a00720c */ /* 0x000fe20003fa6270 */
[----:B------:R-:W-:Y:S01]  /*3430*/  @!P3 IMAD.IADD R196, R196, 0x1, -R7 ;  /* 0x00000001c4c4b824 */ /* 0x000fe200078e0a07 */
[----:B------:R-:W-:-:S02]  /*3440*/  LOP3.LUT R10, R9, 0x7e, RZ, 0xfc, !PT ;  /* 0x0000007e090a7812 */ /* 0x000fc400078efcff */
[C---:B------:R-:W-:Y:S02]  /*3450*/  ISETP.GT.U32.AND P1, PT, R7.reuse, R209, PT ;  /* 0x000000d10700720c */ /* 0x040fe40003f24070 */
[C---:B------:R-:W-:Y:S02]  /*3460*/  ISETP.GT.U32.AND P3, PT, R7.reuse, R23, PT ;  /* 0x000000170700720c */ /* 0x040fe40003f64070 */
[----:B------:R-:W-:Y:S02]  /*3470*/  IABS R210, R10 ;  /* 0x0000000a00d27213 */ /* 0x000fe40000000000 */
[----:B------:R-:W-:Y:S01]  /*3480*/  ISETP.GT.U32.AND P4, PT, R7, R87, PT ;  /* 0x000000570700720c */ /* 0x000fe20003f84070 */
[----:B------:R-:W-:Y:S01]  /*3490*/  @!P0 IMAD.IADD R88, R88, 0x1, -R7 ;  /* 0x0000000158588824 */ /* 0x000fe200078e0a07 */
[----:B------:R-:W-:Y:S01]  /*34a0*/  ISETP.GE.AND P0, PT, R11, RZ, PT ;  /* 0x000000ff0b00720c */ /* 0x000fe20003f06270 */
[----:B------:R-:W-:Y:S01]  /*34b0*/  IMAD.HI.U32 R4, R8, R210, RZ ;  /* 0x000000d208047227 */ /* 0x000fe200078e00ff */
[----:B------:R-:W-:-:S02]  /*34c0*/  LOP3.LUT R6, R9, 0x86, RZ, 0xfc, !PT ;  /* 0x0000008609067812 */ /* 0x000fc400078efcff */
[----:B------:R-:W-:Y:S01]  /*34d0*/  LOP3.LUT R11, R9, 0x8a, RZ, 0xfc, !PT ;  /* 0x0000008a090b7812 */ /* 0x000fe200078efcff */
[----:B------:R-:W-:Y:S01]  /*34e0*/  IMAD.MOV R4, RZ, RZ, -R4 ;  /* 0x000000ffff047224 */ /* 0x000fe200078e0a04 */
[----:B------:R-:W-:Y:S01]  /*34f0*/  IABS R211, R6 ;  /* 0x0000000600d37213 */ /* 0x000fe20000000000 */
[--C-:B------:R-:W-:Y:S01]  /*3500*/  @!P1 IMAD.IADD R209, R209, 0x1, -R7.reuse ;  /* 0x00000001d1d19824 */ /* 0x100fe200078e0a07 */
[----:B------:R-:W-:Y:S01]  /*3510*/  ISETP.GE.AND P1, PT, R10, RZ, PT ;  /* 0x000000ff0a00720c */ /* 0x000fe20003f26270 */
[--C-:B------:R-:W-:Y:S01]  /*3520*/  @!P3 IMAD.IADD R23, R23, 0x1, -R7.reuse ;  /* 0x000000011717b824 */ /* 0x100fe200078e0a07 */
[----:B------:R-:W-:Y:S01]  /*3530*/  LOP3.LUT R10, R9, 0x88, RZ, 0xfc, !PT ;  /* 0x00000088090a7812 */ /* 0x000fe200078efcff */
[----:B------:R-:W-:Y:S01]  /*3540*/  @!P4 IMAD.IADD R87, R87, 0x1, -R7 ;  /* 0x000000015757c824 */ /* 0x000fe200078e0a07 */
[----:B------:R-:W-:Y:S01]  /*3550*/  IABS R85, R11 ;  /* 0x0000000b00557213 */ /* 0x000fe20000000000 */
[----:B------:R-:W-:Y:S01]  /*3560*/  IMAD R210, R7, R4, R210 ;  /* 0x0000000407d27224 */ /* 0x000fe200078e02d2 */
[----:B------:R-:W-:Y:S01]  /*3570*/  LOP3.LUT R4, R9, 0x82, RZ, 0xfc, !PT ;  /* 0x0000008209047812 */ /* 0x000fe200078efcff */
[----:B------:R-:W-:Y:S01]  /*3580*/  @!P5 IMAD.MOV R209, RZ, RZ, -R209 ;  /* 0x000000ffffd1d224 */ /* 0x000fe200078e0ad1 */
[----:B------:R-:W-:Y:S01]  /*3590*/  ISETP.GE.AND P5, PT, R3, RZ, PT ;  /* 0x000000ff0300720c */ /* 0x000fe20003fa6270 */
[----:B------:R-:W-:Y:S01]  /*35a0*/  IMAD.HI.U32 R3, R8, R192, RZ ;  /* 0x000000c008037227 */ /* 0x000fe200078e00ff */
[----:B------:R-:W-:-:S02]  /*35b0*/  ISETP.GT.U32.AND P3, PT, R7, R23, PT ;  /* 0x000000170700720c */ /* 0x000fc40003f64070 */
[----:B------:R-:W-:Y:S01]  /*35c0*/  ISETP.GT.U32.AND P4, PT, R7, R87, PT ;  /* 0x000000570700720c */ /* 0x000fe20003f84070 */
[----:B------:R-:W-:Y:S01]  /*35d0*/  IMAD.MOV R3, RZ, RZ, -R3 ;  /* 0x000000ffff037224 */ /* 0x000fe200078e0a03 */
[----:B------:R-:W-:Y:S01]  /*35e0*/  IABS R86, R4 ;  /* 0x0000000400567213 */ /* 0x000fe20000000000 */
[----:B------:R-:W-:Y:S01]  /*35f0*/  @!P6 IMAD.MOV R88, RZ, RZ, -R88 ;  /* 0x000000ffff58e224 */ /* 0x000fe200078e0a58 */
[----:B------:R-:W-:Y:S01]  /*3600*/  ISETP.GE.AND P6, PT, R5, RZ, PT ;  /* 0x000000ff0500720c */ /* 0x000fe20003fc6270 */
[----:B------:R-:W-:Y:S01]  /*3610*/  @!P0 IMAD.MOV R196, RZ, RZ, -R196 ;  /* 0x000000ffffc48224 */ /* 0x000fe200078e0ac4 */
[----:B------:R-:W-:Y:S01]  /*3620*/  ISETP.GE.AND P0, PT, R4, RZ, PT ;  /* 0x000000ff0400720c */ /* 0x000fe20003f06270 */
[----:B------:R-:W-:Y:S01]  /*3630*/  IMAD.HI.U32 R4, R8, R86, RZ ;  /* 0x0000005608047227 */ /* 0x000fe200078e00ff */
[----:B------:R-:W-:Y:S02]  /*3640*/  LOP3.LUT R5, R9, 0x84, RZ, 0xfc, !PT ;  /* 0x0000008409057812 */ /* 0x000fe400078efcff */
[----:B------:R-:W-:Y:S01]  /*3650*/  IABS R188, R10 ;  /* 0x0000000a00bc7213 */ /* 0x000fe20000000000 */
[----:B------:R-:W-:Y:S01]  /*3660*/  IMAD R192, R7, R3, R192 ;  /* 0x0000000307c07224 */ /* 0x000fe200078e02c0 */
[----:B------:R-:W-:Y:S01]  /*3670*/  IABS R22, R5 ;  /* 0x0000000500167213 */ /* 0x000fe20000000000 */
[----:B------:R-:W-:-:S02]  /*3680*/  IMAD.MOV R4, RZ, RZ, -R4 ;  /* 0x000000ffff047224 */ /* 0x000fc400078e0a04 */
[--C-:B------:R-:W-:Y:S01]  /*3690*/  @!P3 IMAD.IADD R23, R23, 0x1, -R7.reuse ;  /* 0x000000011717b824 */ /* 0x100fe200078e0a07 */
[----:B------:R-:W-:Y:S01]  /*36a0*/  ISETP.GT.U32.AND P3, PT, R7, R192, PT ;  /* 0x000000c00700720c */ /* 0x000fe20003f64070 */
[----:B------:R-:W-:Y:S01]  /*36b0*/  @!P4 IMAD.IADD R87, R87, 0x1, -R7 ;  /* 0x000000015757c824 */ /* 0x000fe200078e0a07 */
[C---:B------:R-:W-:Y:S01]  /*36c0*/  ISETP.GT.U32.AND P4, PT, R7.reuse, R210, PT ;  /* 0x000000d20700720c */ /* 0x040fe20003f84070 */
[C---:B------:R-:W-:Y:S02]  /*36d0*/  IMAD R86, R7.reuse, R4, R86 ;  /* 0x0000000407567224 */ /* 0x040fe400078e0256 */
[----:B------:R-:W-:Y:S02]  /*36e0*/  @!P6 IMAD.MOV R87, RZ, RZ, -R87 ;  /* 0x000000ffff57e224 */ /* 0x000fe400078e0a57 */
[----:B------:R-:W-:Y:S01]  /*36f0*/  IMAD.HI.U32 R3, R8, R22, RZ ;  /* 0x0000001608037227 */ /* 0x000fe200078e00ff */
[----:B------:R-:W-:-:S03]  /*3700*/  ISETP.GT.U32.AND P6, PT, R7, R86, PT ;  /* 0x000000560700720c */ /* 0x000fc60003fc4070 */
[----:B------:R-:W-:Y:S02]  /*3710*/  IMAD.MOV R3, RZ, RZ, -R3 ;  /* 0x000000ffff037224 */ /* 0x000fe400078e0a03 */
[--C-:B------:R-:W-:Y:S02]  /*3720*/  @!P3 IMAD.IADD R192, R192, 0x1, -R7.reuse ;  /* 0x00000001c0c0b824 */ /* 0x100fe400078e0a07 */
[--C-:B------:R-:W-:Y:S02]  /*3730*/  @!P4 IMAD.IADD R210, R210, 0x1, -R7.reuse ;  /* 0x00000001d2d2c824 */ /* 0x100fe400078e0a07 */
[----:B------:R-:W-:Y:S01]  /*3740*/  IMAD.HI.U32 R4, R8, R211, RZ ;  /* 0x000000d308047227 */ /* 0x000fe200078e00ff */
[C---:B------:R-:W-:Y:S02]  /*3750*/  ISETP.GT.U32.AND P3, PT, R7.reuse, R192, PT ;  /* 0x000000c00700720c */ /* 0x040fe40003f64070 */
[----:B------:R-:W-:Y:S01]  /*3760*/  ISETP.GT.U32.AND P4, PT, R7, R210, PT ;  /* 0x000000d20700720c */ /* 0x000fe20003f84070 */
[----:B------:R-:W-:-:S02]  /*3770*/  @!P6 IMAD.IADD R86, R86, 0x1, -R7 ;  /* 0x000000015656e824 */ /* 0x000fc400078e0a07 */
[C---:B------:R-:W-:Y:S02]  /*3780*/  IMAD R22, R7.reuse, R3, R22 ;  /* 0x0000000307167224 */ /* 0x040fe400078e0216 */
[----:B------:R-:W-:Y:S01]  /*3790*/  IMAD.MOV R4, RZ, RZ, -R4 ;  /* 0x000000ffff047224 */ /* 0x000fe200078e0a04 */
[----:B------:R-:W-:Y:S01]  /*37a0*/  ISETP.GT.U32.AND P6, PT, R7, R86, PT ;  /* 0x000000560700720c */ /* 0x000fe20003fc4070 */
[----:B------:R-:W-:-:S04]  /*37b0*/  IMAD.HI.U32 R3, R8, R188, RZ ;  /* 0x000000bc08037227 */ /* 0x000fc800078e00ff */
[----:B------:R-:W-:Y:S01]  /*37c0*/  @!P3 IMAD.IADD R192, R192, 0x1, -R7 ;  /* 0x00000001c0c0b824 */ /* 0x000fe200078e0a07 */
[----:B------:R-:W-:Y:S01]  /*37d0*/  ISETP.GT.U32.AND P3, PT, R7, R22, PT ;  /* 0x000000160700720c */ /* 0x000fe20003f64070 */
[----:B------:R-:W-:Y:S01]  /*37e0*/  @!P2 IMAD.MOV R23, RZ, RZ, -R23 ;  /* 0x000000ffff17a224 */ /* 0x000fe200078e0a17 */
[----:B------:R-:W-:Y:S01]  /*37f0*/  ISETP.GE.AND P2, PT, R5, RZ, PT ;  /* 0x000000ff0500720c */ /* 0x000fe20003f46270 */
[C---:B------:R-:W-:Y:S02]  /*3800*/  IMAD R211, R7.reuse, R4, R211 ;  /* 0x0000000407d37224 */ /* 0x040fe400078e02d3 */
[----:B------:R-:W-:Y:S02]  /*3810*/  IMAD.MOV R5, RZ, RZ, -R3 ;  /* 0x000000ffff057224 */ /* 0x000fe400078e0a03 */
[----:B------:R-:W-:Y:S01]  /*3820*/  @!P6 IMAD.IADD R86, R86, 0x1, -R7 ;  /* 0x000000015656e824 */ /* 0x000fe200078e0a07 */
[----:B------:R-:W-:Y:S01]  /*3830*/  ISETP.GT.U32.AND P6, PT, R7, R211, PT ;  /* 0x000000d30700720c */ /* 0x000fe20003fc4070 */
[----:B------:R-:W-:-:S04]  /*3840*/  IMAD.HI.U32 R3, R8, R85, RZ ;  /* 0x0000005508037227 */ /* 0x000fc800078e00ff */
[----:B------:R-:W-:Y:S02]  /*3850*/  IMAD R188, R7, R5, R188 ;  /* 0x0000000507bc7224 */ /* 0x000fe400078e02bc */
[----:B------:R-:W-:Y:S01]  /*3860*/  @!P4 IMAD.IADD R210, R210, 0x1, -R7 ;  /* 0x00000001d2d2c824 */ /* 0x000fe200078e0a07 */
[----:B------:R-:W-:Y:S01]  /*3870*/  ISETP.GE.AND P4, PT, R6, RZ, PT ;  /* 0x000000ff0600720c */ /* 0x000fe20003f86270 */
[----:B------:R-:W-:-:S04]  /*3880*/  IMAD.HI.U32 R4, R8, R21, RZ ;  /* 0x0000001508047227 */ /* 0x000fc800078e00ff */
[----:B------:R-:W-:Y:S02]  /*3890*/  IMAD.MOV R6, RZ, RZ, -R3 ;  /* 0x000000ffff067224 */ /* 0x000fe400078e0a03 */
[----:B------:R-:W-:Y:S01]  /*38a0*/  @!P3 IMAD.IADD R22, R22, 0x1, -R7 ;  /* 0x000000011616b824 */ /* 0x000fe200078e0a07 */
[C---:B------:R-:W-:Y:S01]  /*38b0*/  ISETP.GT.U32.AND P3, PT, R7.reuse, R188, PT ;  /* 0x000000bc0700720c */ /* 0x040fe20003f64070 */
[----:B------:R-:W-:Y:S02]  /*38c0*/  IMAD.MOV R4, RZ, RZ, -R4 ;  /* 0x000000ffff047224 */ /* 0x000fe400078e0a04 */
[C---:B------:R-:W-:Y:S02]  /*38d0*/  IMAD R85, R7.reuse, R6, R85 ;  /* 0x0000000607557224 */ /* 0x040fe400078e0255 */
[----:B------:R-:W-:Y:S02]  /*38e0*/  IMAD R21, R7, R4, R21 ;  /* 0x0000000407157224 */ /* 0x000fe400078e0215 */
[----:B------:R-:W-:Y:S01]  /*38f0*/  @!P6 IMAD.IADD R211, R211, 0x1, -R7 ;  /* 0x00000001d3d3e824 */ /* 0x000fe200078e0a07 */
[C---:B------:R-:W-:Y:S01]  /*3900*/  ISETP.GT.U32.AND P6, PT, R7.reuse, R85, PT ;  /* 0x000000550700720c */ /* 0x040fe20003fc4070 */
[----:B------:R-:W-:Y:S01]  /*3910*/  @!P1 IMAD.MOV R210, RZ, RZ, -R210 ;  /* 0x000000ffffd29224 */ /* 0x000fe200078e0ad2 */
[C---:B------:R-:W-:Y:S01]  /*3920*/  ISETP.GT.U32.AND P1, PT, R7.reuse, R22, PT ;  /* 0x000000160700720c */ /* 0x040fe20003f24070 */
[----:B------:R-:W-:Y:S01]  /*3930*/  @!P0 IMAD.MOV R86, RZ, RZ, -R86 ;  /* 0x000000ffff568224 */ /* 0x000fe200078e0a56 */
[----:B------:R-:W-:Y:S01]  /*3940*/  ISETP.GT.U32.AND P0, PT, R7, R21, PT ;  /* 0x000000150700720c */ /* 0x000fe20003f04070 */
[----:B------:R-:W-:-:S04]  /*3950*/  IMAD.HI.U32 R5, R8, R213, RZ ;  /* 0x000000d508057227 */ /* 0x000fc800078e00ff */
[----:B------:R-:W-:Y:S01]  /*3960*/  @!P3 IMAD.IADD R188, R188, 0x1, -R7 ;  /* 0x00000001bcbcb824 */ /* 0x000fe200078e0a07 */
[----:B------:R-:W-:Y:S01]  /*3970*/  ISETP.GT.U32.AND P3, PT, R7, R211, PT ;  /* 0x000000d30700720c */ /* 0x000fe20003f64070 */
[----:B------:R-:W-:Y:S01]  /*3980*/  IMAD.MOV R6, RZ, RZ, -R5 ;  /* 0x000000ffff067224 */ /* 0x000fe200078e0a05 */
[----:B------:R-:W-:Y:S01]  /*3990*/  LOP3.LUT R5, R9, 0x92, RZ, 0xfc, !PT ;  /* 0x0000009209057812 */ /* 0x000fe200078efcff */
[----:B------:R-:W-:Y:S01]  /*39a0*/  @!P5 IMAD.MOV R192, RZ, RZ, -R192 ;  /* 0x000000ffffc0d224 */ /* 0x000fe200078e0ac0 */
[----:B------:R-:W-:Y:S01]  /*39b0*/  ISETP.GT.U32.AND P5, PT, R7, R188, PT ;  /* 0x000000bc0700720c */ /* 0x000fe20003fa4070 */
[----:B------:R-:W-:Y:S01]  /*39c0*/  IMAD.HI.U32 R3, R8, R184, RZ ;  /* 0x000000b808037227 */ /* 0x000fe200078e00ff */
[----:B------:R-:W-:-:S03]  /*39d0*/  IABS R84, R5 ;  /* 0x0000000500547213 */ /* 0x000fc60000000000 */
[----:B------:R-:W-:Y:S01]  /*39e0*/  IMAD R213, R7, R6, R213 ;  /* 0x0000000607d57224 */ /* 0x000fe200078e02d5 */
[----:B------:R-:W-:Y:S01]  /*39f0*/  LOP3.LUT R6, R9, 0x94, RZ, 0xfc, !PT ;  /* 0x0000009409067812 */ /* 0x000fe200078efcff */
[----:B------:R-:W-:Y:S02]  /*3a00*/  @!P6 IMAD.IADD R85, R85, 0x1, -R7 ;  /* 0x000000015555e824 */ /* 0x000fe400078e0a07 */
[----:B------:R-:W-:Y:S01]  /*3a10*/  IMAD.MOV R3, RZ, RZ, -R3 ;  /* 0x000000ffff037224 */ /* 0x000fe200078e0a03 */
[----:B------:R-:W-:Y:S01]  /*3a20*/  IABS R20, R6 ;  /* 0x0000000600147213 */ /* 0x000fe20000000000 */
[--C-:B------:R-:W-:Y:S01]  /*3a30*/  @!P1 IMAD.IADD R22, R22, 0x1, -R7.reuse ;  /* 0x0000000116169824 */ /* 0x100fe200078e0a07 */
[----:B------:R-:W-:Y:S01]  /*3a40*/  ISETP.GT.U32.AND P6, PT, R7, R85, PT ;  /* 0x000000550700720c */ /* 0x000fe20003fc4070 */
[----:B------:R-:W-:Y:S01]  /*3a50*/  @!P0 IMAD.IADD R21, R21, 0x1, -R7 ;  /* 0x0000000115158824 */ /* 0x000fe200078e0a07 */
[C---:B------:R-:W-:Y:S01]  /*3a60*/  ISETP.GT.U32.AND P1, PT, R7.reuse, R213, PT ;  /* 0x000000d50700720c */ /* 0x040fe20003f24070 */
[C---:B------:R-:W-:Y:S01]  /*3a70*/  IMAD R184, R7.reuse, R3, R184 ;  /* 0x0000000307b87224 */ /* 0x040fe200078e02b8 */
[----:B------:R-:W-:Y:S01]  /*3a80*/  ISETP.GE.AND P0, PT, R12, RZ, PT ;  /* 0x000000ff0c00720c */ /* 0x000fe20003f06270 */
[----:B------:R-:W-:Y:S01]  /*3a90*/  @!P2 IMAD.MOV R22, RZ, RZ, -R22 ;  /* 0x000000ffff16a224 */ /* 0x000fe200078e0a16 */
[----:B------:R-:W-:Y:S01]  /*3aa0*/  ISETP.GT.U32.AND P2, PT, R7, R21, PT ;  /* 0x000000150700720c */ /* 0x000fe20003f44070 */
[----:B------:R-:W-:Y:S01]  /*3ab0*/  IMAD.HI.U32 R4, R8, R20, RZ ;  /* 0x0000001408047227 */ /* 0x000fe200078e00ff */
[----:B------:R-:W-:-:S03]  /*3ac0*/  LOP3.LUT R12, R9, 0xba, RZ, 0xfc, !PT ;  /* 0x000000ba090c7812 */ /* 0x000fc600078efcff */
[--C-:B------:R-:W-:Y:S01]  /*3ad0*/  @!P5 IMAD.IADD R188, R188, 0x1, -R7.reuse ;  /* 0x00000001bcbcd824 */ /* 0x100fe200078e0a07 */
[----:B------:R-:W-:Y:S01]  /*3ae0*/  ISETP.GT.U32.AND P5, PT, R7, R184, PT ;  /* 0x000000b80700720c */ /* 0x000fe20003fa4070 */
[--C-:B------:R-:W-:Y:S01]  /*3af0*/  @!P3 IMAD.IADD R211, R211, 0x1, -R7.reuse ;  /* 0x00000001d3d3b824 */ /* 0x100fe200078e0a07 */
[----:B------:R-:W-:Y:S01]  /*3b00*/  ISETP.GE.AND P3, PT, R10, RZ, PT ;  /* 0x000000ff0a00720c */ /* 0x000fe20003f66270 */
[----:B------:R-:W-:Y:S01]  /*3b10*/  IMAD.HI.U32 R3, R8, R84, RZ ;  /* 0x0000005408037227 */ /* 0x000fe200078e00ff */
[----:B------:R-:W-:Y:S02]  /*3b20*/  LOP3.LUT R10, R9, 0x98, RZ, 0xfc, !PT ;  /* 0x00000098090a7812 */ /* 0x000fe400078efcff */
[----:B------:R-:W-:Y:S01]  /*3b30*/  IABS R79, R12 ;  /* 0x0000000c004f7213 */ /* 0x000fe20000000000 */
[----:B------:R-:W-:Y:S01]  /*3b40*/  IMAD.MOV R4, RZ, RZ, -R4 ;  /* 0x000000ffff047224 */ /* 0x000fe200078e0a04 */
[----:B------:R-:W-:Y:S01]  /*3b50*/  IABS R180, R10 ;  /* 0x0000000a00b47213 */ /* 0x000fe20000000000 */
[----:B------:R-:W-:Y:S01]  /*3b60*/  @!P6 IMAD.IADD R85, R85, 0x1, -R7 ;  /* 0x000000015555e824 */ /* 0x000fe200078e0a07 */
[----:B------:R-:W-:Y:S01]  /*3b70*/  ISETP.GE.AND P6, PT, R11, RZ, PT ;  /* 0x000000ff0b00720c */ /* 0x000fe20003fc6270 */
[----:B------:R-:W-:Y:S01]  /*3b80*/  IMAD.MOV R3, RZ, RZ, -R3 ;  /* 0x000000ffff037224 */ /* 0x000fe200078e0a03 */
[----:B------:R-:W-:Y:S01]  /*3b90*/  LOP3.LUT R11, R9, 0xa6, RZ, 0xfc, !PT ;  /* 0x000000a6090b7812 */ /* 0x000fe200078efcff */
[----:B------:R-:W-:Y:S01]  /*3ba0*/  IMAD R20, R7, R4, R20 ;  /* 0x0000000407147224 */ /* 0x000fe200078e0214 */
[----:B------:R-:W-:Y:S01]  /*3bb0*/  LOP3.LUT R4, R9, 0x96, RZ, 0xfc, !PT ;  /* 0x0000009609047812 */ /* 0x000fe200078efcff */
[----:B------:R-:W-:Y:S01]  /*3bc0*/  IMAD R84, R7, R3, R84 ;  /* 0x0000000307547224 */ /* 0x000fe200078e0254 */
[----:B------:R-:W-:Y:S01]  /*3bd0*/  IABS R217, R11 ;  /* 0x0000000b00d97213 */ /* 0x000fe20000000000 */
[--C-:B------:R-:W-:Y:S01]  /*3be0*/  @!P2 IMAD.IADD R21, R21, 0x1, -R7.reuse ;  /* 0x000000011515a824 */ /* 0x100fe200078e0a07 */
[C---:B------:R-:W-:Y:S01]  /*3bf0*/  ISETP.GT.U32.AND P2, PT, R7.reuse, R20, PT ;  /* 0x000000140700720c */ /* 0x040fe20003f44070 */
[----:B------:R-:W-:Y:S01]  /*3c00*/  @!P5 IMAD.IADD R184, R184, 0x1, -R7 ;  /* 0x00000001b8b8d824 */ /* 0x000fe200078e0a07 */
[----:B------:R-:W-:Y:S01]  /*3c10*/  IABS R214, R4 ;  /* 0x0000000400d67213 */ /* 0x000fe20000000000 */
[----:B------:R-:W-:Y:S01]  /*3c20*/  @!P3 IMAD.MOV R188, RZ, RZ, -R188 ;  /* 0x000000ffffbcb224 */ /* 0x000fe200078e0abc */
[C---:B------:R-:W-:Y:S01]  /*3c30*/  ISETP.GT.U32.AND P3, PT, R7.reuse, R84, PT ;  /* 0x000000540700720c */ /* 0x040fe20003f64070 */
[----:B------:R-:W-:Y:S01]  /*3c40*/  @!P6 IMAD.MOV R85, RZ, RZ, -R85 ;  /* 0x000000ffff55e224 */ /* 0x000fe200078e0a55 */
[----:B------:R-:W-:Y:S01]  /*3c50*/  ISETP.GT.U32.AND P5, PT, R7, R184, PT ;  /* 0x000000b80700720c */ /* 0x000fe20003fa4070 */
[----:B------:R-:W-:Y:S01]  /*3c60*/  IMAD.HI.U32 R3, R8, R214, RZ ;  /* 0x000000d608037227 */ /* 0x000fe200078e00ff */
[----:B------:R-:W-:-:S03]  /*3c70*/  ISETP.GE.AND P6, PT, R14, RZ, PT ;  /* 0x000000ff0e00720c */ /* 0x000fc60003fc6270 */
[----:B------:R-:W-:Y:S02]  /*3c80*/  IMAD.MOV R3, RZ, RZ, -R3 ;  /* 0x000000ffff037224 */ /* 0x000fe400078e0a03 */
[--C-:B------:R-:W-:Y:S02]  /*3c90*/  @!P2 IMAD.IADD R20, R20, 0x1, -R7.reuse ;  /* 0x000000011414a824 */ /* 0x100fe400078e0a07 */
[--C-:B------:R-:W-:Y:S01]  /*3ca0*/  @!P1 IMAD.IADD R213, R213, 0x1, -R7.reuse ;  /* 0x00000001d5d59824 */ /* 0x100fe200078e0a07 */
[----:B------:R-:W-:Y:S01]  /*3cb0*/  ISETP.GE.AND P1, PT, R13, RZ, PT ;  /* 0x000000ff0d00720c */ /* 0x000fe20003f26270 */
[C---:B------:R-:W-:Y:S01]  /*3cc0*/  IMAD R214, R7.reuse, R3, R214 ;  /* 0x0000000307d67224 */ /* 0x040fe200078e02d6 */
[----:B------:R-:W-:Y:S01]  /*3cd0*/  @!P3 IADD3 R84, R84, -R7, RZ ;  /* 0x800000075454b210 */ /* 0x000fe20007ffe0ff */
[----:B------:R-:W-:Y:S01]  /*3ce0*/  @!P5 IMAD.IADD R184, R184, 0x1, -R7 ;  /* 0x00000001b8b8d824 */ /* 0x000fe200078e0a07 */
[----:B------:R-:W-:Y:S01]  /*3cf0*/  ISETP.GE.AND P3, PT, R4, RZ, PT ;  /* 0x000000ff0400720c */ /* 0x000fe20003f66270 */
[----:B------:R-:W-:Y:S01]  /*3d00*/  IMAD.HI.U32 R4, R8, R180, RZ ;  /* 0x000000b408047227 */ /* 0x000fe200078e00ff */
[----:B------:R-:W-:-:S02]  /*3d10*/  ISETP.GT.U32.AND P2, PT, R7, R20, PT ;  /* 0x000000140700720c */ /* 0x000fc40003f44070 */
[----:B------:R-:W-:Y:S01]  /*3d20*/  LOP3.LUT R3, R9, 0x9a, RZ, 0xfc, !PT ;  /* 0x0000009a09037812 */ /* 0x000fe200078efcff */
[----:B------:R-:W-:Y:S01]  /*3d30*/  @!P4 IMAD.MOV R211, RZ, RZ, -R211 ;  /* 0x000000ffffd3c224 */ /* 0x000fe200078e0ad3 */
[C---:B------:R-:W-:Y:S01]  /*3d40*/  ISETP.GT.U32.AND P4, PT, R7.reuse, R213, PT ;  /* 0x000000d50700720c */ /* 0x040fe20003f84070 */
[----:B------:R-:W-:Y:S01]  /*3d50*/  IMAD.MOV R4, RZ, RZ, -R4 ;  /* 0x000000ffff047224 */ /* 0x000fe200078e0a04 */
[----:B------:R-:W-:Y:S01]  /*3d60*/  IABS R83, R3 ;  /* 0x0000000300537213 */ /* 0x000fe20000000000 */
[----:B------:R-:W-:Y:S01]  /*3d70*/  @!P6 IMAD.MOV R184, RZ, RZ, -R184 ;  /* 0x000000ffffb8e224 */ /* 0x000fe200078e0ab8 */
[C---:B------:R-:W-:Y:S01]  /*3d80*/  ISETP.GT.U32.AND P6, PT, R7.reuse, R214, PT ;  /* 0x000000d60700720c */ /* 0x040fe20003fc4070 */
[----:B------:R-:W-:Y:S01]  /*3d90*/  @!P0 IMAD.MOV R21, RZ, RZ, -R21 ;  /* 0x000000ffff158224 */ /* 0x000fe200078e0a15 */
[C---:B------:R-:W-:Y:S01]  /*3da0*/  ISETP.GT.U32.AND P0, PT, R7.reuse, R84, PT ;  /* 0x000000540700720c */ /* 0x040fe20003f04070 */
[----:B------:R-:W-:Y:S01]  /*3db0*/  IMAD R180, R7, R4, R180 ;  /* 0x0000000407b47224 */ /* 0x000fe200078e02b4 */
[----:B------:R-:W-:Y:S01]  /*3dc0*/  LOP3.LUT R4, R9, 0x9c, RZ, 0xfc, !PT ;  /* 0x0000009c09047812 */ /* 0x000fe200078efcff */
[----:B------:R-:W-:Y:S01]  /*3dd0*/  @!P2 IMAD.IADD R20, R20, 0x1, -R7 ;  /* 0x000000011414a824 */ /* 0x000fe200078e0a07 */
[----:B------:R-:W-:-:S02]  /*3de0*/  ISETP.GE.AND P5, PT, R6, RZ, PT ;  /* 0x000000ff0600720c */ /* 0x000fc40003fa6270 */
[----:B------:R-:W-:Y:S01]  /*3df0*/  ISETP.GT.U32.AND P2, PT, R7, R180, PT ;  /* 0x000000b40700720c */ /* 0x000fe20003f44070 */
[--C-:B------:R-:W-:Y:S01]  /*3e00*/  @!P4 IMAD.IADD R213, R213, 0x1, -R7.reuse ;  /* 0x00000001d5d5c824 */ /* 0x100fe200078e0a07 */
[----:B------:R-:W-:Y:S02]  /*3e10*/  ISETP.GE.AND P4, PT, R5, RZ, PT ;  /* 0x000000ff0500720c */ /* 0x000fe40003f86270 */
[----:B------:R-:W-:Y:S01]  /*3e20*/  IABS R19, R4 ;  /* 0x0000000400137213 */ /* 0x000fe20000000000 */
[--C-:B------:R-:W-:Y:S02]  /*3e30*/  @!P6 IMAD.IADD R214, R214, 0x1, -R7.reuse ;  /* 0x00000001d6d6e824 */ /* 0x100fe400078e0a07 */
[----:B------:R-:W-:Y:S01]  /*3e40*/  @!P0 IMAD.IADD R84, R84, 0x1, -R7 ;  /* 0x0000000154548824 */ /* 0x000fe200078e0a07 */
[----:B------:R-:W-:Y:S01]  /*3e50*/  ISETP.GE.AND P0, PT, R3, RZ, PT ;  /* 0x000000ff0300720c */ /* 0x000fe20003f06270 */
[----:B------:R-:W-:Y:S01]  /*3e60*/  IMAD.HI.U32 R3, R8, R83, RZ ;  /* 0x0000005308037227 */ /* 0x000fe200078e00ff */
[----:B------:R-:W-:-:S03]  /*3e70*/  ISETP.GT.U32.AND P6, PT, R7, R214, PT ;  /* 0x000000d60700720c */ /* 0x000fc60003fc4070 */
[----:B------:R-:W-:Y:S02]  /*3e80*/  @!P2 IMAD.IADD R180, R180, 0x1, -R7 ;  /* 0x00000001b4b4a824 */ /* 0x000fe400078e0a07 */
[----:B------:R-:W-:Y:S01]  /*3e90*/  @!P1 IMAD.MOV R213, RZ, RZ, -R213 ;  /* 0x000000ffffd59224 */ /* 0x000fe200078e0ad5 */
[----:B------:R-:W-:Y:S01]  /*3ea0*/  ISETP.GE.AND P1, PT, R10, RZ, PT ;  /* 0x000000ff0a00720c */ /* 0x000fe20003f26270 */
[----:B------:R-:W-:Y:S01]  /*3eb0*/  IMAD.MOV R6, RZ, RZ, -R3 ;  /* 0x000000ffff067224 */ /* 0x000fe200078e0a03 */
[----:B------:R-:W-:Y:S01]  /*3ec0*/  LOP3.LUT R10, R9, 0x9e, RZ, 0xfc, !PT ;  /* 0x0000009e090a7812 */ /* 0x000fe200078efcff */
[----:B------:R-:W-:Y:S01]  /*3ed0*/  @!P4 IMAD.MOV R84, RZ, RZ, -R84 ;  /* 0x000000ffff54c224 */ /* 0x000fe200078e0a54 */
[----:B------:R-:W-:Y:S01]  /*3ee0*/  ISETP.GE.AND P4, PT, R4, RZ, PT ;  /* 0x000000ff0400720c */ /* 0x000fe20003f86270 */
[----:B------:R-:W-:Y:S01]  /*3ef0*/  IMAD.HI.U32 R4, R8, R19, RZ ;  /* 0x0000001308047227 */ /* 0x000fe200078e00ff */
[C---:B------:R-:W-:Y:S02]  /*3f00*/  ISETP.GT.U32.AND P2, PT, R7.reuse, R180, PT ;  /* 0x000000b40700720c */ /* 0x040fe40003f44070 */
[----:B------:R-:W-:Y:S01]  /*3f10*/  IABS R215, R10 ;  /* 0x0000000a00d77213 */ /* 0x000fe20000000000 */
[----:B------:R-:W-:-:S02]  /*3f20*/  IMAD R83, R7, R6, R83 ;  /* 0x0000000607537224 */ /* 0x000fc400078e0253 */
[----:B------:R-:W-:Y:S02]  /*3f30*/  IMAD.MOV R4, RZ, RZ, -R4 ;  /* 0x000000ffff047224 */ /* 0x000fe400078e0a04 */
[----:B------:R-:W-:Y:S01]  /*3f40*/  @!P6 IMAD.IADD R214, R214, 0x1, -R7 ;  /* 0x00000001d6d6e824 */ /* 0x000fe200078e0a07 */
[----:B------:R-:W-:Y:S01]  /*3f50*/  ISETP.GT.U32.AND P6, PT, R7, R83, PT ;  /* 0x000000530700720c */ /* 0x000fe20003fc4070 */
[----:B------:R-:W-:-:S04]  /*3f60*/  IMAD.HI.U32 R5, R8, R215, RZ ;  /* 0x000000d708057227 */ /* 0x000fc800078e00ff */
[----:B------:R-:W-:Y:S01]  /*3f70*/  IMAD R19, R7, R4, R19 ;  /* 0x0000000407137224 */ /* 0x000fe200078e0213 */
[----:B------:R-:W-:Y:S01]  /*3f80*/  LOP3.LUT R4, R9, 0xa0, RZ, 0xfc, !PT ;  /* 0x000000a009047812 */ /* 0x000fe200078efcff */
[----:B------:R-:W-:Y:S02]  /*3f90*/  IMAD.MOV R6, RZ, RZ, -R5 ;  /* 0x000000ffff067224 */ /* 0x000fe400078e0a05 */
[----:B------:R-:W-:Y:S01]  /*3fa0*/  @!P2 IMAD.IADD R180, R180, 0x1, -R7 ;  /* 0x00000001b4b4a824 */ /* 0x000fe200078e0a07 */
[C---:B------:R-:W-:Y:S01]  /*3fb0*/  ISETP.GT.U32.AND P2, PT, R7.reuse, R19, PT ;  /* 0x000000130700720c */ /* 0x040fe20003f44070 */
[----:B------:R-:W-:Y:S01]  /*3fc0*/  IMAD R215, R7, R6, R215 ;  /* 0x0000000607d77224 */ /* 0x000fe200078e02d7 */
[----:B------:R-:W-:Y:S01]  /*3fd0*/  IABS R176, R4 ;  /* 0x0000000400b07213 */ /* 0x000fe20000000000 */
[----:B------:R-:W-:Y:S01]  /*3fe0*/  @!P6 IMAD.IADD R83, R83, 0x1, -R7 ;  /* 0x000000015353e824 */ /* 0x000fe200078e0a07 */
[----:B------:R-:W-:Y:S01]  /*3ff0*/  LOP3.LUT R6, R9, 0xa2, RZ, 0xfc, !PT ;  /* 0x000000a209067812 */ /* 0x000fe200078efcff */
[----:B------:R-:W-:Y:S01]  /*4000*/  @!P5 IMAD.MOV R20, RZ, RZ, -R20 ;  /* 0x000000ffff14d224 */ /* 0x000fe200078e0a14 */
[----:B------:R-:W-:Y:S01]  /*4010*/  ISETP.GT.U32.AND P6, PT, R7, R215, PT ;  /* 0x000000d70700720c */ /* 0x000fe20003fc4070 */
[----:B------:R-:W-:Y:S01]  /*4020*/  @!P3 IMAD.MOV R214, RZ, RZ, -R214 ;  /* 0x000000ffffd6b224 */ /* 0x000fe200078e0ad6 */
[----:B------:R-:W-:Y:S01]  /*4030*/  ISETP.GE.AND P5, PT, R10, RZ, PT ;  /* 0x000000ff0a00720c */ /* 0x000fe20003fa6270 */
[----:B------:R-:W-:Y:S01]  /*4040*/  @!P1 IMAD.MOV R180, RZ, RZ, -R180 ;  /* 0x000000ffffb49224 */ /* 0x000fe200078e0ab4 */
[----:B------:R-:W-:Y:S01]  /*4050*/  LOP3.LUT R10, R9, 0xa4, RZ, 0xfc, !PT ;  /* 0x000000a4090a7812 */ /* 0x000fe200078efcff */
[----:B------:R-:W-:Y:S01]  /*4060*/  IMAD.HI.U32 R3, R8, R176, RZ ;  /* 0x000000b008037227 */ /* 0x000fe200078e00ff */
[----:B------:R-:W-:-:S02]  /*4070*/  ISETP.GT.U32.AND P3, PT, R7, R83, PT ;  /* 0x000000530700720c */ /* 0x000fc40003f64070 */
[----:B------:R-:W-:Y:S01]  /*4080*/  IABS R18, R10 ;  /* 0x0000000a00127213 */ /* 0x000fe20000000000 */
[----:B------:R-:W-:Y:S01]  /*4090*/  @!P2 IMAD.IADD R19, R19, 0x1, -R7 ;  /* 0x000000011313a824 */ /* 0x000fe200078e0a07 */
[----:B------:R-:W-:Y:S01]  /*40a0*/  ISETP.GE.AND P1, PT, R4, RZ, PT ;  /* 0x000000ff0400720c */ /* 0x000fe20003f26270 */
[----:B------:R-:W-:Y:S01]  /*40b0*/  IMAD.MOV R3, RZ, RZ, -R3 ;  /* 0x000000ffff037224 */ /* 0x000fe200078e0a03 */
[----:B------:R-:W-:Y:S01]  /*40c0*/  IABS R82, R6 ;  /* 0x0000000600527213 */ /* 0x000fe20000000000 */
[----:B------:R-:W-:Y:S01]  /*40d0*/  @!P6 IMAD.IADD R215, R215, 0x1, -R7 ;  /* 0x00000001d7d7e824 */ /* 0x000fe200078e0a07 */
[----:B------:R-:W-:Y:S01]  /*40e0*/  ISETP.GT.U32.AND P2, PT, R7, R19, PT ;  /* 0x000000130700720c */ /* 0x000fe20003f44070 */
[----:B------:R-:W-:-:S03]  /*40f0*/  IMAD.HI.U32 R4, R8, R18, RZ ;  /* 0x0000001208047227 */ /* 0x000fc600078e00ff */
[----:B------:R-:W-:Y:S01]  /*4100*/  ISETP.GT.U32.AND P6, PT, R7, R215, PT ;  /* 0x000000d70700720c */ /* 0x000fe20003fc4070 */
[----:B------:R-:W-:-:S04]  /*4110*/  IMAD.HI.U32 R5, R8, R217, RZ ;  /* 0x000000d908057227 */ /* 0x000fc800078e00ff */
[----:B------:R-:W-:Y:S02]  /*4120*/  IMAD.MOV R4, RZ, RZ, -R4 ;  /* 0x000000ffff047224 */ /* 0x000fe400078e0a04 */
[----:B------:R-:W-:Y:S02]  /*4130*/  IMAD R176, R7, R3, R176 ;  /* 0x0000000307b07224 */ /* 0x000fe400078e02b0 */
[----:B------:R-:W-:Y:S01]  /*4140*/  @!P2 IMAD.IADD R19, R19, 0x1, -R7 ;  /* 0x000000011313a824 */ /* 0x000fe200078e0a07 */
[----:B------:R-:W-:Y:S01]  /*4150*/  ISETP.GE.AND P2, PT, R6, RZ, PT ;  /* 0x000000ff0600720c */ /* 0x000fe20003f46270 */
[----:B------:R-:W-:-:S04]  /*4160*/  IMAD.HI.U32 R3, R8, R82, RZ ;  /* 0x0000005208037227 */ /* 0x000fc800078e00ff */
[----:B------:R-:W-:Y:S01]  /*4170*/  IMAD.MOV R6, RZ, RZ, -R5 ;  /* 0x000000ffff067224 */ /* 0x000fe200078e0a05 */
[----:B------:R-:W-:Y:S01]  /*4180*/  LOP3.LUT R5, R9, 0xaa, RZ, 0xfc, !PT ;  /* 0x000000aa09057812 */ /* 0x000fe200078efcff */
[----:B------:R-:W-:Y:S01]  /*4190*/  IMAD R18, R7, R4, R18 ;  /* 0x0000000407127224 */ /* 0x000fe200078e0212 */
[----:B------:R-:W-:Y:S01]  /*41a0*/  LOP3.LUT R4, R9, 0xa8, RZ, 0xfc, !PT ;  /* 0x000000a809047812 */ /* 0x000fe200078efcff */
[----:B------:R-:W-:Y:S01]  /*41b0*/  @!P3 IMAD.IADD R83, R83, 0x1, -R7 ;  /* 0x000000015353b824 */ /* 0x000fe200078e0a07 */
[C---:B------:R-:W-:Y:S01]  /*41c0*/  ISETP.GT.U32.AND P3, PT, R7.reuse, R176, PT ;  /* 0x000000b00700720c */ /* 0x040fe20003f64070 */
[----:B------:R-:W-:Y:S01]  /*41d0*/  IMAD.MOV R3, RZ, RZ, -R3 ;  /* 0x000000ffff037224 */ /* 0x000fe200078e0a03 */
[----:B------:R-:W-:Y:S01]  /*41e0*/  IABS R172, R4 ;  /* 0x0000000400ac7213 */ /* 0x000fe20000000000 */
[----:B------:R-:W-:Y:S01]  /*41f0*/  IMAD R217, R7, R6, R217 ;  /* 0x0000000607d97224 */ /* 0x000fe200078e02d9 */
[----:B------:R-:W-:Y:S01]  /*4200*/  IABS R81, R5 ;  /* 0x0000000500517213 */ /* 0x000fe20000000000 */
[----:B------:R-:W-:Y:S01]  /*4210*/  @!P6 IMAD.IADD R215, R215, 0x1, -R7 ;  /* 0x00000001d7d7e824 */ /* 0x000fe200078e0a07 */
[C---:B------:R-:W-:Y:S01]  /*4220*/  ISETP.GT.U32.AND P6, PT, R7.reuse, R18, PT ;  /* 0x000000120700720c */ /* 0x040fe20003fc4070 */
[----:B------:R-:W-:Y:S01]  /*4230*/  IMAD R82, R7, R3, R82 ;  /* 0x0000000307527224 */ /* 0x000fe200078e0252 */
[----:B------:R-:W-:Y:S01]  /*4240*/  LOP3.LUT R6, R9, 0xac, RZ, 0xfc, !PT ;  /* 0x000000ac09067812 */ /* 0x000fe200078efcff */
[----:B------:R-:W-:Y:S01]  /*4250*/  @!P5 IMAD.MOV R215, RZ, RZ, -R215 ;  /* 0x000000ffffd7d224 */ /* 0x000fe200078e0ad7 */
[C---:B------:R-:W-:Y:S01]  /*4260*/  ISETP.GT.U32.AND P5, PT, R7.reuse, R217, PT ;  /* 0x000000d90700720c */ /* 0x040fe20003fa4070 */
[----:B------:R-:W-:Y:S01]  /*4270*/  @!P0 IMAD.MOV R83, RZ, RZ, -R83 ;  /* 0x000000ffff538224 */ /* 0x000fe200078e0a53 */
[----:B------:R-:W-:Y:S01]  /*4280*/  ISETP.GT.U32.AND P0, PT, R7, R82, PT ;  /* 0x000000520700720c */ /* 0x000fe20003f04070 */
[----:B------:R-:W-:Y:S01]  /*4290*/  IMAD.HI.U32 R3, R8, R172, RZ ;  /* 0x000000ac08037227 */ /* 0x000fe200078e00ff */
[----:B------:R-:W-:-:S03]  /*42a0*/  IABS R17, R6 ;  /* 0x0000000600117213 */ /* 0x000fc60000000000 */
[--C-:B------:R-:W-:Y:S02]  /*42b0*/  @!P3 IMAD.IADD R176, R176, 0x1, -R7.reuse ;  /* 0x00000001b0b0b824 */ /* 0x100fe400078e0a07 */
[----:B------:R-:W-:Y:S02]  /*42c0*/  @!P6 IMAD.IADD R18, R18, 0x1, -R7 ;  /* 0x000000011212e824 */ /* 0x000fe400078e0a07 */
[----:B------:R-:W-:Y:S01]  /*42d0*/  IMAD.MOV R3, RZ, RZ, -R3 ;  /* 0x000000ffff037224 */ /* 0x000fe200078e0a03 */
[----:B------:R-:W-:Y:S01]  /*42e0*/  ISETP.GT.U32.AND P3, PT, R7, R176, PT ;  /* 0x000000b00700720c */ /* 0x000fe20003f64070 */
[----:B------:R-:W-:Y:S01]  /*42f0*/  @!P5 IMAD.IADD R217, R217, 0x1, -R7 ;  /* 0x00000001d9d9d824 */ /* 0x000fe200078e0a07 */
[C---:B------:R-:W-:Y:S01]  /*4300*/  ISETP.GT.U32.AND P5, PT, R7.reuse, R18, PT ;  /* 0x000000120700720c */ /* 0x040fe20003fa4070 */
[----:B------:R-:W-:Y:S02]  /*4310*/  IMAD R172, R7, R3, R172 ;  /* 0x0000000307ac7224 */ /* 0x000fe400078e02ac */
[----:B------:R-:W-:-:S04]  /*4320*/  IMAD.HI.U32 R3, R8, R81, RZ ;  /* 0x0000005108037227 */ /* 0x000fc800078e00ff */
[----:B------:R-:W-:Y:S01]  /*4330*/  @!P0 IMAD.IADD R82, R82, 0x1, -R7 ;  /* 0x0000000152528824 */ /* 0x000fe200078e0a07 */
[----:B------:R-:W-:Y:S01]  /*4340*/  ISETP.GE.AND P0, PT, R4, RZ, PT ;  /* 0x000000ff0400720c */ /* 0x000fe20003f06270 */
[----:B------:R-:W-:Y:S02]  /*4350*/  IMAD.MOV R4, RZ, RZ, -R3 ;  /* 0x000000ffff047224 */ /* 0x000fe400078e0a03 */
[----:B------:R-:W-:Y:S01]  /*4360*/  @!P3 IMAD.IADD R176, R176, 0x1, -R7 ;  /* 0x00000001b0b0b824 */ /* 0x000fe200078e0a07 */
[C---:B------:R-:W-:Y:S01]  /*4370*/  ISETP.GT.U32.AND P6, PT, R7.reuse, R82, PT ;  /* 0x000000520700720c */ /* 0x040fe20003fc4070 */
[----:B------:R-:W-:Y:S01]  /*4380*/  IMAD R81, R7, R4, R81 ;  /* 0x0000000407517224 */ /* 0x000fe200078e0251 */
[----:B------:R-:W-:Y:S01]  /*4390*/  ISETP.GE.AND P3, PT, R11, RZ, PT ;  /* 0x000000ff0b00720c */ /* 0x000fe20003f66270 */
[----:B------:R-:W-:Y:S01]  /*43a0*/  @!P5 IMAD.IADD R18, R18, 0x1, -R7 ;  /* 0x000000011212d824 */ /* 0x000fe200078e0a07 */
[----:B------:R-:W-:Y:S01]  /*43b0*/  LOP3.LUT R11, R9, 0xb0, RZ, 0xfc, !PT ;  /* 0x000000b0090b7812 */ /* 0x000fe200078efcff */
[----:B------:R-:W-:Y:S01]  /*43c0*/  @!P1 IMAD.MOV R176, RZ, RZ, -R176 ;  /* 0x000000ffffb09224 */ /* 0x000fe200078e0ab0 */
[C---:B------:R-:W-:Y:S01]  /*43d0*/  ISETP.GT.U32.AND P5, PT, R7.reuse, R81, PT ;  /* 0x000000510700720c */ /* 0x040fe20003fa4070 */
[----:B------:R-:W-:Y:S01]  /*43e0*/  @!P4 IMAD.MOV R19, RZ, RZ, -R19 ;  /* 0x000000ffff13c224 */ /* 0x000fe200078e0a13 */
[----:B------:R-:W-:Y:S01]  /*43f0*/  ISETP.GT.U32.AND P1, PT, R7, R217, PT ;  /* 0x000000d90700720c */ /* 0x000fe20003f24070 */
[----:B------:R-:W-:Y:S01]  /*4400*/  IMAD.HI.U32 R3, R8, R17, RZ ;  /* 0x0000001108037227 */ /* 0x000fe200078e00ff */
[----:B------:R-:W-:-:S02]  /*4410*/  ISETP.GE.AND P4, PT, R10, RZ, PT ;  /* 0x000000ff0a00720c */ /* 0x000fc40003f86270 */
[----:B------:R-:W-:Y:S01]  /*4420*/  LOP3.LUT R10, R9, 0xae, RZ, 0xfc, !PT ;  /* 0x000000ae090a7812 */ /* 0x000fe200078efcff */
[--C-:B------:R-:W-:Y:S01]  /*4430*/  @!P6 IMAD.IADD R82, R82, 0x1, -R7.reuse ;  /* 0x000000015252e824 */ /* 0x100fe200078e0a07 */
[----:B------:R-:W-:Y:S02]  /*4440*/  IABS R168, R11 ;  /* 0x0000000b00a87213 */ /* 0x000fe40000000000 */
[----:B------:R-:W-:Y:S01]  /*4450*/  IABS R218, R10 ;  /* 0x0000000a00da7213 */ /* 0x000fe20000000000 */
[----:B------:R-:W-:Y:S01]  /*4460*/  @!P2 IMAD.MOV R82, RZ, RZ, -R82 ;  /* 0x000000ffff52a224 */ /* 0x000fe200078e0a52 */
[----:B------:R-:W-:Y:S01]  /*4470*/  ISETP.GT.U32.AND P6, PT, R7, R172, PT ;  /* 0x000000ac0700720c */ /* 0x000fe20003fc4070 */
[----:B------:R-:W-:Y:S02]  /*4480*/  @!P5 IMAD.IADD R81, R81, 0x1, -R7 ;  /* 0x000000015151d824 */ /* 0x000fe400078e0a07 */
[----:B------:R-:W-:-:S03]  /*4490*/  IMAD.HI.U32 R4, R8, R218, RZ ;  /* 0x000000da08047227 */ /* 0x000fc600078e00ff */
[----:B------:R-:W-:Y:S01]  /*44a0*/  ISETP.GT.U32.AND P5, PT, R7, R81, PT ;  /* 0x000000510700720c */ /* 0x000fe20003fa4070 */
[----:B------:R-:W-:Y:S01]  /*44b0*/  @!P1 IMAD.IADD R217, R217, 0x1, -R7 ;  /* 0x00000001d9d99824 */ /* 0x000fe200078e0a07 */
[----:B------:R-:W-:Y:S01]  /*44c0*/  ISETP.GE.AND P1, PT, R5, RZ, PT ;  /* 0x000000ff0500720c */ /* 0x000fe20003f26270 */
[----:B------:R-:W-:-:S04]  /*44d0*/  IMAD.HI.U32 R5, R8, R168, RZ ;  /* 0x000000a808057227 */ /* 0x000fc800078e00ff */
[----:B------:R-:W-:Y:S02]  /*44e0*/  IMAD.MOV R4, RZ, RZ, -R4 ;  /* 0x000000ffff047224 */ /* 0x000fe400078e0a04 */
[----:B------:R-:W-:Y:S02]  /*44f0*/  IMAD.MOV R5, RZ, RZ, -R5 ;  /* 0x000000ffff057224 */ /* 0x000fe400078e0a05 */
[C---:B------:R-:W-:Y:S02]  /*4500*/  IMAD R218, R7.reuse, R4, R218 ;  /* 0x0000000407da7224 */ /* 0x040fe400078e02da */
[----:B------:R-:W-:Y:S01]  /*4510*/  IMAD R168, R7, R5, R168 ;  /* 0x0000000507a87224 */ /* 0x000fe200078e02a8 */
[----:B------:R-:W-:Y:S01]  /*4520*/  LOP3.LUT R5, R9, 0xb2, RZ, 0xfc, !PT ;  /* 0x000000b209057812 */ /* 0x000fe200078efcff */
[----:B------:R-:W-:Y:S01]  /*4530*/  @!P3 IMAD.MOV R217, RZ, RZ, -R217 ;  /* 0x000000ffffd9b224 */ /* 0x000fe200078e0ad9 */
[----:B------:R-:W-:Y:S01]  /*4540*/  ISETP.GT.U32.AND P3, PT, R7, R218, PT ;  /* 0x000000da0700720c */ /* 0x000fe20003f64070 */
[--C-:B------:R-:W-:Y:S01]  /*4550*/  @!P6 IMAD.IADD R172, R172, 0x1, -R7.reuse ;  /* 0x00000001acace824 */ /* 0x100fe200078e0a07 */
[----:B------:R-:W-:Y:S01]  /*4560*/  ISETP.GE.AND P6, PT, R6, RZ, PT ;  /* 0x000000ff0600720c */ /* 0x000fe20003fc6270 */
[----:B------:R-:W-:Y:S01]  /*4570*/  @!P5 IMAD.IADD R81, R81, 0x1, -R7 ;  /* 0x000000015151d824 */ /* 0x000fe200078e0a07 */
[C---:B------:R-:W-:Y:S01]  /*4580*/  ISETP.GT.U32.AND P5, PT, R7.reuse, R168, PT ;  /* 0x000000a80700720c */ /* 0x040fe20003fa4070 */
[----:B------:R-:W-:Y:S01]  /*4590*/  IMAD.MOV R6, RZ, RZ, -R3 ;  /* 0x000000ffff067224 */ /* 0x000fe200078e0a03 */
[----:B------:R-:W-:Y:S01]  /*45a0*/  IABS R80, R5 ;  /* 0x0000000500507213 */ /* 0x000fe20000000000 */
[----:B------:R-:W-:Y:S01]  /*45b0*/  @!P4 IMAD.MOV R18, RZ, RZ, -R18 ;  /* 0x000000ffff12c224 */ /* 0x000fe200078e0a12 */
[C---:B------:R-:W-:Y:S01]  /*45c0*/  ISETP.GT.U32.AND P2, PT, R7.reuse, R172, PT ;  /* 0x000000ac0700720c */ /* 0x040fe20003f44070 */
[----:B------:R-:W-:Y:S01]  /*45d0*/  IMAD R17, R7, R6, R17 ;  /* 0x0000000607117224 */ /* 0x000fe200078e0211 */
[----:B------:R-:W-:Y:S01]  /*45e0*/  LOP3.LUT R6, R9, 0xb4, RZ, 0xfc, !PT ;  /* 0x000000b409067812 */ /* 0x000fe200078efcff */
[----:B------:R-:W-:-:S02]  /*45f0*/  IMAD.HI.U32 R3, R8, R80, RZ ;  /* 0x0000005008037227 */ /* 0x000fc400078e00ff */
[----:B------:R-:W-:Y:S02]  /*4600*/  @!P3 IADD3 R218, R218, -R7, RZ ;  /* 0x80000007dadab210 */ /* 0x000fe40007ffe0ff */
[----:B------:R-:W-:Y:S01]  /*4610*/  IABS R16, R6 ;  /* 0x0000000600107213 */ /* 0x000fe20000000000 */
[----:B------:R-:W-:Y:S01]  /*4620*/  IMAD.MOV R4, RZ, RZ, -R3 ;  /* 0x000000ffff047224 */ /* 0x000fe200078e0a03 */
[C---:B------:R-:W-:Y:S01]  /*4630*/  ISETP.GT.U32.AND P4, PT, R7.reuse, R17, PT ;  /* 0x000000110700720c */ /* 0x040fe20003f84070 */
[----:B------:R-:W-:Y:S01]  /*4640*/  @!P5 IMAD.IADD R168, R168, 0x1, -R7 ;  /* 0x00000001a8a8d824 */ /* 0x000fe200078e0a07 */
[----:B------:R-:W-:Y:S01]  /*4650*/  ISETP.GT.U32.AND P5, PT, R7, R218, PT ;  /* 0x000000da0700720c */ /* 0x000fe20003fa4070 */
[----:B------:R-:W-:-:S04]  /*4660*/  IMAD.HI.U32 R3, R8, R16, RZ ;  /* 0x0000001008037227 */ /* 0x000fc800078e00ff */
[----:B------:R-:W-:Y:S02]  /*4670*/  IMAD.MOV R3, RZ, RZ, -R3 ;  /* 0x000000ffff037224 */ /* 0x000fe400078e0a03 */
[--C-:B------:R-:W-:Y:S01]  /*4680*/  @!P2 IMAD.IADD R172, R172, 0x1, -R7.reuse ;  /* 0x00000001acaca824 */ /* 0x100fe200078e0a07 */
[----:B------:R-:W-:Y:S01]  /*4690*/  ISETP.GE.AND P2, PT, R10, RZ, PT ;  /* 0x000000ff0a00720c */ /* 0x000fe20003f46270 */
[----:B------:R-:W-:Y:S01]  /*46a0*/  IMAD R16, R7, R3, R16 ;  /* 0x0000000307107224 */ /* 0x000fe200078e0210 */
[----:B------:R-:W-:Y:S01]  /*46b0*/  LOP3.LUT R10, R9, 0xb6, RZ, 0xfc, !PT ;  /* 0x000000b6090a7812 */ /* 0x000fe200078efcff */
[--C-:B------:R-:W-:Y:S01]  /*46c0*/  @!P4 IMAD.IADD R17, R17, 0x1, -R7.reuse ;  /* 0x000000011111c824 */ /* 0x100fe200078e0a07 */
[----:B------:R-:W-:Y:S01]  /*46d0*/  ISETP.GE.AND P4, PT, R11, RZ, PT ;  /* 0x000000ff0b00720c */ /* 0x000fe20003f86270 */
[----:B------:R-:W-:Y:S01]  /*46e0*/  @!P5 IMAD.IADD R218, R218, 0x1, -R7 ;  /* 0x00000001dadad824 */ /* 0x000fe200078e0a07 */
[C---:B------:R-:W-:Y:S01]  /*46f0*/  ISETP.GT.U32.AND P5, PT, R7.reuse, R16, PT ;  /* 0x000000100700720c */ /* 0x040fe20003fa4070 */
[----:B------:R-:W-:Y:S01]  /*4700*/  IMAD R80, R7, R4, R80 ;  /* 0x0000000407507224 */ /* 0x000fe200078e0250 */
[----:B------:R-:W-:Y:S01]  /*4710*/  IABS R219, R10 ;  /* 0x0000000a00db7213 */ /* 0x000fe20000000000 */
[----:B------:R-:W-:Y:S01]  /*4720*/  @!P0 IMAD.MOV R172, RZ, RZ, -R172 ;  /* 0x000000ffffac8224 */ /* 0x000fe200078e0aac */
[----:B------:R-:W-:Y:S01]  /*4730*/  LOP3.LUT R11, R9, 0xb8, RZ, 0xfc, !PT ;  /* 0x000000b8090b7812 */ /* 0x000fe200078efcff */
[----:B------:R-:W-:Y:S01]  /*4740*/  @!P1 IMAD.MOV R81, RZ, RZ, -R81 ;  /* 0x000000ffff519224 */ /* 0x000fe200078e0a51 */
[----:B------:R-:W-:Y:S01]  /*4750*/  ISETP.GT.U32.AND P3, PT, R7, R17, PT ;  /* 0x000000110700720c */ /* 0x000fe20003f64070 */
[----:B------:R-:W-:Y:S01]  /*4760*/  IMAD.HI.U32 R3, R8, R219, RZ ;  /* 0x000000db08037227 */ /* 0x000fe200078e00ff */
[----:B------:R-:W-:-:S02]  /*4770*/  IABS R164, R11 ;  /* 0x0000000b00a47213 */ /* 0x000fc40000000000 */
[----:B------:R-:W-:Y:S01]  /*4780*/  ISETP.GT.U32.AND P0, PT, R7, R168, PT ;  /* 0x000000a80700720c */ /* 0x000fe20003f04070 */
[----:B------:R-:W-:Y:S02]  /*4790*/  IMAD.MOV R4, RZ, RZ, -R3 ;  /* 0x000000ffff047224 */ /* 0x000fe400078e0a03 */
[----:B------:R-:W-:Y:S02]  /*47a0*/  @!P5 IMAD.IADD R16, R16, 0x1, -R7 ;  /* 0x000000011010d824 */ /* 0x000fe400078e0a07 */
[----:B------:R-:W-:-:S03]  /*47b0*/  IMAD.HI.U32 R3, R8, R164, RZ ;  /* 0x000000a408037227 */ /* 0x000fc600078e00ff */
[C---:B------:R-:W-:Y:S01]  /*47c0*/  ISETP.GT.U32.AND P5, PT, R7.reuse, R16, PT ;  /* 0x000000100700720c */ /* 0x040fe20003fa4070 */
[----:B------:R-:W-:Y:S02]  /*47d0*/  IMAD R219, R7, R4, R219 ;  /* 0x0000000407db7224 */ /* 0x000fe400078e02db */
[----:B------:R-:W-:Y:S02]  /*47e0*/  IMAD.MOV R4, RZ, RZ, -R3 ;  /* 0x000000ffff047224 */ /* 0x000fe400078e0a03 */
[--C-:B------:R-:W-:Y:S01]  /*47f0*/  @!P3 IMAD.IADD R17, R17, 0x1, -R7.reuse ;  /* 0x000000011111b824 */ /* 0x100fe200078e0a07 */
[C---:B------:R-:W-:Y:S01]  /*4800*/  ISETP.GT.U32.AND P3, PT, R7.reuse, R80, PT ;  /* 0x000000500700720c */ /* 0x040fe20003f64070 */
[----:B------:R-:W-:Y:S02]  /*4810*/  IMAD R164, R7, R4, R164 ;  /* 0x0000000407a47224 */ /* 0x000fe400078e02a4 */
[----:B------:R-:W-:Y:S01]  /*4820*/  @!P0 IMAD.IADD R168, R168, 0x1, -R7 ;  /* 0x00000001a8a88824 */ /* 0x000fe200078e0a07 */
[----:B------:R-:W-:Y:S01]  /*4830*/  ISETP.GE.AND P0, PT, R5, RZ, PT ;  /* 0x000000ff0500720c */ /* 0x000fe20003f06270 */
[----:B------:R-:W-:Y:S01]  /*4840*/  @!P6 IMAD.MOV R17, RZ, RZ, -R17 ;  /* 0x000000ffff11e224 */ /* 0x000fe200078e0a11 */
[C---:B------:R-:W-:Y:S01]  /*4850*/  ISETP.GT.U32.AND P6, PT, R7.reuse, R219, PT ;  /* 0x000000db0700720c */ /* 0x040fe20003fc4070 */
[----:B------:R-:W-:Y:S01]  /*4860*/  @!P5 IMAD.IADD R16, R16, 0x1, -R7 ;  /* 0x000000011010d824 */ /* 0x000fe200078e0a07 */
[----:B------:R-:W-:Y:S01]  /*4870*/  ISETP.GT.U32.AND P5, PT, R7, R164, PT ;  /* 0x000000a40700720c */ /* 0x000fe20003fa4070 */
[----:B------:R-:W-:Y:S01]  /*4880*/  IMAD.HI.U32 R3, R8, R79, RZ ;  /* 0x0000004f08037227 */ /* 0x000fe200078e00ff */
[----:B------:R-:W-:-:S03]  /*4890*/  LOP3.LUT R5, R9, 0xbc, RZ, 0xfc, !PT ;  /* 0x000000bc09057812 */ /* 0x000fc600078efcff */
[----:B------:R-:W-:Y:S01]  /*48a0*/  @!P3 IMAD.IADD R80, R80, 0x1, -R7 ;  /* 0x000000015050b824 */ /* 0x000fe200078e0a07 */
[----:B------:R-:W-:Y:S01]  /*48b0*/  ISETP.GE.AND P3, PT, R6, RZ, PT ;  /* 0x000000ff0600720c */ /* 0x000fe20003f66270 */
[----:B------:R-:W-:Y:S01]  /*48c0*/  IMAD.MOV R4, RZ, RZ, -R3 ;  /* 0x000000ffff047224 */ /* 0x000fe200078e0a03 */
[----:B------:R-:W-:Y:S01]  /*48d0*/  IABS R15, R5 ;  /* 0x00000005000f7213 */ /* 0x000fe20000000000 */
[----:B------:R-:W-:Y:S01]  /*48e0*/  @!P2 IMAD.MOV R218, RZ, RZ, -R218 ;  /* 0x000000ffffdaa224 */ /* 0x000fe200078e0ada */
[C---:B------:R-:W-:Y:S01]  /*48f0*/  ISETP.GT.U32.AND P1, PT, R7.reuse, R80, PT ;  /* 0x000000500700720c */ /* 0x040fe20003f24070 */
[----:B------:R-:W-:Y:S01]  /*4900*/  IMAD R79, R7, R4, R79 ;  /* 0x00000004074f7224 */ /* 0x000fe200078e024f */
[----:B------:R-:W-:Y:S01]  /*4910*/  ISETP.GE.AND P2, PT, R10, RZ, PT ;  /* 0x000000ff0a00720c */ /* 0x000fe20003f46270 */
[----:B------:R-:W-:Y:S01]  /*4920*/  @!P5 IMAD.IADD R164, R164, 0x1, -R7 ;  /* 0x00000001a4a4d824 */ /* 0x000fe200078e0a07 */
[----:B------:R-:W-:Y:S01]  /*4930*/  LOP3.LUT R10, R9, 0xc0, RZ, 0xfc, !PT ;  /* 0x000000c0090a7812 */ /* 0x000fe200078efcff */
[----:B------:R-:W-:-:S03]  /*4940*/  IMAD.HI.U32 R3, R8, R15, RZ ;  /* 0x0000000f08037227 */ /* 0x000fc600078e00ff */
[----:B------:R-:W-:Y:S01]  /*4950*/  ISETP.GT.U32.AND P5, PT, R7, R164, PT ;  /* 0x000000a40700720c */ /* 0x000fe20003fa4070 */
[----:B------:R-:W-:Y:S01]  /*4960*/  @!P6 IMAD.IADD R219, R219, 0x1, -R7 ;  /* 0x00000001dbdbe824 */ /* 0x000fe200078e0a07 */
[----:B------:R-:W-:Y:S01]  /*4970*/  IABS R160, R10 ;  /* 0x0000000a00a07213 */ /* 0x000fe20000000000 */
[----:B------:R-:W-:Y:S01]  /*4980*/  @!P3 IMAD.MOV R16, RZ, RZ, -R16 ;  /* 0x000000ffff10b224 */ /* 0x000fe200078e0a10 */
[C---:B------:R-:W-:Y:S01]  /*4990*/  ISETP.GT.U32.AND P3, PT, R7.reuse, R79, PT ;  /* 0x0000004f0700720c */ /* 0x040fe20003f64070 */
[----:B------:R-:W-:Y:S01]  /*49a0*/  IMAD.MOV R4, RZ, RZ, -R3 ;  /* 0x000000ffff047224 */ /* 0x000fe200078e0a03 */
[C---:B------:R-:W-:Y:S01]  /*49b0*/  ISETP.GT.U32.AND P6, PT, R7.reuse, R219, PT ;  /* 0x000000db0700720c */ /* 0x040fe20003fc4070 */
[----:B------:R-:W-:Y:S01]  /*49c0*/  @!P1 IMAD.IADD R80, R80, 0x1, -R7 ;  /* 0x0000000150509824 */ /* 0x000fe200078e0a07 */
[----:B------:R-:W-:Y:S01]  /*49d0*/  ISETP.GE.AND P1, PT, R12, RZ, PT ;  /* 0x000000ff0c00720c */ /* 0x000fe20003f26270 */
[----:B------:R-:W-:Y:S01]  /*49e0*/  IMAD R15, R7, R4, R15 ;  /* 0x00000004070f7224 */ /* 0x000fe200078e020f */
[----:B------:R-:W-:Y:S01]  /*49f0*/  LOP3.LUT R12, R9, 0xe4, RZ, 0xfc, !PT ;  /* 0x000000e4090c7812 */ /* 0x000fe200078efcff */
[----:B------:R-:W-:Y:S01]  /*4a00*/  @!P0 IMAD.MOV R80, RZ, RZ, -R80 ;  /* 0x000000ffff508224 */ /* 0x000fe200078e0a50 */
[----:B------:R-:W-:Y:S01]  /*4a10*/  ISETP.GE.AND P0, PT, R5, RZ, PT ;  /* 0x000000ff0500720c */ /* 0x000fe20003f06270 */
[----:B------:R-:W-:Y:S01]  /*4a20*/  @!P5 IMAD.IADD R164, R164, 0x1, -R7 ;  /* 0x00000001a4a4d824 */ /* 0x000fe200078e0a07 */
[----:B------:R-:W-:Y:S01]  /*4a30*/  ISETP.GT.U32.AND P5, PT, R7, R15, PT ;  /* 0x0000000f0700720c */ /* 0x000fe20003fa4070 */
[----:B------:R-:W-:Y:S01]  /*4a40*/  IMAD.HI.U32 R4, R8, R160, RZ ;  /* 0x000000a008047227 */ /* 0x000fe200078e00ff */
[----:B------:R-:W-:-:S02]  /*4a50*/  LOP3.LUT R5, R9, 0xbe, RZ, 0xfc, !PT ;  /* 0x000000be09057812 */ /* 0x000fc400078efcff */
[----:B------:R-:W-:Y:S01]  /*4a60*/  IABS R142, R12 ;  /* 0x0000000c008e7213 */ /* 0x000fe20000000000 */
[--C-:B------:R-:W-:Y:S01]  /*4a70*/  @!P3 IMAD.IADD R79, R79, 0x1, -R7.reuse ;  /* 0x000000014f4fb824 */ /* 0x100fe200078e0a07 */
[----:B------:R-:W-:Y:S01]  /*4a80*/  IABS R221, R5 ;  /* 0x0000000500dd7213 */ /* 0x000fe20000000000 */
[--C-:B------:R-:W-:Y:S01]  /*4a90*/  @!P6 IMAD.IADD R219, R219, 0x1, -R7.reuse ;  /* 0x00000001dbdbe824 */ /* 0x100fe200078e0a07 */
[----:B------:R-:W-:Y:S01]  /*4aa0*/  ISETP.GE.AND P6, PT, R5, RZ, PT ;  /* 0x000000ff0500720c */ /* 0x000fe20003fc6270 */
[----:B------:R-:W-:Y:S01]  /*4ab0*/  @!P4 IMAD.MOV R168, RZ, RZ, -R168 ;  /* 0x000000ffffa8c224 */ /* 0x000fe200078e0aa8 */
[----:B------:R-:W-:Y:S01]  /*4ac0*/  LOP3.LUT R5, R9, 0xc2, RZ, 0xfc, !PT ;  /* 0x000000c209057812 */ /* 0x000fe200078efcff */
[C---:B------:R-:W-:Y:S01]  /*4ad0*/  IMAD.HI.U32 R3, R8.reuse, R221, RZ ;  /* 0x000000dd08037227 */ /* 0x040fe200078e00ff */
[----:B------:R-:W-:Y:S02]  /*4ae0*/  ISETP.GT.U32.AND P3, PT, R7, R79, PT ;  /* 0x0000004f0700720c */ /* 0x000fe40003f64070 */
[----:B------:R-:W-:Y:S01]  /*4af0*/  IABS R78, R5 ;  /* 0x00000005004e7213 */ /* 0x000fe20000000000 */
[----:B------:R-:W-:Y:S01]  /*4b00*/  @!P5 IMAD.IADD R15, R15, 0x1, -R7 ;  /* 0x000000010f0fd824 */ /* 0x000fe200078e0a07 */
[----:B------:R-:W-:Y:S01]  /*4b10*/  ISETP.GE.AND P4, PT, R11, RZ, PT ;  /* 0x000000ff0b00720c */ /* 0x000fe20003f86270 */
[----:B------:R-:W-:Y:S01]  /*4b20*/  IMAD.MOV R6, RZ, RZ, -R3 ;  /* 0x000000ffff067224 */ /* 0x000fe200078e0a03 */
[----:B------:R-:W-:Y:S01]  /*4b30*/  LOP3.LUT R11, R9, 0xd2, RZ, 0xfc, !PT ;  /* 0x000000d2090b7812 */ /* 0x000fe200078efcff */
[----:B------:R-:W-:Y:S01]  /*4b40*/  IMAD.HI.U32 R3, R8, R78, RZ ;  /* 0x0000004e08037227 */ /* 0x000fe200078e00ff */
[----:B------:R-:W-:-:S02]  /*4b50*/  ISETP.GT.U32.AND P5, PT, R7, R15, PT ;  /* 0x0000000f0700720c */ /* 0x000fc40003fa4070 */
[----:B------:R-:W-:Y:S01]  /*4b60*/  IABS R76, R11 ;  /* 0x0000000b004c7213 */ /* 0x000fe20000000000 */
[----:B------:R-:W-:Y:S01]  /*4b70*/  IMAD R221, R7, R6, R221 ;  /* 0x0000000607dd7224 */ /* 0x000fe200078e02dd */
[----:B------:R-:W-:Y:S01]  /*4b80*/  LOP3.LUT R6, R9, 0xc6, RZ, 0xfc, !PT ;  /* 0x000000c609067812 */ /* 0x000fe200078efcff */
[----:B------:R-:W-:Y:S02]  /*4b90*/  @!P3 IMAD.IADD R79, R79, 0x1, -R7 ;  /* 0x000000014f4fb824 */ /* 0x000fe400078e0a07 */
[----:B------:R-:W-:Y:S01]  /*4ba0*/  IMAD.MOV R3, RZ, RZ, -R3 ;  /* 0x000000ffff037224 */ /* 0x000fe200078e0a03 */
[C---:B------:R-:W-:Y:S01]  /*4bb0*/  ISETP.GT.U32.AND P3, PT, R7.reuse, R221, PT ;  /* 0x000000dd0700720c */ /* 0x040fe20003f64070 */
[----:B------:R-:W-:Y:S01]  /*4bc0*/  IMAD.MOV R4, RZ, RZ, -R4 ;  /* 0x000000ffff047224 */ /* 0x000fe200078e0a04 */
[----:B------:R-:W-:Y:S01]  /*4bd0*/  IABS R222, R6 ;  /* 0x0000000600de7213 */ /* 0x000fe20000000000 */
[----:B------:R-:W-:Y:S02]  /*4be0*/  IMAD R78, R7, R3, R78 ;  /* 0x00000003074e7224 */ /* 0x000fe400078e024e */
[----:B------:R-:W-:-:S02]  /*4bf0*/  @!P5 IMAD.IADD R15, R15, 0x1, -R7 ;  /* 0x000000010f0fd824 */ /* 0x000fc400078e0a07 */
[C---:B------:R-:W-:Y:S01]  /*4c00*/  IMAD R160, R7.reuse, R4, R160 ;  /* 0x0000000407a07224 */ /* 0x040fe200078e02a0 */
[C---:B------:R-:W-:Y:S01]  /*4c10*/  ISETP.GT.U32.AND P5, PT, R7.reuse, R78, PT ;  /* 0x0000004e0700720c */ /* 0x040fe20003fa4070 */
[----:B------:R-:W-:Y:S01]  /*4c20*/  @!P2 IMAD.MOV R219, RZ, RZ, -R219 ;  /* 0x000000ffffdba224 */ /* 0x000fe200078e0adb */
[----:B------:R-:W-:Y:S01]  /*4c30*/  ISETP.GE.AND P2, PT, R10, RZ, PT ;  /* 0x000000ff0a00720c */ /* 0x000fe20003f46270 */
[----:B------:R-:W-:Y:S01]  /*4c40*/  @!P1 IMAD.MOV R79, RZ, RZ, -R79 ;  /* 0x000000ffff4f9224 */ /* 0x000fe200078e0a4f */
[----:B------:R-:W-:Y:S01]  /*4c50*/  ISETP.GT.U32.AND P1, PT, R7, R160, PT ;  /* 0x000000a00700720c */ /* 0x000fe20003f24070 */
[----:B------:R-:W-:Y:S01]  /*4c60*/  @!P3 IMAD.IADD R221, R221, 0x1, -R7 ;  /* 0x00000001ddddb824 */ /* 0x000fe200078e0a07 */
[----:B------:R-:W-:Y:S01]  /*4c70*/  LOP3.LUT R10, R9, 0xc8, RZ, 0xfc, !PT ;  /* 0x000000c8090a7812 */ /* 0x000fe200078efcff */
[----:B------:R-:W-:Y:S01]  /*4c80*/  @!P4 IMAD.MOV R164, RZ, RZ, -R164 ;  /* 0x000000ffffa4c224 */ /* 0x000fe200078e0aa4 */
[----:B------:R-:W-:Y:S01]  /*4c90*/  ISETP.GE.AND P4, PT, R5, RZ, PT ;  /* 0x000000ff0500720c */ /* 0x000fe20003f86270 */
[----:B------:R-:W-:Y:S01]  /*4ca0*/  IMAD.HI.U32 R4, R8, R222, RZ ;  /* 0x000000de08047227 */ /* 0x000fe200078e00ff */
[----:B------:R-:W-:-:S02]  /*4cb0*/  ISETP.GT.U32.AND P3, PT, R7, R221, PT ;  /* 0x000000dd0700720c */ /* 0x000fc40003f64070 */
[----:B------:R-:W-:Y:S01]  /*4cc0*/  LOP3.LUT R5, R9, 0xc4, RZ, 0xfc, !PT ;  /* 0x000000c409057812 */ /* 0x000fe200078efcff */
[----:B------:R-:W-:Y:S01]  /*4cd0*/  @!P5 IMAD.IADD R78, R78, 0x1, -R7 ;  /* 0x000000014e4ed824 */ /* 0x000fe200078e0a07 */
[----:B------:R-:W-:Y:S01]  /*4ce0*/  IABS R156, R10 ;  /* 0x0000000a009c7213 */ /* 0x000fe20000000000 */
[----:B------:R-:W-:Y:S01]  /*4cf0*/  @!P0 IMAD.MOV R15, RZ, RZ, -R15 ;  /* 0x000000ffff0f8224 */ /* 0x000fe200078e0a0f */
[----:B------:R-:W-:Y:S01]  /*4d00*/  IABS R14, R5 ;  /* 0x00000005000e7213 */ /* 0x000fe20000000000 */
[----:B------:R-:W-:Y:S01]  /*4d10*/  IMAD.MOV R4, RZ, RZ, -R4 ;  /* 0x000000ffff047224 */ /* 0x000fe200078e0a04 */
[----:B------:R-:W-:Y:S01]  /*4d20*/  ISETP.GE.AND P0, PT, R5, RZ, PT ;  /* 0x000000ff0500720c */ /* 0x000fe20003f06270 */
[----:B------:R-:W-:Y:S01]  /*4d30*/  IMAD.HI.U32 R5, R8, R156, RZ ;  /* 0x0000009c08057227 */ /* 0x000fe200078e00ff */
[----:B------:R-:W-:-:S03]  /*4d40*/  ISETP.GT.U32.AND P5, PT, R7, R78, PT ;  /* 0x0000004e0700720c */ /* 0x000fc60003fa4070 */
[--C-:B------:R-:W-:Y:S02]  /*4d50*/  @!P1 IMAD.IADD R160, R160, 0x1, -R7.reuse ;  /* 0x00000001a0a09824 */ /* 0x100fe400078e0a07 */
[----:B------:R-:W-:Y:S01]  /*4d60*/  @!P3 IMAD.IADD R221, R221, 0x1, -R7 ;  /* 0x00000001ddddb824 */ /* 0x000fe200078e0a07 */
[----:B------:R-:W-:Y:S01]  /*4d70*/  ISETP.GE.AND P3, PT, R6, RZ, PT ;  /* 0x000000ff0600720c */ /* 0x000fe20003f66270 */
[----:B------:R-:W-:Y:S01]  /*4d80*/  IMAD.MOV R5, RZ, RZ, -R5 ;  /* 0x000000ffff057224 */ /* 0x000fe200078e0a05 */
[C---:B------:R-:W-:Y:S01]  /*4d90*/  ISETP.GT.U32.AND P1, PT, R7.reuse, R160, PT ;  /* 0x000000a00700720c */ /* 0x040fe20003f24070 */
[C---:B------:R-:W-:Y:S02]  /*4da0*/  IMAD R222, R7.reuse, R4, R222 ;  /* 0x0000000407de7224 */ /* 0x040fe400078e02de */
[----:B------:R-:W-:Y:S01]  /*4db0*/  IMAD R156, R7, R5, R156 ;  /* 0x00000005079c7224 */ /* 0x000fe200078e029c */
[----:B------:R-:W-:Y:S01]  /*4dc0*/  LOP3.LUT R5, R9, 0xcc, RZ, 0xfc, !PT ;  /* 0x000000cc09057812 */ /* 0x000fe200078efcff */
[----:B------:R-:W-:Y:S01]  /*4dd0*/  @!P6 IMAD.MOV R221, RZ, RZ, -R221 ;  /* 0x000000ffffdde224 */ /* 0x000fe200078e0add */
[----:B------:R-:W-:Y:S01]  /*4de0*/  ISETP.GT.U32.AND P6, PT, R7, R222, PT ;  /* 0x000000de0700720c */ /* 0x000fe20003fc4070 */
[----:B------:R-:W-:Y:S01]  /*4df0*/  IMAD.HI.U32 R3, R8, R14, RZ ;  /* 0x0000000e08037227 */ /* 0x000fe200078e00ff */
[----:B------:R-:W-:-:S03]  /*4e00*/  IABS R13, R5 ;  /* 0x00000005000d7213 */ /* 0x000fc60000000000 */
[----:B------:R-:W-:Y:S01]  /*4e10*/  @!P5 IMAD.IADD R78, R78, 0x1, -R7 ;  /* 0x000000014e4ed824 */ /* 0x000fe200078e0a07 */
[C---:B------:R-:W-:Y:S01]  /*4e20*/  ISETP.GT.U32.AND P5, PT, R7.reuse, R156, PT ;  /* 0x0000009c0700720c */ /* 0x040fe20003fa4070 */
[----:B------:R-:W-:Y:S02]  /*4e30*/  IMAD.MOV R3, RZ, RZ, -R3 ;  /* 0x000000ffff037224 */ /* 0x000fe400078e0a03 */
[--C-:B------:R-:W-:Y:S02]  /*4e40*/  @!P1 IMAD.IADD R160, R160, 0x1, -R7.reuse ;  /* 0x00000001a0a09824 */ /* 0x100fe400078e0a07 */
[----:B------:R-:W-:Y:S01]  /*4e50*/  IMAD R14, R7, R3, R14 ;  /* 0x00000003070e7224 */ /* 0x000fe200078e020e */
[----:B------:R-:W-:Y:S01]  /*4e60*/  LOP3.LUT R3, R9, 0xca, RZ, 0xfc, !PT ;  /* 0x000000ca09037812 */ /* 0x000fe200078efcff */
[----:B------:R-:W-:Y:S02]  /*4e70*/  @!P6 IMAD.IADD R222, R222, 0x1, -R7 ;  /* 0x00000001dedee824 */ /* 0x000fe400078e0a07 */
[----:B------:R-:W-:Y:S01]  /*4e80*/  IMAD.HI.U32 R4, R8, R13, RZ ;  /* 0x0000000d08047227 */ /* 0x000fe200078e00ff */
[----:B------:R-:W-:-:S02]  /*4e90*/  ISETP.GT.U32.AND P1, PT, R7, R14, PT ;  /* 0x0000000e0700720c */ /* 0x000fc40003f24070 */
[----:B------:R-:W-:Y:S01]  /*4ea0*/  IABS R77, R3 ;  /* 0x00000003004d7213 */ /* 0x000fe20000000000 */
[----:B------:R-:W-:Y:S01]  /*4eb0*/  @!P5 IMAD.IADD R156, R156, 0x1, -R7 ;  /* 0x000000019c9cd824 */ /* 0x000fe200078e0a07 */
[C---:B------:R-:W-:Y:S01]  /*4ec0*/  ISETP.GT.U32.AND P5, PT, R7.reuse, R222, PT ;  /* 0x000000de0700720c */ /* 0x040fe20003fa4070 */
[----:B------:R-:W-:Y:S02]  /*4ed0*/  IMAD.MOV R4, RZ, RZ, -R4 ;  /* 0x000000ffff047224 */ /* 0x000fe400078e0a04 */
[----:B------:R-:W-:Y:S01]  /*4ee0*/  @!P2 IMAD.MOV R160, RZ, RZ, -R160 ;  /* 0x000000ffffa0a224 */ /* 0x000fe200078e0aa0 */
[----:B------:R-:W-:Y:S01]  /*4ef0*/  ISETP.GE.AND P2, PT, R10, RZ, PT ;  /* 0x000000ff0a00720c */ /* 0x000fe20003f46270 */
[----:B------:R-:W-:Y:S01]  /*4f00*/  IMAD R13, R7, R4, R13 ;  /* 0x00000004070d7224 */ /* 0x000fe200078e020d */
[----:B------:R-:W-:Y:S01]  /*4f10*/  LOP3.LUT R10, R9, 0xce, RZ, 0xfc, !PT ;  /* 0x000000ce090a7812 */ /* 0x000fe200078efcff */
[----:B------:R-:W-:Y:S01]  /*4f20*/  @!P4 IMAD.MOV R78, RZ, RZ, -R78 ;  /* 0x000000ffff4ec224 */ /* 0x000fe200078e0a4e */
[----:B------:R-:W-:Y:S01]  /*4f30*/  ISETP.GT.U32.AND P4, PT, R7, R156, PT ;  /* 0x0000009c0700720c */ /* 0x000fe20003f84070 */
[----:B------:R-:W-:Y:S01]  /*4f40*/  @!P1 IMAD.IADD R14, R14, 0x1, -R7 ;  /* 0x000000010e0e9824 */ /* 0x000fe200078e0a07 */
[----:B------:R-:W-:Y:S01]  /*4f50*/  ISETP.GE.AND P1, PT, R3, RZ, PT ;  /* 0x000000ff0300720c */ /* 0x000fe20003f26270 */
[----:B------:R-:W-:Y:S01]  /*4f60*/  IMAD.HI.U32 R3, R8, R77, RZ ;  /* 0x0000004d08037227 */ /* 0x000fe200078e00ff */
[----:B------:R-:W-:-:S02]  /*4f70*/  IABS R223, R10 ;  /* 0x0000000a00df7213 */ /* 0x000fc40000000000 */
[----:B------:R-:W-:Y:S01]  /*4f80*/  @!P5 IADD3 R222, R222, -R7, RZ ;  /* 0x80000007deded210 */ /* 0x000fe20007ffe0ff */
[----:B------:R-:W-:Y:S01]  /*4f90*/  IMAD.MOV R6, RZ, RZ, -R3 ;  /* 0x000000ffff067224 */ /* 0x000fe200078e0a03 */
[C---:B------:R-:W-:Y:S01]  /*4fa0*/  ISETP.GT.U32.AND P6, PT, R7.reuse, R14, PT ;  /* 0x0000000e0700720c */ /* 0x040fe20003fc4070 */
[----:B------:R-:W-:Y:S01]  /*4fb0*/  IMAD.HI.U32 R3, R8, R223, RZ ;  /* 0x000000df08037227 */ /* 0x000fe200078e00ff */
[----:B------:R-:W-:-:S03]  /*4fc0*/  ISETP.GT.U32.AND P5, PT, R7, R13, PT ;  /* 0x0000000d0700720c */ /* 0x000fc60003fa4070 */
[----:B------:R-:W-:Y:S01]  /*4fd0*/  IMAD R77, R7, R6, R77 ;  /* 0x00000006074d7224 */ /* 0x000fe200078e024d */
[----:B------:R-:W-:Y:S01]  /*4fe0*/  LOP3.LUT R6, R9, 0xd0, RZ, 0xfc, !PT ;  /* 0x000000d009067812 */ /* 0x000fe200078efcff */
[----:B------:R-:W-:Y:S02]  /*4ff0*/  IMAD.MOV R4, RZ, RZ, -R3 ;  /* 0x000000ffff047224 */ /* 0x000fe400078e0a03 */
[----:B------:R-:W-:Y:S01]  /*5000*/  @!P3 IMAD.MOV R222, RZ, RZ, -R222 ;  /* 0x000000ffffdeb224 */ /* 0x000fe200078e0ade */
[----:B------:R-:W-:Y:S01]  /*5010*/  IABS R152, R6 ;  /* 0x0000000600987213 */ /* 0x000fe20000000000 */
[C---:B------:R-:W-:Y:S02]  /*5020*/  IMAD R223, R7.reuse, R4, R223 ;  /* 0x0000000407df7224 */ /* 0x040fe400078e02df */
[--C-:B------:R-:W-:Y:S01]  /*5030*/  @!P6 IMAD.IADD R14, R14, 0x1, -R7.reuse ;  /* 0x000000010e0ee824 */ /* 0x100fe200078e0a07 */
[----:B------:R-:W-:Y:S01]  /*5040*/  ISETP.GT.U32.AND P6, PT, R7, R77, PT ;  /* 0x0000004d0700720c */ /* 0x000fe20003fc4070 */
[----:B------:R-:W-:Y:S01]  /*5050*/  @!P5 IMAD.IADD R13, R13, 0x1, -R7 ;  /* 0x000000010d0dd824 */ /* 0x000fe200078e0a07 */
[----:B------:R-:W-:Y:S01]  /*5060*/  ISETP.GT.U32.AND P3, PT, R7, R223, PT ;  /* 0x000000df0700720c */ /* 0x000fe20003f64070 */
[----:B------:R-:W-:-:S03]  /*5070*/  IMAD.HI.U32 R3, R8, R152, RZ ;  /* 0x0000009808037227 */ /* 0x000fc600078e00ff */
[C---:B------:R-:W-:Y:S01]  /*5080*/  ISETP.GT.U32.AND P5, PT, R7.reuse, R13, PT ;  /* 0x0000000d0700720c */ /* 0x040fe20003fa4070 */
[----:B------:R-:W-:Y:S02]  /*5090*/  IMAD.MOV R3, RZ, RZ, -R3 ;  /* 0x000000ffff037224 */ /* 0x000fe400078e0a03 */
[----:B------:R-:W-:Y:S02]  /*50a0*/  @!P0 IMAD.MOV R14, RZ, RZ, -R14 ;  /* 0x000000ffff0e8224 */ /* 0x000fe400078e0a0e */
[----:B------:R-:W-:Y:S02]  /*50b0*/  IMAD R152, R7, R3, R152 ;  /* 0x0000000307987224 */ /* 0x000fe400078e0298 */
[--C-:B------:R-:W-:Y:S01]  /*50c0*/  @!P6 IMAD.IADD R77, R77, 0x1, -R7.reuse ;  /* 0x000000014d4de824 */ /* 0x100fe200078e0a07 */
[----:B------:R-:W-:Y:S01]  /*50d0*/  ISETP.GE.AND P6, PT, R10, RZ, PT ;  /* 0x000000ff0a00720c */ /* 0x000fe20003fc6270 */
[----:B------:R-:W-:Y:S01]  /*50e0*/  @!P4 IMAD.IADD R156, R156, 0x1, -R7 ;  /* 0x000000019c9cc824 */ /* 0x000fe200078e0a07 */
[----:B------:R-:W-:Y:S01]  /*50f0*/  ISETP.GE.AND P4, PT, R5, RZ, PT ;  /* 0x000000ff0500720c */ /* 0x000fe20003f86270 */
[----:B------:R-:W-:Y:S01]  /*5100*/  IMAD.HI.U32 R4, R8, R76, RZ ;  /* 0x0000004c08047227 */ /* 0x000fe200078e00ff */
[----:B------:R-:W-:-:S02]  /*5110*/  ISETP.GT.U32.AND P0, PT, R7, R77, PT ;  /* 0x0000004d0700720c */ /* 0x000fc40003f04070 */
[----:B------:R-:W-:Y:S01]  /*5120*/  LOP3.LUT R5, R9, 0xd4, RZ, 0xfc, !PT ;  /* 0x000000d409057812 */ /* 0x000fe200078efcff */
[--C-:B------:R-:W-:Y:S01]  /*5130*/  @!P5 IMAD.IADD R13, R13, 0x1, -R7.reuse ;  /* 0x000000010d0dd824 */ /* 0x100fe200078e0a07 */
[----:B------:R-:W-:Y:S01]  /*5140*/  ISETP.GT.U32.AND P5, PT, R7, R152, PT ;  /* 0x000000980700720c */ /* 0x000fe20003fa4070 */
[----:B------:R-:W-:Y:S01]  /*5150*/  @!P3 IMAD.IADD R223, R223, 0x1, -R7 ;  /* 0x00000001dfdfb824 */ /* 0x000fe200078e0a07 */
[----:B------:R-:W-:Y:S01]  /*5160*/  LOP3.LUT R10, R9, 0xd6, RZ, 0xfc, !PT ;  /* 0x000000d6090a7812 */ /* 0x000fe200078efcff */
[----:B------:R-:W-:Y:S01]  /*5170*/  IMAD.MOV R4, RZ, RZ, -R4 ;  /* 0x000000ffff047224 */ /* 0x000fe200078e0a04 */
[----:B------:R-:W-:Y:S01]  /*5180*/  IABS R139, R5 ;  /* 0x00000005008b7213 */ /* 0x000fe20000000000 */
[----:B------:R-:W-:Y:S01]  /*5190*/  @!P2 IMAD.MOV R156, RZ, RZ, -R156 ;  /* 0x000000ffff9ca224 */ /* 0x000fe200078e0a9c */
[----:B------:R-:W-:Y:S01]  /*51a0*/  IABS R225, R10 ;  /* 0x0000000a00e17213 */ /* 0x000fe20000000000 */
[----:B------:R-:W-:Y:S01]  /*51b0*/  @!P4 IMAD.MOV R13, RZ, RZ, -R13 ;  /* 0x000000ffff0dc224 */ /* 0x000fe200078e0a0d */
[----:B------:R-:W-:Y:S01]  /*51c0*/  ISETP.GE.AND P2, PT, R6, RZ, PT ;  /* 0x000000ff0600720c */ /* 0x000fe20003f46270 */
[----:B------:R-:W-:Y:S01]  /*51d0*/  @!P0 IMAD.IADD R77, R77, 0x1, -R7 ;  /* 0x000000014d4d8824 */ /* 0x000fe200078e0a07 */
[----:B------:R-:W-:Y:S01]  /*51e0*/  ISETP.GE.AND P0, PT, R11, RZ, PT ;  /* 0x000000ff0b00720c */ /* 0x000fe20003f06270 */
[----:B------:R-:W-:Y:S01]  /*51f0*/  IMAD.HI.U32 R3, R8, R139, RZ ;  /* 0x0000008b08037227 */ /* 0x000fe200078e00ff */
[----:B------:R-:W-:-:S03]  /*5200*/  LOP3.LUT R11, R9, 0xd8, RZ, 0xfc, !PT ;  /* 0x000000d8090b7812 */ /* 0x000fc600078efcff */
[----:B------:R-:W-:Y:S01]  /*5210*/  @!P5 IMAD.IADD R152, R152, 0x1, -R7 ;  /* 0x000000019898d824 */ /* 0x000fe200078e0a07 */
[----:B------:R-:W-:Y:S01]  /*5220*/  IABS R148, R11 ;  /* 0x0000000b00947213 */ /* 0x000fe20000000000 */
[----:B------:R-:W-:Y:S01]  /*5230*/  @!P1 IMAD.MOV R77, RZ, RZ, -R77 ;  /* 0x000000ffff4d9224 */ /* 0x000fe200078e0a4d */
[C---:B------:R-:W-:Y:S01]  /*5240*/  ISETP.GT.U32.AND P1, PT, R7.reuse, R223, PT ;  /* 0x000000df0700720c */ /* 0x040fe20003f24070 */
[C---:B------:R-:W-:Y:S01]  /*5250*/  IMAD R76, R7.reuse, R4, R76 ;  /* 0x00000004074c7224 */ /* 0x040fe200078e024c */
[----:B------:R-:W-:Y:S01]  /*5260*/  ISETP.GT.U32.AND P4, PT, R7, R152, PT ;  /* 0x000000980700720c */ /* 0x000fe20003f84070 */
[----:B------:R-:W-:Y:S01]  /*5270*/  IMAD.HI.U32 R4, R8, R225, RZ ;  /* 0x000000e108047227 */ /* 0x000fe200078e00ff */
[----:B------:R-:W-:Y:S02]  /*5280*/  ISETP.GE.AND P5, PT, R5, RZ, PT ;  /* 0x000000ff0500720c */ /* 0x000fe40003fa6270 */
[----:B------:R-:W-:Y:S01]  /*5290*/  ISETP.GT.U32.AND P3, PT, R7, R76, PT ;  /* 0x0000004c0700720c */ /* 0x000fe20003f64070 */
[----:B------:R-:W-:Y:S01]  /*52a0*/  IMAD.MOV R6, RZ, RZ, -R3 ;  /* 0x000000ffff067224 */ /* 0x000fe200078e0a03 */
[----:B------:R-:W-:Y:S01]  /*52b0*/  LOP3.LUT R5, R9, 0xdc, RZ, 0xfc, !PT ;  /* 0x000000dc09057812 */ /* 0x000fe200078efcff */
[----:B------:R-:W-:-:S02]  /*52c0*/  IMAD.MOV R4, RZ, RZ, -R4 ;  /* 0x000000ffff047224 */ /* 0x000fc400078e0a04 */
[----:B------:R-:W-:Y:S01]  /*52d0*/  IMAD R139, R7, R6, R139 ;  /* 0x00000006078b7224 */ /* 0x000fe200078e028b */
[----:B------:R-:W-:Y:S01]  /*52e0*/  LOP3.LUT R6, R9, 0xde, RZ, 0xfc, !PT ;  /* 0x000000de09067812 */ /* 0x000fe200078efcff */
[----:B------:R-:W-:Y:S01]  /*52f0*/  @!P1 IMAD.IADD R223, R223, 0x1, -R7 ;  /* 0x00000001dfdf9824 */ /* 0x000fe200078e0a07 */
[----:B------:R-:W-:Y:S01]  /*5300*/  IABS R140, R5 ;  /* 0x00000005008c7213 */ /* 0x000fe20000000000 */
[----:B------:R-:W-:Y:S01]  /*5310*/  IMAD R225, R7, R4, R225 ;  /* 0x0000000407e17224 */ /* 0x000fe200078e02e1 */
[----:B------:R-:W-:Y:S01]  /*5320*/  LOP3.LUT R4, R9, 0xda, RZ, 0xfc, !PT ;  /* 0x000000da09047812 */ /* 0x000fe200078efcff */
[----:B------:R-:W-:Y:S01]  /*5330*/  @!P4 IMAD.IADD R152, R152, 0x1, -R7 ;  /* 0x000000019898c824 */ /* 0x000fe200078e0a07 */
[C---:B------:R-:W-:Y:S01]  /*5340*/  ISETP.GT.U32.AND P4, PT, R7.reuse, R139, PT ;  /* 0x0000008b0700720c */ /* 0x040fe20003f84070 */
[----:B------:R-:W-:Y:S01]  /*5350*/  @!P6 IMAD.MOV R223, RZ, RZ, -R223 ;  /* 0x000000ffffdfe224 */ /* 0x000fe200078e0adf */
[----:B------:R-:W-:Y:S01]  /*5360*/  ISETP.GT.U32.AND P6, PT, R7, R225, PT ;  /* 0x000000e10700720c */ /* 0x000fe20003fc4070 */
[----:B------:R-:W-:Y:S01]  /*5370*/  @!P3 IMAD.IADD R76, R76, 0x1, -R7 ;  /* 0x000000014c4cb824 */ /* 0x000fe200078e0a07 */
[----:B------:R-:W-:Y:S01]  /*5380*/  IABS R75, R4 ;  /* 0x00000004004b7213 */ /* 0x000fe20000000000 */
[----:B------:R-:W-:Y:S01]  /*5390*/  IMAD.HI.U32 R3, R8, R148, RZ ;  /* 0x0000009408037227 */ /* 0x000fe200078e00ff */
[----:B------:R-:W-:-:S02]  /*53a0*/  IABS R226, R6 ;  /* 0x0000000600e27213 */ /* 0x000fc40000000000 */
[----:B------:R-:W-:Y:S01]  /*53b0*/  ISETP.GT.U32.AND P3, PT, R7, R76, PT ;  /* 0x0000004c0700720c */ /* 0x000fe20003f64070 */
[----:B------:R-:W-:Y:S01]  /*53c0*/  IMAD.MOV R3, RZ, RZ, -R3 ;  /* 0x000000ffff037224 */ /* 0x000fe200078e0a03 */
[----:B------:R-:W-:Y:S01]  /*53d0*/  ISETP.GE.AND P1, PT, R10, RZ, PT ;  /* 0x000000ff0a00720c */ /* 0x000fe20003f26270 */
[----:B------:R-:W-:Y:S01]  /*53e0*/  @!P2 IMAD.MOV R152, RZ, RZ, -R152 ;  /* 0x000000ffff98a224 */ /* 0x000fe200078e0a98 */
[----:B------:R-:W-:Y:S01]  /*53f0*/  LOP3.LUT R10, R9, 0xe0, RZ, 0xfc, !PT ;  /* 0x000000e0090a7812 */ /* 0x000fe200078efcff */
[--C-:B------:R-:W-:Y:S01]  /*5400*/  @!P4 IMAD.IADD R139, R139, 0x1, -R7.reuse ;  /* 0x000000018b8bc824 */ /* 0x100fe200078e0a07 */
[----:B------:R-:W-:Y:S01]  /*5410*/  ISETP.GE.AND P2, PT, R11, RZ, PT ;  /* 0x000000ff0b00720c */ /* 0x000fe20003f46270 */
[----:B------:R-:W-:Y:S01]  /*5420*/  @!P6 IMAD.IADD R225, R225, 0x1, -R7 ;  /* 0x00000001e1e1e824 */ /* 0x000fe200078e0a07 */
[----:B------:R-:W-:Y:S01]  /*5430*/  IABS R144, R10 ;  /* 0x0000000a00907213 */ /* 0x000fe20000000000 */
[C---:B------:R-:W-:Y:S01]  /*5440*/  IMAD R148, R7.reuse, R3, R148 ;  /* 0x0000000307947224 */ /* 0x040fe200078e0294 */
[C---:B------:R-:W-:Y:S01]  /*5450*/  ISETP.GT.U32.AND P4, PT, R7.reuse, R139, PT ;  /* 0x0000008b0700720c */ /* 0x040fe20003f84070 */
[----:B------:R-:W-:Y:S01]  /*5460*/  IMAD.HI.U32 R3, R8, R75, RZ ;  /* 0x0000004b08037227 */ /* 0x000fe200078e00ff */
[----:B------:R-:W-:-:S02]  /*5470*/  ISETP.GT.U32.AND P6, PT, R7, R225, PT ;  /* 0x000000e10700720c */ /* 0x000fc40003fc4070 */
[----:B------:R-:W-:Y:S01]  /*5480*/  LOP3.LUT R11, R9, 0xe2, RZ, 0xfc, !PT ;  /* 0x000000e2090b7812 */ /* 0x000fe200078efcff */
[----:B------:R-:W-:Y:S01]  /*5490*/  @!P3 IMAD.IADD R76, R76, 0x1, -R7 ;  /* 0x000000014c4cb824 */ /* 0x000fe200078e0a07 */
[----:B------:R-:W-:Y:S01]  /*54a0*/  ISETP.GE.AND P3, PT, R4, RZ, PT ;  /* 0x000000ff0400720c */ /* 0x000fe20003f66270 */
[----:B------:R-:W-:Y:S01]  /*54b0*/  IMAD.MOV R4, RZ, RZ, -R3 ;  /* 0x000000ffff047224 */ /* 0x000fe200078e0a03 */
[----:B------:R-:W-:Y:S01]  /*54c0*/  IABS R74, R11 ;  /* 0x0000000b004a7213 */ /* 0x000fe20000000000 */
[----:B------:R-:W-:-:S04]  /*54d0*/  IMAD.HI.U32 R3, R8, R140, RZ ;  /* 0x0000008c08037227 */ /* 0x000fc800078e00ff */
[----:B------:R-:W-:Y:S02]  /*54e0*/  IMAD R75, R7, R4, R75 ;  /* 0x00000004074b7224 */ /* 0x000fe400078e024b */
[--C-:B------:R-:W-:Y:S01]  /*54f0*/  @!P4 IMAD.IADD R139, R139, 0x1, -R7.reuse ;  /* 0x000000018b8bc824 */ /* 0x100fe200078e0a07 */
[----:B------:R-:W-:Y:S01]  /*5500*/  ISETP.GT.U32.AND P4, PT, R7, R148, PT ;  /* 0x000000940700720c */ /* 0x000fe20003f84070 */
[----:B------:R-:W-:Y:S01]  /*5510*/  @!P6 IMAD.IADD R225, R225, 0x1, -R7 ;  /* 0x00000001e1e1e824 */ /* 0x000fe200078e0a07 */
[----:B------:R-:W-:Y:S01]  /*5520*/  ISETP.GT.U32.AND P6, PT, R7, R75, PT ;  /* 0x0000004b0700720c */ /* 0x000fe20003fc4070 */
[----:B------:R-:W-:-:S04]  /*5530*/  IMAD.HI.U32 R4, R8, R226, RZ ;  /* 0x000000e208047227 */ /* 0x000fc800078e00ff */
[----:B------:R-:W-:Y:S02]  /*5540*/  IMAD.MOV R3, RZ, RZ, -R3 ;  /* 0x000000ffff037224 */ /* 0x000fe400078e0a03 */
[----:B------:R-:W-:Y:S02]  /*5550*/  IMAD.MOV R4, RZ, RZ, -R4 ;  /* 0x000000ffff047224 */ /* 0x000fe400078e0a04 */
[C---:B------:R-:W-:Y:S02]  /*5560*/  IMAD R140, R7.reuse, R3, R140 ;  /* 0x00000003078c7224 */ /* 0x040fe400078e028c */
[C---:B------:R-:W-:Y:S02]  /*5570*/  IMAD R226, R7.reuse, R4, R226 ;  /* 0x0000000407e27224 */ /* 0x040fe400078e02e2 */
[--C-:B------:R-:W-:Y:S01]  /*5580*/  @!P4 IMAD.IADD R148, R148, 0x1, -R7.reuse ;  /* 0x000000019494c824 */ /* 0x100fe200078e0a07 */
[----:B------:R-:W-:Y:S01]  /*5590*/  ISETP.GT.U32.AND P4, PT, R7, R140, PT ;  /* 0x0000008c0700720c */ /* 0x000fe20003f84070 */
[----:B------:R-:W-:Y:S01]  /*55a0*/  @!P6 IMAD.IADD R75, R75, 0x1, -R7 ;  /* 0x000000014b4be824 */ /* 0x000fe200078e0a07 */
[----:B------:R-:W-:Y:S01]  /*55b0*/  ISETP.GT.U32.AND P6, PT, R7, R226, PT ;  /* 0x000000e20700720c */ /* 0x000fe20003fc4070 */
[----:B------:R-:W-:-:S04]  /*55c0*/  IMAD.HI.U32 R3, R8, R144, RZ ;  /* 0x0000009008037227 */ /* 0x000fc800078e00ff */
[----:B------:R-:W-:Y:S02]  /*55d0*/  IMAD.MOV R3, RZ, RZ, -R3 ;  /* 0x000000ffff037224 */ /* 0x000fe400078e0a03 */
[----:B------:R-:W-:Y:S01]  /*55e0*/  @!P0 IMAD.MOV R76, RZ, RZ, -R76 ;  /* 0x000000ffff4c8224 */ /* 0x000fe200078e0a4c */
[C---:B------:R-:W-:Y:S01]  /*55f0*/  ISETP.GT.U32.AND P0, PT, R7.reuse, R75, PT ;  /* 0x0000004b0700720c */ /* 0x040fe20003f04070 */
[C---:B------:R-:W-:Y:S02]  /*5600*/  IMAD R144, R7.reuse, R3, R144 ;  /* 0x0000000307907224 */ /* 0x040fe400078e0290 */
[--C-:B------:R-:W-:Y:S01]  /*5610*/  @!P4 IMAD.IADD R140, R140, 0x1, -R7.reuse ;  /* 0x000000018c8cc824 */ /* 0x100fe200078e0a07 */
[C---:B------:R-:W-:Y:S01]  /*5620*/  ISETP.GT.U32.AND P4, PT, R7.reuse, R148, PT ;  /* 0x000000940700720c */ /* 0x040fe20003f84070 */
[----:B------:R-:W-:Y:S02]  /*5630*/  @!P6 IMAD.IADD R226, R226, 0x1, -R7 ;  /* 0x00000001e2e2e824 */ /* 0x000fe400078e0a07 */
[----:B------:R-:W-:Y:S01]  /*5640*/  IMAD.HI.U32 R3, R8, R142, RZ ;  /* 0x0000008e08037227 */ /* 0x000fe200078e00ff */
[----:B------:R-:W-:-:S03]  /*5650*/  ISETP.GT.U32.AND P6, PT, R7, R140, PT ;  /* 0x0000008c0700720c */ /* 0x000fc60003fc4070 */
[----:B------:R-:W-:Y:S02]  /*5660*/  IMAD.MOV R3, RZ, RZ, -R3 ;  /* 0x000000ffff037224 */ /* 0x000fe400078e0a03 */
[----:B------:R-:W-:Y:S01]  /*5670*/  @!P5 IMAD.MOV R139, RZ, RZ, -R139 ;  /* 0x000000ffff8bd224 */ /* 0x000fe200078e0a8b */
[C---:B------:R-:W-:Y:S01]  /*5680*/  ISETP.GT.U32.AND P5, PT, R7.reuse, R226, PT ;  /* 0x000000e20700720c */ /* 0x040fe20003fa4070 */
[C---:B------:R-:W-:Y:S02]  /*5690*/  IMAD R142, R7.reuse, R3, R142 ;  /* 0x00000003078e7224 */ /* 0x040fe400078e028e */
[----:B------:R-:W-:Y:S01]  /*56a0*/  @!P1 IMAD.MOV R225, RZ, RZ, -R225 ;  /* 0x000000ffffe19224 */ /* 0x000fe200078e0ae1 */
[----:B------:R-:W-:Y:S01]  /*56b0*/  ISETP.GT.U32.AND P1, PT, R7, R144, PT ;  /* 0x000000900700720c */ /* 0x000fe20003f24070 */
[--C-:B------:R-:W-:Y:S01]  /*56c0*/  @!P0 IMAD.IADD R75, R75, 0x1, -R7.reuse ;  /* 0x000000014b4b8824 */ /* 0x100fe200078e0a07 */
[----:B------:R-:W-:Y:S01]  /*56d0*/  ISETP.GE.AND P0, PT, R5, RZ, PT ;  /* 0x000000ff0500720c */ /* 0x000fe20003f06270 */
[----:B------:R-:W-:Y:S01]  /*56e0*/  @!P6 IMAD.IADD R140, R140, 0x1, -R7 ;  /* 0x000000018c8ce824 */ /* 0x000fe200078e0a07 */
[----:B------:R-:W-:Y:S01]  /*56f0*/  ISETP.GT.U32.AND P6, PT, R7, R142, PT ;  /* 0x0000008e0700720c */ /* 0x000fe20003fc4070 */
[----:B------:R-:W-:Y:S01]  /*5700*/  IMAD.HI.U32 R4, R8, R74, RZ ;  /* 0x0000004a08047227 */ /* 0x000fe200078e00ff */
[----:B------:R-:W-:-:S03]  /*5710*/  LOP3.LUT R5, R9, 0xe8, RZ, 0xfc, !PT ;  /* 0x000000e809057812 */ /* 0x000fc600078efcff */
[----:B------:R-:W-:Y:S01]  /*5720*/  IMAD.MOV R4, RZ, RZ, -R4 ;  /* 0x000000ffff047224 */ /* 0x000fe200078e0a04 */
[----:B------:R-:W-:Y:S01]  /*5730*/  IABS R141, R5 ;  /* 0x00000005008d7213 */ /* 0x000fe20000000000 */
[----:B------:R-:W-:Y:S01]  /*5740*/  @!P5 IMAD.IADD R226, R226, 0x1, -R7 ;  /* 0x00000001e2e2d824 */ /* 0x000fe200078e0a07 */
[----:B------:R-:W-:Y:S01]  /*5750*/  ISETP.GE.AND P5, PT, R6, RZ, PT ;  /* 0x000000ff0600720c */ /* 0x000fe20003fa6270 */
[----:B------:R-:W-:Y:S01]  /*5760*/  IMAD.HI.U32 R3, R8, R227, RZ ;  /* 0x000000e308037227 */ /* 0x000fe200078e00ff */
[----:B------:R-:W-:-:S03]  /*5770*/  LOP3.LUT R6, R9, 0xea, RZ, 0xfc, !PT ;  /* 0x000000ea09067812 */ /* 0x000fc600078efcff */
[----:B------:R-:W-:Y:S01]  /*5780*/  @!P6 IMAD.IADD R142, R142, 0x1, -R7 ;  /* 0x000000018e8ee824 */ /* 0x000fe200078e0a07 */
[----:B------:R-:W-:Y:S01]  /*5790*/  IABS R73, R6 ;  /* 0x0000000600497213 */ /* 0x000fe20000000000 */
[C---:B------:R-:W-:Y:S02]  /*57a0*/  IMAD R74, R7.reuse, R4, R74 ;  /* 0x00000004074a7224 */ /* 0x040fe400078e024a */
[----:B------:R-:W-:Y:S01]  /*57b0*/  IMAD.MOV R4, RZ, RZ, -R3 ;  /* 0x000000ffff047224 */ /* 0x000fe200078e0a03 */
[----:B------:R-:W-:Y:S01]  /*57c0*/  ISETP.GT.U32.AND P6, PT, R7, R142, PT ;  /* 0x0000008e0700720c */ /* 0x000fe20003fc4070 */
[----:B------:R-:W-:-:S04]  /*57d0*/  IMAD.HI.U32 R3, R8, R141, RZ ;  /* 0x0000008d08037227 */ /* 0x000fc800078e00ff */
[--C-:B------:R-:W-:Y:S01]  /*57e0*/  @!P4 IMAD.IADD R148, R148, 0x1, -R7.reuse ;  /* 0x000000019494c824 */ /* 0x100fe200078e0a07 */
[C---:B------:R-:W-:Y:S01]  /*57f0*/  ISETP.GT.U32.AND P4, PT, R7.reuse, R74, PT ;  /* 0x0000004a0700720c */ /* 0x040fe20003f84070 */
[----:B------:R-:W-:Y:S01]  /*5800*/  @!P1 IMAD.IADD R144, R144, 0x1, -R7 ;  /* 0x0000000190909824 */ /* 0x000fe200078e0a07 */
[----:B------:R-:W-:Y:S01]  /*5810*/  ISETP.GE.AND P1, PT, R10, RZ, PT ;  /* 0x000000ff0a00720c */ /* 0x000fe20003f26270 */
[----:B------:R-:W-:Y:S01]  /*5820*/  IMAD R227, R7, R4, R227 ;  /* 0x0000000407e37224 */ /* 0x000fe200078e02e3 */
[----:B------:R-:W-:Y:S01]  /*5830*/  LOP3.LUT R10, R9, 0xec, RZ, 0xfc, !PT ;  /* 0x000000ec090a7812 */ /* 0x000fe200078efcff */
[----:B------:R-:W-:Y:S02]  /*5840*/  IMAD.MOV R4, RZ, RZ, -R3 ;  /* 0x000000ffff047224 */ /* 0x000fe400078e0a03 */
[----:B------:R-:W-:Y:S01]  /*5850*/  @!P2 IMAD.MOV R148, RZ, RZ, -R148 ;  /* 0x000000ffff94a224 */ /* 0x000fe200078e0a94 */
[C---:B------:R-:W-:Y:S01]  /*5860*/  ISETP.GT.U32.AND P2, PT, R7.reuse, R144, PT ;  /* 0x000000900700720c */ /* 0x040fe20003f44070 */
[----:B------:R-:W-:Y:S01]  /*5870*/  @!P5 IMAD.MOV R226, RZ, RZ, -R226 ;  /* 0x000000ffffe2d224 */ /* 0x000fe200078e0ae2 */
[C---:B------:R-:W-:Y:S01]  /*5880*/  ISETP.GT.U32.AND P5, PT, R7.reuse, R227, PT ;  /* 0x000000e30700720c */ /* 0x040fe20003fa4070 */
[----:B------:R-:W-:Y:S01]  /*5890*/  IMAD R141, R7, R4, R141 ;  /* 0x00000004078d7224 */ /* 0x000fe200078e028d */
[----:B------:R-:W-:Y:S01]  /*58a0*/  IABS R143, R10 ;  /* 0x0000000a008f7213 */ /* 0x000fe20000000000 */
[----:B------:R-:W-:-:S02]  /*58b0*/  @!P6 IMAD.IADD R142, R142, 0x1, -R7 ;  /* 0x000000018e8ee824 */ /* 0x000fc400078e0a07 */
[----:B------:R-:W-:Y:S01]  /*58c0*/  IMAD.HI.U32 R3, R8, R73, RZ ;  /* 0x0000004908037227 */ /* 0x000fe200078e00ff */
[----:B------:R-:W-:-:S03]  /*58d0*/  ISETP.GT.U32.AND P6, PT, R7, R141, PT ;  /* 0x0000008d0700720c */ /* 0x000fc60003fc4070 */
[----:B------:R-:W-:Y:S02]  /*58e0*/  IMAD.MOV R4, RZ, RZ, -R3 ;  /* 0x000000ffff047224 */ /* 0x000fe400078e0a03 */
[----:B------:R-:W-:Y:S01]  /*58f0*/  @!P2 IADD3 R144, R144, -R7, RZ ;  /* 0x800000079090a210 */ /* 0x000fe20007ffe0ff */
[----:B------:R-:W-:Y:S01]  /*5900*/  IMAD.HI.U32 R3, R8, R143, RZ ;  /* 0x0000008f08037227 */ /* 0x000fe200078e00ff */
[----:B------:R-:W-:Y:S02]  /*5910*/  ISETP.GE.AND P2, PT, R39, RZ, PT ;  /* 0x000000ff2700720c */ /* 0x000fe40003f46270 */
[----:B------:R-:W-:Y:S01]  /*5920*/  LOP3.LUT R39, R9, 0xf2, RZ, 0xfc, !PT ;  /* 0x000000f209277812 */ /* 0x000fe200078efcff */
[--C-:B------:R-:W-:Y:S01]  /*5930*/  @!P5 IMAD.IADD R227, R227, 0x1, -R7.reuse ;  /* 0x00000001e3e3d824 */ /* 0x100fe200078e0a07 */
[----:B------:R-:W-:Y:S01]  /*5940*/  ISETP.GE.AND P5, PT, R6, RZ, PT ;  /* 0x000000ff0600720c */ /* 0x000fe20003fa6270 */
[----:B------:R-:W-:Y:S01]  /*5950*/  @!P1 IMAD.MOV R144, RZ, RZ, -R144 ;  /* 0x000000ffff909224 */ /* 0x000fe200078e0a90 */
[----:B------:R-:W-:Y:S01]  /*5960*/  IABS R72, R39 ;  /* 0x0000002700487213 */ /* 0x000fe20000000000 */
[----:B------:R-:W-:Y:S01]  /*5970*/  @!P6 IMAD.IADD R141, R141, 0x1, -R7 ;  /* 0x000000018d8de824 */ /* 0x000fe200078e0a07 */
[C---:B------:R-:W-:Y:S01]  /*5980*/  ISETP.GT.U32.AND P1, PT, R7.reuse, R227, PT ;  /* 0x000000e30700720c */ /* 0x040fe20003f24070 */
[----:B------:R-:W-:-:S02]  /*5990*/  IMAD R73, R7, R4, R73 ;  /* 0x0000000407497224 */ /* 0x000fc400078e0249 */
[----:B------:R-:W-:Y:S01]  /*59a0*/  IMAD.MOV R4, RZ, RZ, -R3 ;  /* 0x000000ffff047224 */ /* 0x000fe200078e0a03 */
[----:B------:R-:W-:Y:S01]  /*59b0*/  ISETP.GT.U32.AND P6, PT, R7, R141, PT ;  /* 0x0000008d0700720c */ /* 0x000fe20003fc4070 */
[----:B------:R-:W-:Y:S01]  /*59c0*/  @!P4 IMAD.IADD R74, R74, 0x1, -R7 ;  /* 0x000000014a4ac824 */ /* 0x000fe200078e0a07 */
[----:B------:R-:W-:Y:S01]  /*59d0*/  ISETP.GE.AND P4, PT, R11, RZ, PT ;  /* 0x000000ff0b00720c */ /* 0x000fe20003f86270 */
[----:B------:R-:W-:Y:S01]  /*59e0*/  IMAD R143, R7, R4, R143 ;  /* 0x00000004078f7224 */ /* 0x000fe200078e028f */
[----:B------:R-:W-:Y:S01]  /*59f0*/  LOP3.LUT R11, R9, 0xee, RZ, 0xfc, !PT ;  /* 0x000000ee090b7812 */ /* 0x000fe200078efcff */
[----:B------:R-:W-:Y:S01]  /*5a00*/  @!P3 IMAD.MOV R75, RZ, RZ, -R75 ;  /* 0x000000ffff4bb224 */ /* 0x000fe200078e0a4b */
[----:B------:R-:W-:Y:S01]  /*5a10*/  ISETP.GT.U32.AND P3, PT, R7, R74, PT ;  /* 0x0000004a0700720c */ /* 0x000fe20003f64070 */
[----:B------:R-:W-:Y:S01]  /*5a20*/  @!P0 IMAD.MOV R140, RZ, RZ, -R140 ;  /* 0x000000ffff8c8224 */ /* 0x000fe200078e0a8c */
[----:B------:R-:W-:Y:S01]  /*5a30*/  ISETP.GE.AND P0, PT, R12, RZ, PT ;  /* 0x000000ff0c00720c */ /* 0x000fe20003f06270 */
[----:B------:R-:W-:Y:S01]  /*5a40*/  @!P1 IMAD.IADD R227, R227, 0x1, -R7 ;  /* 0x00000001e3e39824 */ /* 0x000fe200078e0a07 */
[----:B------:R-:W-:-:S02]  /*5a50*/  ISETP.GT.U32.AND P1, PT, R7, R73, PT ;  /* 0x000000490700720c */ /* 0x000fc40003f24070 */
[----:B------:R-:W-:Y:S01]  /*5a60*/  LOP3.LUT R12, R9, 0xf0, RZ, 0xfc, !PT ;  /* 0x000000f0090c7812 */ /* 0x000fe200078efcff */
[----:B------:R-:W-:Y:S01]  /*5a70*/  @!P6 IMAD.IADD R141, R141, 0x1, -R7 ;  /* 0x000000018d8de824 */ /* 0x000fe200078e0a07 */
[----:B------:R-:W-:Y:S01]  /*5a80*/  ISETP.GT.U32.AND P6, PT, R7, R143, PT ;  /* 0x0000008f0700720c */ /* 0x000fe20003fc4070 */
[----:B------:R-:W-:Y:S01]  /*5a90*/  @!P2 IMAD.MOV R227, RZ, RZ, -R227 ;  /* 0x000000ffffe3a224 */ /* 0x000fe200078e0ae3 */
[----:B------:R-:W-:Y:S02]  /*5aa0*/  IABS R229, R11 ;  /* 0x0000000b00e57213 */ /* 0x000fe40000000000 */
[----:B------:R-:W-:Y:S01]  /*5ab0*/  IABS R138, R12 ;  /* 0x0000000c008a7213 */ /* 0x000fe20000000000 */
[----:B------:R-:W-:Y:S01]  /*5ac0*/  @!P3 IMAD.IADD R74, R74, 0x1, -R7 ;  /* 0x000000014a4ab824 */ /* 0x000fe200078e0a07 */
[----:B------:R-:W-:Y:S01]  /*5ad0*/  ISETP.GE.AND P3, PT, R5, RZ, PT ;  /* 0x000000ff0500720c */ /* 0x000fe20003f66270 */
[----:B------:R-:W-:-:S04]  /*5ae0*/  IMAD.HI.U32 R5, R8, R72, RZ ;  /* 0x0000004808057227 */ /* 0x000fc800078e00ff */
[--C-:B------:R-:W-:Y:S01]  /*5af0*/  @!P1 IMAD.IADD R73, R73, 0x1, -R7.reuse ;  /* 0x0000000149499824 */ /* 0x100fe200078e0a07 */
[----:B------:R-:W-:Y:S01]  /*5b00*/  ISETP.GE.AND P1, PT, R10, RZ, PT ;  /* 0x000000ff0a00720c */ /* 0x000fe20003f26270 */
[----:B------:R-:W-:Y:S01]  /*5b10*/  @!P6 IMAD.IADD R143, R143, 0x1, -R7 ;  /* 0x000000018f8fe824 */ /* 0x000fe200078e0a07 */
[----:B------:R-:W-:Y:S01]  /*5b20*/  LOP3.LUT R10, R9, 0xfa, RZ, 0xfc, !PT ;  /* 0x000000fa090a7812 */ /* 0x000fe200078efcff */
[----:B------:R-:W-:Y:S01]  /*5b30*/  IMAD.MOV R5, RZ, RZ, -R5 ;  /* 0x000000ffff057224 */ /* 0x000fe200078e0a05 */
[----:B------:R-:W-:Y:S01]  /*5b40*/  ISETP.GT.U32.AND P6, PT, R7, R73, PT ;  /* 0x000000490700720c */ /* 0x000fe20003fc4070 */
[----:B------:R-:W-:Y:S01]  /*5b50*/  IMAD.HI.U32 R3, R8, R229, RZ ;  /* 0x000000e508037227 */ /* 0x000fe200078e00ff */
[----:B------:R-:W-:-:S03]  /*5b60*/  IABS R71, R10 ;  /* 0x0000000a00477213 */ /* 0x000fc60000000000 */
[----:B------:R-:W-:Y:S01]  /*5b70*/  IMAD R72, R7, R5, R72 ;  /* 0x0000000507487224 */ /* 0x000fe200078e0248 */
[----:B------:R-:W-:Y:S01]  /*5b80*/  LOP3.LUT R5, R9, 0xf6, RZ, 0xfc, !PT ;  /* 0x000000f609057812 */ /* 0x000fe200078efcff */
[----:B------:R-:W-:-:S03]  /*5b90*/  IMAD.HI.U32 R4, R8, R138, RZ ;  /* 0x0000008a08047227 */ /* 0x000fc600078e00ff */
[----:B------:R-:W-:Y:S01]  /*5ba0*/  IABS R231, R5 ;  /* 0x0000000500e77213 */ /* 0x000fe20000000000 */
[----:B------:R-:W-:Y:S02]  /*5bb0*/  IMAD.MOV R6, RZ, RZ, -R3 ;  /* 0x000000ffff067224 */ /* 0x000fe400078e0a03 */
[----:B------:R-:W-:Y:S01]  /*5bc0*/  @!P6 IMAD.IADD R73, R73, 0x1, -R7 ;  /* 0x000000014949e824 */ /* 0x000fe200078e0a07 */
[C---:B------:R-:W-:Y:S01]  /*5bd0*/  ISETP.GT.U32.AND P6, PT, R7.reuse, R72, PT ;  /* 0x000000480700720c */ /* 0x040fe20003fc4070 */
[----:B------:R-:W-:Y:S02]  /*5be0*/  IMAD.MOV R4, RZ, RZ, -R4 ;  /* 0x000000ffff047224 */ /* 0x000fe400078e0a04 */
[----:B------:R-:W-:Y:S01]  /*5bf0*/  IMAD R229, R7, R6, R229 ;  /* 0x0000000607e57224 */ /* 0x000fe200078e02e5 */
[----:B------:R-:W-:Y:S01]  /*5c00*/  LOP3.LUT R6, R9, 0xf8, RZ, 0xfc, !PT ;  /* 0x000000f809067812 */ /* 0x000fe200078efcff */
[C---:B------:R-:W-:Y:S02]  /*5c10*/  IMAD R138, R7.reuse, R4, R138 ;  /* 0x00000004078a7224 */ /* 0x040fe400078e028a */
[----:B------:R-:W-:Y:S01]  /*5c20*/  @!P4 IMAD.MOV R74, RZ, RZ, -R74 ;  /* 0x000000ffff4ac224 */ /* 0x000fe200078e0a4a */
[C---:B------:R-:W-:Y:S01]  /*5c30*/  ISETP.GT.U32.AND P4, PT, R7.reuse, R229, PT ;  /* 0x000000e50700720c */ /* 0x040fe20003f84070 */
[----:B------:R-:W-:Y:S01]  /*5c40*/  @!P0 IMAD.MOV R142, RZ, RZ, -R142 ;  /* 0x000000ffff8e8224 */ /* 0x000fe200078e0a8e */
[C---:B------:R-:W-:Y:S01]  /*5c50*/  ISETP.GT.U32.AND P0, PT, R7.reuse, R143, PT ;  /* 0x0000008f0700720c */ /* 0x040fe20003f04070 */
[----:B------:R-:W-:Y:S01]  /*5c60*/  IMAD.HI.U32 R3, R8, R145, RZ ;  /* 0x0000009108037227 */ /* 0x000fe200078e00ff */
[----:B------:R-:W-:-:S02]  /*5c70*/  ISETP.GT.U32.AND P2, PT, R7, R138, PT ;  /* 0x0000008a0700720c */ /* 0x000fc40003f44070 */
[----:B------:R-:W-:Y:S01]  /*5c80*/  IABS R137, R6 ;  /* 0x0000000600897213 */ /* 0x000fe20000000000 */
[----:B------:R-:W-:Y:S02]  /*5c90*/  @!P6 IMAD.IADD R72, R72, 0x1, -R7 ;  /* 0x000000014848e824 */ /* 0x000fe400078e0a07 */
[----:B------:R-:W-:Y:S02]  /*5ca0*/  IMAD.MOV R4, RZ, RZ, -R3 ;  /* 0x000000ffff047224 */ /* 0x000fe400078e0a03 */
[----:B------:R-:W-:Y:S01]  /*5cb0*/  IMAD.HI.U32 R3, R8, R231, RZ ;  /* 0x000000e708037227 */ /* 0x000fe200078e00ff */
[----:B------:R-:W-:-:S03]  /*5cc0*/  ISETP.GT.U32.AND P6, PT, R7, R72, PT ;  /* 0x000000480700720c */ /* 0x000fc60003fc4070 */
[----:B------:R-:W-:Y:S02]  /*5cd0*/  IMAD R145, R7, R4, R145 ;  /* 0x0000000407917224 */ /* 0x000fe400078e0291 */
[--C-:B------:R-:W-:Y:S01]  /*5ce0*/  @!P0 IMAD.IADD R143, R143, 0x1, -R7.reuse ;  /* 0x000000018f8f8824 */ /* 0x100fe200078e0a07 */
[----:B------:R-:W-:Y:S01]  /*5cf0*/  ISETP.GE.AND P0, PT, R12, RZ, PT ;  /* 0x000000ff0c00720c */ /* 0x000fe20003f06270 */
[----:B------:R-:W-:Y:S01]  /*5d00*/  @!P4 IMAD.IADD R229, R229, 0x1, -R7 ;  /* 0x00000001e5e5c824 */ /* 0x000fe200078e0a07 */
[----:B------:R-:W-:Y:S01]  /*5d10*/  ISETP.GE.AND P4, PT, R39, RZ, PT ;  /* 0x000000ff2700720c */ /* 0x000fe20003f86270 */
[----:B------:R-:W-:Y:S01]  /*5d20*/  IMAD.MOV R4, RZ, RZ, -R3 ;  /* 0x000000ffff047224 */ /* 0x000fe200078e0a03 */
[----:B------:R-:W-:Y:S01]  /*5d30*/  LOP3.LUT R39, R9, 0x148, RZ, 0xfc, !PT ;  /* 0x0000014809277812 */ /* 0x000fe200078efcff */
[----:B------:R-:W-:Y:S01]  /*5d40*/  @!P2 IMAD.IADD R138, R138, 0x1, -R7 ;  /* 0x000000018a8aa824 */ /* 0x000fe200078e0a07 */
[C---:B------:R-:W-:Y:S01]  /*5d50*/  ISETP.GT.U32.AND P2, PT, R7.reuse, R229, PT ;  /* 0x000000e50700720c */ /* 0x040fe20003f44070 */
[----:B------:R-:W-:Y:S01]  /*5d60*/  @!P1 IMAD.MOV R143, RZ, RZ, -R143 ;  /* 0x000000ffff8f9224 */ /* 0x000fe200078e0a8f */
[C---:B------:R-:W-:Y:S01]  /*5d70*/  ISETP.GT.U32.AND P1, PT, R7.reuse, R145, PT ;  /* 0x000000910700720c */ /* 0x040fe20003f24070 */
[----:B------:R-:W-:Y:S01]  /*5d80*/  IMAD R231, R7, R4, R231 ;  /* 0x0000000407e77224 */ /* 0x000fe200078e02e7 */
[----:B------:R-:W-:Y:S01]  /*5d90*/  IABS R127, R39 ;  /* 0x00000027007f7213 */ /* 0x000fe20000000000 */
[----:B------:R-:W-:Y:S01]  /*5da0*/  @!P3 IMAD.MOV R141, RZ, RZ, -R141 ;  /* 0x000000ffff8db224 */ /* 0x000fe200078e0a8d */
[----:B------:R-:W-:Y:S01]  /*5db0*/  ISETP.GE.AND P3, PT, R11, RZ, PT ;  /* 0x000000ff0b00720c */ /* 0x000fe20003f66270 */
[----:B------:R-:W-:Y:S01]  /*5dc0*/  @!P6 IMAD.IADD R72, R72, 0x1, -R7 ;  /* 0x000000014848e824 */ /* 0x000fe200078e0a07 */
[----:B------:R-:W-:Y:S01]  /*5dd0*/  ISETP.GT.U32.AND P6, PT, R7, R231, PT ;  /* 0x000000e70700720c */ /* 0x000fe20003fc4070 */
[----:B------:R-:W-:Y:S01]  /*5de0*/  IMAD.HI.U32 R3, R8, R137, RZ ;  /* 0x0000008908037227 */ /* 0x000fe200078e00ff */
[----:B------:R-:W-:-:S03]  /*5df0*/  LOP3.LUT R11, R9, 0x106, RZ, 0xfc, !PT ;  /* 0x00000106090b7812 */ /* 0x000fc600078efcff */
[----:B------:R-:W-:Y:S01]  /*5e00*/  IMAD.MOV R4, RZ, RZ, -R3 ;  /* 0x000000ffff047224 */ /* 0x000fe200078e0a03 */
[----:B------:R-:W-:Y:S01]  /*5e10*/  IABS R235, R11 ;  /* 0x0000000b00eb7213 */ /* 0x000fe20000000000 */
[--C-:B------:R-:W-:Y:S01]  /*5e20*/  @!P2 IMAD.IADD R229, R229, 0x1, -R7.reuse ;  /* 0x00000001e5e5a824 */ /* 0x100fe200078e0a07 */
[----:B------:R-:W-:Y:S01]  /*5e30*/  ISETP.GE.AND P2, PT, R40, RZ, PT ;  /* 0x000000ff2800720c */ /* 0x000fe20003f46270 */
[----:B------:R-:W-:Y:S01]  /*5e40*/  @!P1 IMAD.IADD R145, R145, 0x1, -R7 ;  /* 0x0000000191919824 */ /* 0x000fe200078e0a07 */
[----:B------:R-:W-:Y:S01]  /*5e50*/  ISETP.GE.AND P1, PT, R6, RZ, PT ;  /* 0x000000ff0600720c */ /* 0x000fe20003f26270 */
[----:B------:R-:W-:Y:S01]  /*5e60*/  IMAD R137, R7, R4, R137 ;  /* 0x0000000407897224 */ /* 0x000fe200078e0289 */
[----:B------:R-:W-:Y:S01]  /*5e70*/  LOP3.LUT R6, R9, 0xfe, RZ, 0xfc, !PT ;  /* 0x000000fe09067812 */ /* 0x000fe200078efcff */
[----:B------:R-:W-:Y:S01]  /*5e80*/  @!P6 IMAD.IADD R231, R231, 0x1, -R7 ;  /* 0x00000001e7e7e824 */ /* 0x000fe200078e0a07 */
[----:B------:R-:W-:Y:S01]  /*5e90*/  LOP3.LUT R40, R9, 0x162, RZ, 0xfc, !PT ;  /* 0x0000016209287812 */ /* 0x000fe200078efcff */
[----:B------:R-:W-:Y:S01]  /*5ea0*/  @!P3 IMAD.MOV R229, RZ, RZ, -R229 ;  /* 0x000000ffffe5b224 */ /* 0x000fe200078e0ae5 */
[C---:B------:R-:W-:Y:S01]  /*5eb0*/  ISETP.GT.U32.AND P3, PT, R7.reuse, R145, PT ;  /* 0x000000910700720c */ /* 0x040fe20003f64070 */
[----:B------:R-:W-:Y:S01]  /*5ec0*/  @!P5 IMAD.MOV R73, RZ, RZ, -R73 ;  /* 0x000000ffff49d224 */ /* 0x000fe200078e0a49 */
[C---:B------:R-:W-:Y:S01]  /*5ed0*/  ISETP.GT.U32.AND P6, PT, R7.reuse, R137, PT ;  /* 0x000000890700720c */ /* 0x040fe20003fc4070 */
[----:B------:R-:W-:Y:S01]  /*5ee0*/  IMAD.HI.U32 R3, R8, R71, RZ ;  /* 0x0000004708037227 */ /* 0x000fe200078e00ff */
[----:B------:R-:W-:-:S02]  /*5ef0*/  ISETP.GT.U32.AND P5, PT, R7, R138, PT ;  /* 0x0000008a0700720c */ /* 0x000fc40003fa4070 */
[----:B------:R-:W-:Y:S01]  /*5f00*/  IABS R233, R6 ;  /* 0x0000000600e97213 */ /* 0x000fe20000000000 */
[----:B------:R-:W-:Y:S01]  /*5f10*/  IMAD.MOV R4, RZ, RZ, -R3 ;  /* 0x000000ffff047224 */ /* 0x000fe200078e0a03 */
[----:B------:R-:W-:Y:S01]  /*5f20*/  IABS R58, R40 ;  /* 0x00000028003a7213 */ /* 0x000fe20000000000 */
[----:B------:R-:W-:Y:S01]  /*5f30*/  @!P4 IMAD.MOV R72, RZ, RZ, -R72 ;  /* 0x000000ffff48c224 */ /* 0x000fe200078e0a48 */
[----:B------:R-:W-:Y:S01]  /*5f40*/  ISETP.GE.AND P4, PT, R10, RZ, PT ;  /* 0x000000ff0a00720c */ /* 0x000fe20003f86270 */
[----:B------:R-:W-:Y:S01]  /*5f50*/  IMAD R71, R7, R4, R71 ;  /* 0x0000000407477224 */ /* 0x000fe200078e0247 */
[----:B------:R-:W-:Y:S01]  /*5f60*/  LOP3.LUT R10, R9, 0x104, RZ, 0xfc, !PT ;  /* 0x00000104090a7812 */ /* 0x000fe200078efcff */
[--C-:B------:R-:W-:Y:S02]  /*5f70*/  @!P3 IMAD.IADD R145, R145, 0x1, -R7.reuse ;  /* 0x000000019191b824 */ /* 0x100fe400078e0a07 */
[--C-:B------:R-:W-:Y:S01]  /*5f80*/  @!P6 IMAD.IADD R137, R137, 0x1, -R7.reuse ;  /* 0x000000018989e824 */ /* 0x100fe200078e0a07 */
[----:B------:R-:W-:Y:S01]  /*5f90*/  ISETP.GT.U32.AND P3, PT, R7, R71, PT ;  /* 0x000000470700720c */ /* 0x000fe20003f64070 */
[----:B------:R-:W-:Y:S01]  /*5fa0*/  @!P5 IMAD.IADD R138, R138, 0x1, -R7 ;  /* 0x000000018a8ad824 */ /* 0x000fe200078e0a07 */
[----:B------:R-:W-:Y:S01]  /*5fb0*/  ISETP.GE.AND P5, PT, R5, RZ, PT ;  /* 0x000000ff0500720c */ /* 0x000fe20003fa6270 */
[----:B------:R-:W-:Y:S01]  /*5fc0*/  @!P2 IMAD.MOV R145, RZ, RZ, -R145 ;  /* 0x000000ffff91a224 */ /* 0x000fe200078e0a91 */
[----:B------:R-:W-:Y:S01]  /*5fd0*/  LOP3.LUT R5, R9, 0xfc, RZ, 0xfc, !PT ;  /* 0x000000fc09057812 */ /* 0x000fe200078efcff */
[----:B------:R-:W-:Y:S01]  /*5fe0*/  @!P0 IMAD.MOV R138, RZ, RZ, -R138 ;  /* 0x000000ffff8a8224 */ /* 0x000fe200078e0a8a */
[C---:B------:R-:W-:Y:S01]  /*5ff0*/  ISETP.GT.U32.AND P2, PT, R7.reuse, R137, PT ;  /* 0x000000890700720c */ /* 0x040fe20003f44070 */
[----:B------:R-:W-:Y:S01]  /*6000*/  IMAD.HI.U32 R4, R8, R233, RZ ;  /* 0x000000e908047227 */ /* 0x000fe200078e00ff */
[----:B------:R-:W-:-:S02]  /*6010*/  ISETP.GT.U32.AND P0, PT, R7, R231, PT ;  /* 0x000000e70700720c */ /* 0x000fc40003f04070 */
[----:B------:R-:W-:Y:S01]  /*6020*/  IABS R146, R5 ;  /* 0x0000000500927213 */ /* 0x000fe20000000000 */
[----:B------:R-:W-:Y:S01]  /*6030*/  IMAD.MOV R4, RZ, RZ, -R4 ;  /* 0x000000ffff047224 */ /* 0x000fe200078e0a04 */
[----:B------:R-:W-:Y:S01]  /*6040*/  ISETP.GE.AND P6, PT, R6, RZ, PT ;  /* 0x000000ff0600720c */ /* 0x000fe20003fc6270 */
[----:B------:R-:W-:Y:S01]  /*6050*/  @!P3 IMAD.IADD R71, R71, 0x1, -R7 ;  /* 0x000000014747b824 */ /* 0x000fe200078e0a07 */
[----:B------:R-:W-:Y:S01]  /*6060*/  LOP3.LUT R6, R9, 0x102, RZ, 0xfc, !PT ;  /* 0x0000010209067812 */ /* 0x000fe200078efcff */
[----:B------:R-:W-:Y:S01]  /*6070*/  IMAD.HI.U32 R3, R8, R146, RZ ;  /* 0x0000009208037227 */ /* 0x000fe200078e00ff */
[----:B------:R-:W-:Y:S02]  /*6080*/  IABS R147, R10 ;  /* 0x0000000a00937213 */ /* 0x000fe40000000000 */
[C---:B------:R-:W-:Y:S01]  /*6090*/  ISETP.GT.U32.AND P3, PT, R7.reuse, R71, PT ;  /* 0x000000470700720c */ /* 0x040fe20003f64070 */
[----:B------:R-:W-:Y:S01]  /*60a0*/  IMAD R233, R7, R4, R233 ;  /* 0x0000000407e97224 */ /* 0x000fe200078e02e9 */
[----:B------:R-:W-:Y:S01]  /*60b0*/  IABS R70, R6 ;  /* 0x0000000600467213 */ /* 0x000fe20000000000 */
[----:B------:R-:W-:-:S02]  /*60c0*/  IMAD.MOV R3, RZ, RZ, -R3 ;  /* 0x000000ffff037224 */ /* 0x000fc400078e0a03 */
[--C-:B------:R-:W-:Y:S01]  /*60d0*/  @!P2 IMAD.IADD R137, R137, 0x1, -R7.reuse ;  /* 0x000000018989a824 */ /* 0x100fe200078e0a07 */
[----:B------:R-:W-:Y:S01]  /*60e0*/  ISETP.GT.U32.AND P2, PT, R7, R233, PT ;  /* 0x000000e90700720c */ /* 0x000fe20003f44070 */
[----:B------:R-:W-:Y:S01]  /*60f0*/  @!P0 IMAD.IADD R231, R231, 0x1, -R7 ;  /* 0x00000001e7e78824 */ /* 0x000fe200078e0a07 */
[----:B------:R-:W-:Y:S01]  /*6100*/  ISETP.GE.AND P0, PT, R5, RZ, PT ;  /* 0x000000ff0500720c */ /* 0x000fe20003f06270 */
[----:B------:R-:W-:Y:S01]  /*6110*/  IMAD R146, R7, R3, R146 ;  /* 0x0000000307927224 */ /* 0x000fe200078e0292 */
[----:B------:R-:W-:Y:S01]  /*6120*/  LOP3.LUT R5, R9, 0x100, RZ, 0xfc, !PT ;  /* 0x0000010009057812 */ /* 0x000fe200078efcff */
[----:B------:R-:W-:Y:S02]  /*6130*/  @!P5 IMAD.MOV R231, RZ, RZ, -R231 ;  /* 0x000000ffffe7d224 */ /* 0x000fe400078e0ae7 */
[----:B------:R-:W-:Y:S01]  /*6140*/  @!P1 IMAD.MOV R137, RZ, RZ, -R137 ;  /* 0x000000ffff899224 */ /* 0x000fe200078e0a89 */
[----:B------:R-:W-:Y:S01]  /*6150*/  IABS R136, R5 ;  /* 0x0000000500887213 */ /* 0x000fe20000000000 */
[----:B------:R-:W-:Y:S01]  /*6160*/  @!P3 IMAD.IADD R71, R71, 0x1, -R7 ;  /* 0x000000014747b824 */ /* 0x000fe200078e0a07 */
[----:B------:R-:W-:Y:S01]  /*6170*/  ISETP.GT.U32.AND P5, PT, R7, R146, PT ;  /* 0x000000920700720c */ /* 0x000fe20003fa4070 */
[----:B------:R-:W-:Y:S01]  /*6180*/  IMAD.HI.U32 R4, R8, R147, RZ ;  /* 0x0000009308047227 */ /* 0x000fe200078e00ff */
[----:B------:R-:W-:-:S03]  /*6190*/  ISETP.GE.AND P3, PT, R5, RZ, PT ;  /* 0x000000ff0500720c */ /* 0x000fc60003f66270 */
[----:B------:R-:W-:-:S04]  /*61a0*/  IMAD.HI.U32 R3, R8, R136, RZ ;  /* 0x0000008808037227 */ /* 0x000fc800078e00ff */
[----:B------:R-:W-:Y:S02]  /*61b0*/  @!P2 IMAD.IADD R233, R233, 0x1, -R7 ;  /* 0x00000001e9e9a824 */ /* 0x000fe400078e0a07 */
[----:B------:R-:W-:Y:S02]  /*61c0*/  IMAD.MOV R3, RZ, RZ, -R3 ;  /* 0x000000ffff037224 */ /* 0x000fe400078e0a03 */
[----:B------:R-:W-:Y:S01]  /*61d0*/  @!P5 IMAD.IADD R146, R146, 0x1, -R7 ;  /* 0x000000019292d824 */ /* 0x000fe200078e0a07 */
[C---:B------:R-:W-:Y:S01]  /*61e0*/  ISETP.GT.U32.AND P1, PT, R7.reuse, R233, PT ;  /* 0x000000e90700720c */ /* 0x040fe20003f24070 */
[C---:B------:R-:W-:Y:S02]  /*61f0*/  IMAD R136, R7.reuse, R3, R136 ;  /* 0x0000000307887224 */ /* 0x040fe400078e0288 */
[----:B------:R-:W-:Y:S01]  /*6200*/  IMAD.HI.U32 R5, R8, R235, RZ ;  /* 0x000000eb08057227 */ /* 0x000fe200078e00ff */
[C---:B------:R-:W-:Y:S02]  /*6210*/  ISETP.GT.U32.AND P2, PT, R7.reuse, R146, PT ;  /* 0x000000920700720c */ /* 0x040fe40003f44070 */
[----:B------:R-:W-:Y:S01]  /*6220*/  ISETP.GT.U32.AND P5, PT, R7, R136, PT ;  /* 0x000000880700720c */ /* 0x000fe20003fa4070 */
[----:B------:R-:W-:Y:S01]  /*6230*/  @!P4 IMAD.MOV R71, RZ, RZ, -R71 ;  /* 0x000000ffff47c224 */ /* 0x000fe200078e0a47 */
[----:B------:R-:W-:Y:S01]  /*6240*/  ISETP.GE.AND P4, PT, R6, RZ, PT ;  /* 0x000000ff0600720c */ /* 0x000fe20003f86270 */
[----:B------:R-:W-:Y:S01]  /*6250*/  IMAD.HI.U32 R3, R8, R70, RZ ;  /* 0x0000004608037227 */ /* 0x000fe200078e00ff */
[----:B------:R-:W-:-:S02]  /*6260*/  IADD3 R6, -R5, RZ, RZ ;  /* 0x000000ff05067210 */ /* 0x000fc40007ffe1ff */
[----:B------:R-:W-:Y:S01]  /*6270*/  LOP3.LUT R5, R9, 0x108, RZ, 0xfc, !PT ;  /* 0x0000010809057812 */ /* 0x000fe200078efcff */
[----:B------:R-:W-:Y:S02]  /*6280*/  IMAD.MOV R3, RZ, RZ, -R3 ;  /* 0x000000ffff037224 */ /* 0x000fe400078e0a03 */
[----:B------:R-:W-:Y:S01]  /*6290*/  IMAD R235, R7, R6, R235 ;  /* 0x0000000607eb7224 */ /* 0x000fe200078e02eb */
[----:B------:R-:W-:Y:S01]  /*62a0*/  IABS R135, R5 ;  /* 0x0000000500877213 */ /* 0x000fe20000000000 */
[----:B------:R-:W-:Y:S01]  /*62b0*/  @!P1 IMAD.IADD R233, R233, 0x1, -R7 ;  /* 0x00000001e9e99824 */ /* 0x000fe200078e0a07 */
[----:B------:R-:W-:Y:S01]  /*62c0*/  LOP3.LUT R6, R9, 0x10a, RZ, 0xfc, !PT ;  /* 0x0000010a09067812 */ /* 0x000fe200078efcff */
[C---:B------:R-:W-:Y:S02]  /*62d0*/  IMAD R70, R7.reuse, R3, R70 ;  /* 0x0000000307467224 */ /* 0x040fe400078e0246 */
[----:B------:R-:W-:Y:S01]  /*62e0*/  @!P6 IMAD.MOV R233, RZ, RZ, -R233 ;  /* 0x000000ffffe9e224 */ /* 0x000fe200078e0ae9 */
[C---:B------:R-:W-:Y:S01]  /*62f0*/  ISETP.GT.U32.AND P6, PT, R7.reuse, R235, PT ;  /* 0x000000eb0700720c */ /* 0x040fe20003fc4070 */
[--C-:B------:R-:W-:Y:S01]  /*6300*/  @!P5 IMAD.IADD R136, R136, 0x1, -R7.reuse ;  /* 0x000000018888d824 */ /* 0x100fe200078e0a07 */
[----:B------:R-:W-:Y:S01]  /*6310*/  IABS R69, R6 ;  /* 0x0000000600457213 */ /* 0x000fe20000000000 */
[----:B------:R-:W-:Y:S01]  /*6320*/  @!P2 IMAD.IADD R146, R146, 0x1, -R7 ;  /* 0x000000019292a824 */ /* 0x000fe200078e0a07 */
[C---:B------:R-:W-:Y:S01]  /*6330*/  ISETP.GT.U32.AND P2, PT, R7.reuse, R70, PT ;  /* 0x000000460700720c */ /* 0x040fe20003f44070 */
[----:B------:R-:W-:Y:S01]  /*6340*/  IMAD.MOV R4, RZ, RZ, -R4 ;  /* 0x000000ffff047224 */ /* 0x000fe200078e0a04 */
[C---:B------:R-:W-:Y:S01]  /*6350*/  ISETP.GT.U32.AND P5, PT, R7.reuse, R136, PT ;  /* 0x000000880700720c */ /* 0x040fe20003fa4070 */
[----:B------:R-:W-:Y:S01]  /*6360*/  @!P0 IMAD.MOV R146, RZ, RZ, -R146 ;  /* 0x000000ffff928224 */ /* 0x000fe200078e0a92 */
[----:B------:R-:W-:Y:S01]  /*6370*/  ISETP.GE.AND P0, PT, R10, RZ, PT ;  /* 0x000000ff0a00720c */ /* 0x000fe20003f06270 */
[----:B------:R-:W-:Y:S01]  /*6380*/  IMAD R147, R7, R4, R147 ;  /* 0x0000000407937224 */ /* 0x000fe200078e0293 */
[----:B------:R-:W-:Y:S01]  /*6390*/  LOP3.LUT R10, R9, 0x10c, RZ, 0xfc, !PT ;  /* 0x0000010c090a7812 */ /* 0x000fe200078efcff */
[----:B------:R-:W-:-:S03]  /*63a0*/  IMAD.HI.U32 R3, R8, R135, RZ ;  /* 0x0000008708037227 */ /* 0x000fc600078e00ff */
[----:B------:R-:W-:Y:S01]  /*63b0*/  ISETP.GT.U32.AND P1, PT, R7, R147, PT ;  /* 0x000000930700720c */ /* 0x000fe20003f24070 */
[--C-:B------:R-:W-:Y:S01]  /*63c0*/  @!P6 IMAD.IADD R235, R235, 0x1, -R7.reuse ;  /* 0x00000001ebebe824 */ /* 0x100fe200078e0a07 */
[----:B------:R-:W-:Y:S01]  /*63d0*/  IABS R149, R10 ;  /* 0x0000000a00957213 */ /* 0x000fe20000000000 */
[----:B------:R-:W-:Y:S02]  /*63e0*/  @!P2 IMAD.IADD R70, R70, 0x1, -R7 ;  /* 0x000000014646a824 */ /* 0x000fe400078e0a07 */
[----:B------:R-:W-:Y:S01]  /*63f0*/  IMAD.MOV R4, RZ, RZ, -R3 ;  /* 0x000000ffff047224 */ /* 0x000fe200078e0a03 */
[C---:B------:R-:W-:Y:S01]  /*6400*/  ISETP.GT.U32.AND P6, PT, R7.reuse, R235, PT ;  /* 0x000000eb0700720c */ /* 0x040fe20003fc4070 */
[----:B------:R-:W-:Y:S01]  /*6410*/  IMAD.HI.U32 R3, R8, R69, RZ ;  /* 0x0000004508037227 */ /* 0x000fe200078e00ff */
[----:B------:R-:W-:-:S03]  /*6420*/  ISETP.GT.U32.AND P2, PT, R7, R70, PT ;  /* 0x000000460700720c */ /* 0x000fc60003f44070 */
[----:B------:R-:W-:Y:S01]  /*6430*/  @!P5 IMAD.IADD R136, R136, 0x1, -R7 ;  /* 0x000000018888d824 */ /* 0x000fe200078e0a07 */
[----:B------:R-:W-:Y:S01]  /*6440*/  ISETP.GE.AND P5, PT, R11, RZ, PT ;  /* 0x000000ff0b00720c */ /* 0x000fe20003fa6270 */
[----:B------:R-:W-:Y:S01]  /*6450*/  IMAD R135, R7, R4, R135 ;  /* 0x0000000407877224 */ /* 0x000fe200078e0287 */
[----:B------:R-:W-:Y:S01]  /*6460*/  LOP3.LUT R11, R9, 0x11a, RZ, 0xfc, !PT ;  /* 0x0000011a090b7812 */ /* 0x000fe200078efcff */
[----:B------:R-:W-:Y:S02]  /*6470*/  IMAD.MOV R4, RZ, RZ, -R3 ;  /* 0x000000ffff047224 */ /* 0x000fe400078e0a03 */
[----:B------:R-:W-:Y:S01]  /*6480*/  IMAD.HI.U32 R3, R8, R149, RZ ;  /* 0x0000009508037227 */ /* 0x000fe200078e00ff */
[----:B------:R-:W-:-:S03]  /*6490*/  IABS R67, R11 ;  /* 0x0000000b00437213 */ /* 0x000fc60000000000 */
[----:B------:R-:W-:Y:S01]  /*64a0*/  @!P3 IMAD.MOV R136, RZ, RZ, -R136 ;  /* 0x000000ffff88b224 */ /* 0x000fe200078e0a88 */
[----:B------:R-:W-:Y:S01]  /*64b0*/  ISETP.GT.U32.AND P3, PT, R7, R135, PT ;  /* 0x000000870700720c */ /* 0x000fe20003f64070 */
[----:B------:R-:W-:Y:S02]  /*64c0*/  @!P1 IMAD.IADD R147, R147, 0x1, -R7 ;  /* 0x0000000193939824 */ /* 0x000fe400078e0a07 */
[C---:B------:R-:W-:Y:S02]  /*64d0*/  IMAD R69, R7.reuse, R4, R69 ;  /* 0x0000000407457224 */ /* 0x040fe400078e0245 */
[----:B------:R-:W-:Y:S01]  /*64e0*/  IMAD.MOV R4, RZ, RZ, -R3 ;  /* 0x000000ffff047224 */ /* 0x000fe200078e0a03 */
[----:B------:R-:W-:Y:S01]  /*64f0*/  ISETP.GT.U32.AND P1, PT, R7, R147, PT ;  /* 0x000000930700720c */ /* 0x000fe20003f24070 */
[----:B------:R-:W-:Y:S01]  /*6500*/  @!P6 IMAD.IADD R235, R235, 0x1, -R7 ;  /* 0x00000001ebebe824 */ /* 0x000fe200078e0a07 */
[C---:B------:R-:W-:Y:S01]  /*6510*/  ISETP.GT.U32.AND P6, PT, R7.reuse, R69, PT ;  /* 0x000000450700720c */ /* 0x040fe20003fc4070 */
[----:B------:R-:W-:Y:S01]  /*6520*/  IMAD R149, R7, R4, R149 ;  /* 0x0000000407957224 */ /* 0x000fe200078e0295 */
[----:B------:R-:W-:Y:S01]  /*6530*/  LOP3.LUT R4, R9, 0x110, RZ, 0xfc, !PT ;  /* 0x0000011009047812 */ /* 0x000fe200078efcff */
[----:B------:R-:W-:Y:S01]  /*6540*/  @!P2 IMAD.IADD R70, R70, 0x1, -R7 ;  /* 0x000000014646a824 */ /* 0x000fe200078e0a07 */
[----:B------:R-:W-:Y:S01]  /*6550*/  ISETP.GE.AND P2, PT, R5, RZ, PT ;  /* 0x000000ff0500720c */ /* 0x000fe20003f46270 */
[----:B------:R-:W-:Y:S01]  /*6560*/  @!P5 IMAD.MOV R235, RZ, RZ, -R235 ;  /* 0x000000ffffebd224 */ /* 0x000fe200078e0aeb */
[----:B------:R-:W-:Y:S01]  /*6570*/  LOP3.LUT R5, R9, 0x10e, RZ, 0xfc, !PT ;  /* 0x0000010e09057812 */ /* 0x000fe200078efcff */
[--C-:B------:R-:W-:Y:S01]  /*6580*/  @!P3 IMAD.IADD R135, R135, 0x1, -R7.reuse ;  /* 0x000000018787b824 */ /* 0x100fe200078e0a07 */
[----:B------:R-:W-:Y:S01]  /*6590*/  ISETP.GT.U32.AND P5, PT, R7, R149, PT ;  /* 0x000000950700720c */ /* 0x000fe20003fa4070 */
[----:B------:R-:W-:Y:S01]  /*65a0*/  @!P4 IMAD.MOV R70, RZ, RZ, -R70 ;  /* 0x000000ffff46c224 */ /* 0x000fe200078e0a46 */
[----:B------:R-:W-:Y:S01]  /*65b0*/  IABS R236, R5 ;  /* 0x0000000500ec7213 */ /* 0x000fe20000000000 */
[--C-:B------:R-:W-:Y:S01]  /*65c0*/  @!P1 IMAD.IADD R147, R147, 0x1, -R7.reuse ;  /* 0x0000000193939824 */ /* 0x100fe200078e0a07 */
[----:B------:R-:W-:Y:S01]  /*65d0*/  ISETP.GT.U32.AND P3, PT, R7, R135, PT ;  /* 0x000000870700720c */ /* 0x000fe20003f64070 */
[----:B------:R-:W-:Y:S01]  /*65e0*/  @!P6 IMAD.IADD R69, R69, 0x1, -R7 ;  /* 0x000000014545e824 */ /* 0x000fe200078e0a07 */
[----:B------:R-:W-:Y:S01]  /*65f0*/  IABS R134, R4 ;  /* 0x0000000400867213 */ /* 0x000fe20000000000 */
[----:B------:R-:W-:Y:S01]  /*6600*/  IMAD.HI.U32 R3, R8, R236, RZ ;  /* 0x000000ec08037227 */ /* 0x000fe200078e00ff */
[----:B------:R-:W-:-:S02]  /*6610*/  ISETP.GE.AND P4, PT, R10, RZ, PT ;  /* 0x000000ff0a00720c */ /* 0x000fc40003f86270 */
[----:B------:R-:W-:Y:S01]  /*6620*/  ISETP.GE.AND P1, PT, R6, RZ, PT ;  /* 0x000000ff0600720c */ /* 0x000fe20003f26270 */
[----:B------:R-:W-:Y:S01]  /*6630*/  @!P0 IMAD.MOV R147, RZ, RZ, -R147 ;  /* 0x000000ffff938224 */ /* 0x000fe200078e0a93 */
[----:B------:R-:W-:Y:S01]  /*6640*/  ISETP.GE.AND P0, PT, R5, RZ, PT ;  /* 0x000000ff0500720c */ /* 0x000fe20003f06270 */
[----:B------:R-:W-:Y:S01]  /*6650*/  IMAD.MOV R3, RZ, RZ, -R3 ;  /* 0x000000ffff037224 */ /* 0x000fe200078e0a03 */
[----:B------:R-:W-:Y:S01]  /*6660*/  LOP3.LUT R5, R9, 0x112, RZ, 0xfc, !PT ;  /* 0x0000011209057812 */ /* 0x000fe200078efcff */
[----:B------:R-:W-:Y:S01]  /*6670*/  @!P5 IMAD.IADD R149, R149, 0x1, -R7 ;  /* 0x000000019595d824 */ /* 0x000fe200078e0a07 */
[----:B------:R-:W-:Y:S01]  /*6680*/  LOP3.LUT R6, R9, 0x114, RZ, 0xfc, !PT ;  /* 0x0000011409067812 */ /* 0x000fe200078efcff */
[C---:B------:R-:W-:Y:S01]  /*6690*/  IMAD R236, R7.reuse, R3, R236 ;  /* 0x0000000307ec7224 */ /* 0x040fe200078e02ec */
[----:B------:R-:W-:Y:S01]  /*66a0*/  IABS R68, R5 ;  /* 0x0000000500447213 */ /* 0x000fe20000000000 */
[----:B------:R-:W-:Y:S01]  /*66b0*/  IMAD.HI.U32 R3, R8, R134, RZ ;  /* 0x0000008608037227 */ /* 0x000fe200078e00ff */
[----:B------:R-:W-:-:S02]  /*66c0*/  ISETP.GT.U32.AND P5, PT, R7, R149, PT ;  /* 0x000000950700720c */ /* 0x000fc40003fa4070 */
[----:B------:R-:W-:Y:S01]  /*66d0*/  IABS R150, R6 ;  /* 0x0000000600967213 */ /* 0x000fe20000000000 */
[----:B------:R-:W-:Y:S01]  /*66e0*/  @!P3 IMAD.IADD R135, R135, 0x1, -R7 ;  /* 0x000000018787b824 */ /* 0x000fe200078e0a07 */
[----:B------:R-:W-:Y:S01]  /*66f0*/  ISETP.GE.AND P3, PT, R4, RZ, PT ;  /* 0x000000ff0400720c */ /* 0x000fe20003f66270 */
[----:B------:R-:W-:Y:S01]  /*6700*/  IMAD.MOV R4, RZ, RZ, -R3 ;  /* 0x000000ffff047224 */ /* 0x000fe200078e0a03 */
[----:B------:R-:W-:Y:S01]  /*6710*/  ISETP.GT.U32.AND P6, PT, R7, R69, PT ;  /* 0x000000450700720c */ /* 0x000fe20003fc4070 */
[----:B------:R-:W-:Y:S01]  /*6720*/  IMAD.HI.U32 R3, R8, R68, RZ ;  /* 0x0000004408037227 */ /* 0x000fe200078e00ff */
[----:B------:R-:W-:-:S03]  /*6730*/  LOP3.LUT R10, R9, 0x118, RZ, 0xfc, !PT ;  /* 0x00000118090a7812 */ /* 0x000fc600078efcff */
[----:B------:R-:W-:Y:S01]  /*6740*/  @!P2 IMAD.MOV R135, RZ, RZ, -R135 ;  /* 0x000000ffff87a224 */ /* 0x000fe200078e0a87 */
[C---:B------:R-:W-:Y:S01]  /*6750*/  ISETP.GT.U32.AND P2, PT, R7.reuse, R236, PT ;  /* 0x000000ec0700720c */ /* 0x040fe20003f44070 */
[----:B------:R-:W-:Y:S01]  /*6760*/  IMAD R134, R7, R4, R134 ;  /* 0x0000000407867224 */ /* 0x000fe200078e0286 */
[----:B------:R-:W-:Y:S01]  /*6770*/  IABS R133, R10 ;  /* 0x0000000a00857213 */ /* 0x000fe20000000000 */
[----:B------:R-:W-:Y:S02]  /*6780*/  IMAD.MOV R4, RZ, RZ, -R3 ;  /* 0x000000ffff047224 */ /* 0x000fe400078e0a03 */
[----:B------:R-:W-:Y:S01]  /*6790*/  @!P5 IMAD.IADD R149, R149, 0x1, -R7 ;  /* 0x000000019595d824 */ /* 0x000fe200078e0a07 */
[C---:B------:R-:W-:Y:S01]  /*67a0*/  ISETP.GT.U32.AND P5, PT, R7.reuse, R134, PT ;  /* 0x000000860700720c */ /* 0x040fe20003fa4070 */
[----:B------:R-:W-:Y:S02]  /*67b0*/  IMAD R68, R7, R4, R68 ;  /* 0x0000000407447224 */ /* 0x000fe400078e0244 */
[----:B------:R-:W-:-:S02]  /*67c0*/  @!P4 IMAD.MOV R149, RZ, RZ, -R149 ;  /* 0x000000ffff95c224 */ /* 0x000fc400078e0a95 */
[----:B------:R-:W-:Y:S01]  /*67d0*/  IMAD.HI.U32 R3, R8, R150, RZ ;  /* 0x0000009608037227 */ /* 0x000fe200078e00ff */
[----:B------:R-:W-:-:S03]  /*67e0*/  ISETP.GT.U32.AND P4, PT, R7, R68, PT ;  /* 0x000000440700720c */ /* 0x000fc60003f84070 */
[----:B------:R-:W-:Y:S02]  /*67f0*/  @!P2 IMAD.IADD R236, R236, 0x1, -R7 ;  /* 0x00000001ececa824 */ /* 0x000fe400078e0a07 */
[----:B------:R-:W-:Y:S02]  /*6800*/  IMAD.MOV R3, RZ, RZ, -R3 ;  /* 0x000000ffff037224 */ /* 0x000fe400078e0a03 */
[----:B------:R-:W-:Y:S01]  /*6810*/  @!P6 IMAD.IADD R69, R69, 0x1, -R7 ;  /* 0x000000014545e824 */ /* 0x000fe200078e0a07 */
[C---:B------:R-:W-:Y:S01]  /*6820*/  ISETP.GT.U32.AND P2, PT, R7.reuse, R236, PT ;  /* 0x000000ec0700720c */ /* 0x040fe20003f44070 */
[----:B------:R-:W-:Y:S01]  /*6830*/  IMAD R150, R7, R3, R150 ;  /* 0x0000000307967224 */ /* 0x000fe200078e0296 */
[----:B------:R-:W-:Y:S01]  /*6840*/  ISETP.GE.AND P6, PT, R5, RZ, PT ;  /* 0x000000ff0500720c */ /* 0x000fe20003fc6270 */
[----:B------:R-:W-:Y:S01]  /*6850*/  IMAD.HI.U32 R4, R8, R133, RZ ;  /* 0x0000008508047227 */ /* 0x000fe200078e00ff */
[----:B------:R-:W-:-:S03]  /*6860*/  LOP3.LUT R5, R9, 0x116, RZ, 0xfc, !PT ;  /* 0x0000011609057812 */ /* 0x000fc600078efcff */
[----:B------:R-:W-:Y:S01]  /*6870*/  @!P4 IMAD.IADD R68, R68, 0x1, -R7 ;  /* 0x000000014444c824 */ /* 0x000fe200078e0a07 */
[----:B------:R-:W-:Y:S01]  /*6880*/  IABS R237, R5 ;  /* 0x0000000500ed7213 */ /* 0x000fe20000000000 */
[----:B------:R-:W-:Y:S02]  /*6890*/  IMAD.MOV R4, RZ, RZ, -R4 ;  /* 0x000000ffff047224 */ /* 0x000fe400078e0a04 */
[----:B------:R-:W-:Y:S01]  /*68a0*/  @!P1 IMAD.MOV R69, RZ, RZ, -R69 ;  /* 0x000000ffff459224 */ /* 0x000fe200078e0a45 */
[C---:B------:R-:W-:Y:S01]  /*68b0*/  ISETP.GT.U32.AND P4, PT, R7.reuse, R68, PT ;  /* 0x000000440700720c */ /* 0x040fe20003f84070 */
[----:B------:R-:W-:Y:S01]  /*68c0*/  @!P2 IMAD.IADD R236, R236, 0x1, -R7 ;  /* 0x00000001ececa824 */ /* 0x000fe200078e0a07 */
[C---:B------:R-:W-:Y:S01]  /*68d0*/  ISETP.GT.U32.AND P2, PT, R7.reuse, R150, PT ;  /* 0x000000960700720c */ /* 0x040fe20003f44070 */
[----:B------:R-:W-:Y:S01]  /*68e0*/  IMAD R133, R7, R4, R133 ;  /* 0x0000000407857224 */ /* 0x000fe200078e0285 */
[----:B------:R-:W-:Y:S01]  /*68f0*/  ISETP.GE.AND P1, PT, R6, RZ, PT ;  /* 0x000000ff0600720c */ /* 0x000fe20003f26270 */
[----:B------:R-:W-:-:S04]  /*6900*/  IMAD.HI.U32 R3, R8, R237, RZ ;  /* 0x000000ed08037227 */ /* 0x000fc800078e00ff */
[----:B------:R-:W-:Y:S02]  /*6910*/  IMAD.MOV R6, RZ, RZ, -R3 ;  /* 0x000000ffff067224 */ /* 0x000fe400078e0a03 */
[----:B------:R-:W-:-:S04]  /*6920*/  IMAD.HI.U32 R3, R8, R67, RZ ;  /* 0x0000004308037227 */ /* 0x000fc800078e00ff */
[--C-:B------:R-:W-:Y:S02]  /*6930*/  @!P4 IMAD.IADD R68, R68, 0x1, -R7.reuse ;  /* 0x000000014444c824 */ /* 0x100fe400078e0a07 */
[----:B------:R-:W-:Y:S02]  /*6940*/  @!P2 IMAD.IADD R150, R150, 0x1, -R7 ;  /* 0x000000019696a824 */ /* 0x000fe400078e0a07 */
[----:B------:R-:W-:Y:S01]  /*6950*/  @!P6 IMAD.MOV R68, RZ, RZ, -R68 ;  /* 0x000000ffff44e224 */ /* 0x000fe200078e0a44 */
[C---:B------:R-:W-:Y:S01]  /*6960*/  ISETP.GT.U32.AND P6, PT, R7.reuse, R133, PT ;  /* 0x000000850700720c */ /* 0x040fe20003fc4070 */
[C---:B------:R-:W-:Y:S01]  /*6970*/  IMAD R237, R7.reuse, R6, R237 ;  /* 0x0000000607ed7224 */ /* 0x040fe200078e02ed */
[----:B------:R-:W-:Y:S01]  /*6980*/  ISETP.GT.U32.AND P2, PT, R7, R150, PT ;  /* 0x000000960700720c */ /* 0x000fe20003f44070 */
[----:B------:R-:W-:Y:S01]  /*6990*/  IMAD.MOV R4, RZ, RZ, -R3 ;  /* 0x000000ffff047224 */ /* 0x000fe200078e0a03 */
[----:B------:R-:W-:Y:S01]  /*69a0*/  LOP3.LUT R3, R9, 0x11c, RZ, 0xfc, !PT ;  /* 0x0000011c09037812 */ /* 0x000fe200078efcff */
[----:B------:R-:W-:Y:S01]  /*69b0*/  @!P5 IMAD.IADD R134, R134, 0x1, -R7 ;  /* 0x000000018686d824 */ /* 0x000fe200078e0a07 */
[C---:B------:R-:W-:Y:S01]  /*69c0*/  ISETP.GT.U32.AND P4, PT, R7.reuse, R237, PT ;  /* 0x000000ed0700720c */ /* 0x040fe20003f84070 */
[C---:B------:R-:W-:Y:S01]  /*69d0*/  IMAD R67, R7.reuse, R4, R67 ;  /* 0x0000000407437224 */ /* 0x040fe200078e0243 */
[----:B------:R-:W-:Y:S01]  /*69e0*/  IABS R151, R3 ;  /* 0x0000000300977213 */ /* 0x000fe20000000000 */
[----:B------:R-:W-:Y:S01]  /*69f0*/  @!P0 IMAD.MOV R236, RZ, RZ, -R236 ;  /* 0x000000ffffec8224 */ /* 0x000fe200078e0aec */
[----:B------:R-:W-:-:S02]  /*6a00*/  ISETP.GT.U32.AND P5, PT, R7, R134, PT ;  /* 0x000000860700720c */ /* 0x000fc40003fa4070 */
[----:B------:R-:W-:Y:S01]  /*6a10*/  ISETP.GE.AND P0, PT, R5, RZ, PT ;  /* 0x000000ff0500720c */ /* 0x000fe20003f06270 */
[--C-:B------:R-:W-:Y:S01]  /*6a20*/  @!P6 IMAD.IADD R133, R133, 0x1, -R7.reuse ;  /* 0x000000018585e824 */ /* 0x100fe200078e0a07 */
[----:B------:R-:W-:Y:S01]  /*6a30*/  LOP3.LUT R5, R9, 0x11e, RZ, 0xfc, !PT ;  /* 0x0000011e09057812 */ /* 0x000fe200078efcff */
[--C-:B------:R-:W-:Y:S01]  /*6a40*/  @!P2 IMAD.IADD R150, R150, 0x1, -R7.reuse ;  /* 0x000000019696a824 */ /* 0x100fe200078e0a07 */
[----:B------:R-:W-:Y:S01]  /*6a50*/  ISETP.GE.AND P2, PT, R3, RZ, PT ;  /* 0x000000ff0300720c */ /* 0x000fe20003f46270 */
[----:B------:R-:W-:Y:S01]  /*6a60*/  IMAD.HI.U32 R3, R8, R151, RZ ;  /* 0x0000009708037227 */ /* 0x000fe200078e00ff */
[C---:B------:R-:W-:Y:S02]  /*6a70*/  ISETP.GT.U32.AND P6, PT, R7.reuse, R133, PT ;  /* 0x000000850700720c */ /* 0x040fe40003fc4070 */
[----:B------:R-:W-:Y:S01]  /*6a80*/  IABS R238, R5 ;  /* 0x0000000500ee7213 */ /* 0x000fe20000000000 */
[----:B------:R-:W-:Y:S01]  /*6a90*/  @!P1 IMAD.MOV R150, RZ, RZ, -R150 ;  /* 0x000000ffff969224 */ /* 0x000fe200078e0a96 */
[----:B------:R-:W-:Y:S01]  /*6aa0*/  ISETP.GT.U32.AND P1, PT, R7, R67, PT ;  /* 0x000000430700720c */ /* 0x000fe20003f24070 */
[----:B------:R-:W-:-:S02]  /*6ab0*/  @!P4 IMAD.IADD R237, R237, 0x1, -R7 ;  /* 0x00000001ededc824 */ /* 0x000fc400078e0a07 */
[----:B------:R-:W-:Y:S02]  /*6ac0*/  IMAD.MOV R6, RZ, RZ, -R3 ;  /* 0x000000ffff067224 */ /* 0x000fe400078e0a03 */
[----:B------:R-:W-:Y:S01]  /*6ad0*/  @!P5 IMAD.IADD R134, R134, 0x1, -R7 ;  /* 0x000000018686d824 */ /* 0x000fe200078e0a07 */
[C---:B------:R-:W-:Y:S01]  /*6ae0*/  ISETP.GT.U32.AND P4, PT, R7.reuse, R237, PT ;  /* 0x000000ed0700720c */ /* 0x040fe20003f84070 */
[----:B------:R-:W-:Y:S01]  /*6af0*/  IMAD R151, R7, R6, R151 ;  /* 0x0000000607977224 */ /* 0x000fe200078e0297 */
[----:B------:R-:W-:Y:S01]  /*6b00*/  ISETP.GE.AND P5, PT, R10, RZ, PT ;  /* 0x000000ff0a00720c */ /* 0x000fe20003fa6270 */
[--C-:B------:R-:W-:Y:S01]  /*6b10*/  @!P6 IMAD.IADD R133, R133, 0x1, -R7.reuse ;  /* 0x000000018585e824 */ /* 0x100fe200078e0a07 */
[----:B------:R-:W-:Y:S01]  /*6b20*/  LOP3.LUT R10, R9, 0x120, RZ, 0xfc, !PT ;  /* 0x00000120090a7812 */ /* 0x000fe200078efcff */
[----:B------:R-:W-:Y:S01]  /*6b30*/  IMAD.HI.U32 R4, R8, R238, RZ ;  /* 0x000000ee08047227 */ /* 0x000fe200078e00ff */
[----:B------:R-:W-:Y:S02]  /*6b40*/  ISETP.GT.U32.AND P6, PT, R7, R151, PT ;  /* 0x000000970700720c */ /* 0x000fe40003fc4070 */
[----:B------:R-:W-:Y:S01]  /*6b50*/  IABS R132, R10 ;  /* 0x0000000a00847213 */ /* 0x000fe20000000000 */
[----:B------:R-:W-:-:S02]  /*6b60*/  @!P1 IMAD.IADD R67, R67, 0x1, -R7 ;  /* 0x0000000143439824 */ /* 0x000fc400078e0a07 */
[----:B------:R-:W-:Y:S02]  /*6b70*/  IMAD.MOV R4, RZ, RZ, -R4 ;  /* 0x000000ffff047224 */ /* 0x000fe400078e0a04 */
[----:B------:R-:W-:Y:S01]  /*6b80*/  IMAD.HI.U32 R3, R8, R132, RZ ;  /* 0x0000008408037227 */ /* 0x000fe200078e00ff */
[----:B------:R-:W-:-:S03]  /*6b90*/  ISETP.GT.U32.AND P1, PT, R7, R67, PT ;  /* 0x000000430700720c */ /* 0x000fc60003f24070 */
[----:B------:R-:W-:Y:S01]  /*6ba0*/  @!P3 IMAD.MOV R134, RZ, RZ, -R134 ;  /* 0x000000ffff86b224 */ /* 0x000fe200078e0a86 */
[----:B------:R-:W-:Y:S01]  /*6bb0*/  ISETP.GE.AND P3, PT, R11, RZ, PT ;  /* 0x000000ff0b00720c */ /* 0x000fe20003f66270 */
[----:B------:R-:W-:Y:S01]  /*6bc0*/  @!P4 IMAD.IADD R237, R237, 0x1, -R7 ;  /* 0x00000001ededc824 */ /* 0x000fe200078e0a07 */
[----:B------:R-:W-:Y:S01]  /*6bd0*/  LOP3.LUT R11, R9, 0x122, RZ, 0xfc, !PT ;  /* 0x00000122090b7812 */ /* 0x000fe200078efcff */
[----:B------:R-:W-:Y:S01]  /*6be0*/  IMAD R238, R7, R4, R238 ;  /* 0x0000000407ee7224 */ /* 0x000fe200078e02ee */
[----:B------:R-:W-:Y:S01]  /*6bf0*/  IADD3 R3, -R3, RZ, RZ ;  /* 0x000000ff03037210 */ /* 0x000fe20007ffe1ff */
[----:B------:R-:W-:Y:S01]  /*6c00*/  @!P0 IMAD.MOV R237, RZ, RZ, -R237 ;  /* 0x000000ffffed8224 */ /* 0x000fe200078e0aed */
[----:B------:R-:W-:Y:S01]  /*6c10*/  IABS R66, R11 ;  /* 0x0000000b00427213 */ /* 0x000fe20000000000 */
[----:B------:R-:W-:Y:S01]  /*6c20*/  @!P6 IMAD.IADD R151, R151, 0x1, -R7 ;  /* 0x000000019797e824 */ /* 0x000fe200078e0a07 */
[C---:B------:R-:W-:Y:S01]  /*6c30*/  ISETP.GT.U32.AND P0, PT, R7.reuse, R238, PT ;  /* 0x000000ee0700720c */ /* 0x040fe20003f04070 */
[----:B------:R-:W-:Y:S01]  /*6c40*/  IMAD R132, R7, R3, R132 ;  /* 0x0000000307847224 */ /* 0x000fe200078e0284 */
[----:B------:R-:W-:Y:S01]  /*6c50*/  ISETP.GE.AND P4, PT, R5, RZ, PT ;  /* 0x000000ff0500720c */ /* 0x000fe20003f86270 */
[----:B------:R-:W-:Y:S01]  /*6c60*/  IMAD.HI.U32 R4, R8, R66, RZ ;  /* 0x0000004208047227 */ /* 0x000fe200078e00ff */
[----:B------:R-:W-:-:S02]  /*6c70*/  ISETP.GT.U32.AND P6, PT, R7, R151, PT ;  /* 0x000000970700720c */ /* 0x000fc40003fc4070 */
[----:B------:R-:W-:Y:S01]  /*6c80*/  LOP3.LUT R5, R9, 0x124, RZ, 0xfc, !PT ;  /* 0x0000012409057812 */ /* 0x000fe200078efcff */
[----:B------:R-:W-:Y:S01]  /*6c90*/  @!P1 IMAD.IADD R67, R67, 0x1, -R7 ;  /* 0x0000000143439824 */ /* 0x000fe200078e0a07 */
[----:B------:R-:W-:Y:S01]  /*6ca0*/  ISETP.GT.U32.AND P1, PT, R7, R132, PT ;  /* 0x000000840700720c */ /* 0x000fe20003f24070 */
[----:B------:R-:W-:Y:S01]  /*6cb0*/  IMAD.MOV R4, RZ, RZ, -R4 ;  /* 0x000000ffff047224 */ /* 0x000fe200078e0a04 */
[----:B------:R-:W-:Y:S01]  /*6cc0*/  IABS R153, R5 ;  /* 0x0000000500997213 */ /* 0x000fe20000000000 */
[----:B------:R-:W-:Y:S01]  /*6cd0*/  @!P5 IMAD.MOV R133, RZ, RZ, -R133 ;  /* 0x000000ffff85d224 */ /* 0x000fe200078e0a85 */
[----:B------:R-:W-:Y:S01]  /*6ce0*/  ISETP.GE.AND P5, PT, R10, RZ, PT ;  /* 0x000000ff0a00720c */ /* 0x000fe20003fa6270 */
[--C-:B------:R-:W-:Y:S01]  /*6cf0*/  @!P0 IMAD.IADD R238, R238, 0x1, -R7.reuse ;  /* 0x00000001eeee8824 */ /* 0x100fe200078e0a07 */
[----:B------:R-:W-:Y:S01]  /*6d00*/  LOP3.LUT R10, R9, 0x128, RZ, 0xfc, !PT ;  /* 0x00000128090a7812 */ /* 0x000fe200078efcff */
[----:B------:R-:W-:Y:S02]  /*6d10*/  IMAD R66, R7, R4, R66 ;  /* 0x0000000407427224 */ /* 0x000fe400078e0242 */
[----:B------:R-:W-:Y:S01]  /*6d20*/  @!P6 IMAD.IADD R151, R151, 0x1, -R7 ;  /* 0x000000019797e824 */ /* 0x000fe200078e0a07 */
[C---:B------:R-:W-:Y:S01]  /*6d30*/  ISETP.GT.U32.AND P0, PT, R7.reuse, R238, PT ;  /* 0x000000ee0700720c */ /* 0x040fe20003f04070 */
[----:B------:R-:W-:Y:S01]  /*6d40*/  IMAD.HI.U32 R3, R8, R153, RZ ;  /* 0x0000009908037227 */ /* 0x000fe200078e00ff */
[----:B------:R-:W-:-:S02]  /*6d50*/  ISETP.GT.U32.AND P6, PT, R7, R66, PT ;  /* 0x000000420700720c */ /* 0x000fc40003fc4070 */
[----:B------:R-:W-:Y:S01]  /*6d60*/  IABS R131, R10 ;  /* 0x0000000a00837213 */ /* 0x000fe20000000000 */
[----:B------:R-:W-:Y:S02]  /*6d70*/  @!P1 IMAD.IADD R132, R132, 0x1, -R7 ;  /* 0x0000000184849824 */ /* 0x000fe400078e0a07 */
[----:B------:R-:W-:Y:S01]  /*6d80*/  IMAD.MOV R6, RZ, RZ, -R3 ;  /* 0x000000ffff067224 */ /* 0x000fe200078e0a03 */
[----:B------:R-:W-:Y:S01]  /*6d90*/  LOP3.LUT R3, R9, 0x12a, RZ, 0xfc, !PT ;  /* 0x0000012a09037812 */ /* 0x000fe200078efcff */
[----:B------:R-:W-:Y:S01]  /*6da0*/  IMAD.HI.U32 R4, R8, R131, RZ ;  /* 0x0000008308047227 */ /* 0x000fe200078e00ff */
[----:B------:R-:W-:Y:S02]  /*6db0*/  ISETP.GT.U32.AND P1, PT, R7, R132, PT ;  /* 0x000000840700720c */ /* 0x000fe40003f24070 */
[----:B------:R-:W-:Y:S01]  /*6dc0*/  IABS R65, R3 ;  /* 0x0000000300417213 */ /* 0x000fe20000000000 */
[--C-:B------:R-:W-:Y:S01]  /*6dd0*/  @!P0 IMAD.IADD R238, R238, 0x1, -R7.reuse ;  /* 0x00000001eeee8824 */ /* 0x100fe200078e0a07 */
[----:B------:R-:W-:Y:S01]  /*6de0*/  ISETP.GE.AND P0, PT, R10, RZ, PT ;  /* 0x000000ff0a00720c */ /* 0x000fe20003f06270 */
[----:B------:R-:W-:Y:S01]  /*6df0*/  @!P6 IMAD.IADD R66, R66, 0x1, -R7 ;  /* 0x000000014242e824 */ /* 0x000fe200078e0a07 */
[----:B------:R-:W-:Y:S01]  /*6e00*/  LOP3.LUT R10, R9, 0x126, RZ, 0xfc, !PT ;  /* 0x00000126090a7812 */ /* 0x000fe200078efcff */
[----:B------:R-:W-:-:S02]  /*6e10*/  IMAD.MOV R4, RZ, RZ, -R4 ;  /* 0x000000ffff047224 */ /* 0x000fc400078e0a04 */
[C---:B------:R-:W-:Y:S01]  /*6e20*/  IMAD R153, R7.reuse, R6, R153 ;  /* 0x0000000607997224 */ /* 0x040fe200078e0299 */
[----:B------:R-:W-:Y:S01]  /*6e30*/  IABS R12, R10 ;  /* 0x0000000a000c7213 */ /* 0x000fe20000000000 */
[----:B------:R-:W-:Y:S01]  /*6e40*/  @!P3 IMAD.MOV R67, RZ, RZ, -R67 ;  /* 0x000000ffff43b224 */ /* 0x000fe200078e0a43 */
[C---:B------:R-:W-:Y:S01]  /*6e50*/  ISETP.GT.U32.AND P6, PT, R7.reuse, R66, PT ;  /* 0x000000420700720c */ /* 0x040fe20003fc4070 */
[----:B------:R-:W-:Y:S01]  /*6e60*/  IMAD R131, R7, R4, R131 ;  /* 0x0000000407837224 */ /* 0x000fe200078e0283 */
[----:B------:R-:W-:Y:S01]  /*6e70*/  ISETP.GE.AND P3, PT, R11, RZ, PT ;  /* 0x000000ff0b00720c */ /* 0x000fe20003f66270 */
[----:B------:R-:W-:Y:S01]  /*6e80*/  @!P1 IMAD.IADD R132, R132, 0x1, -R7 ;  /* 0x0000000184849824 */ /* 0x000fe200078e0a07 */
[----:B------:R-:W-:Y:S01]  /*6e90*/  LOP3.LUT R4, R9, 0x12c, RZ, 0xfc, !PT ;  /* 0x0000012c09047812 */ /* 0x000fe200078efcff */
[----:B------:R-:W-:Y:S01]  /*6ea0*/  @!P4 IMAD.MOV R238, RZ, RZ, -R238 ;  /* 0x000000ffffeec224 */ /* 0x000fe200078e0aee */
[----:B------:R-:W-:Y:S01]  /*6eb0*/  ISETP.GE.AND P4, PT, R3, RZ, PT ;  /* 0x000000ff0300720c */ /* 0x000fe20003f86270 */
[----:B------:R-:W-:Y:S01]  /*6ec0*/  IMAD.HI.U32 R3, R8, R12, RZ ;  /* 0x0000000c08037227 */ /* 0x000fe200078e00ff */
[----:B------:R-:W-:-:S02]  /*6ed0*/  ISETP.GT.U32.AND P1, PT, R7, R153, PT ;  /* 0x000000990700720c */ /* 0x000fc40003f24070 */
[----:B------:R-:W-:Y:S01]  /*6ee0*/  IABS R154, R4 ;  /* 0x00000004009a7213 */ /* 0x000fe20000000000 */
[----:B------:R-:W-:Y:S01]  /*6ef0*/  @!P5 IMAD.MOV R132, RZ, RZ, -R132 ;  /* 0x000000ffff84d224 */ /* 0x000fe200078e0a84 */
[----:B------:R-:W-:Y:S01]  /*6f00*/  ISETP.GE.AND P5, PT, R4, RZ, PT ;  /* 0x000000ff0400720c */ /* 0x000fe20003fa6270 */
[----:B------:R-:W-:Y:S01]  /*6f10*/  IMAD.MOV R4, RZ, RZ, -R3 ;  /* 0x000000ffff047224 */ /* 0x000fe200078e0a03 */
[----:B------:R-:W-:Y:S01]  /*6f20*/  LOP3.LUT R6, R9, 0x132, RZ, 0xfc, !PT ;  /* 0x0000013209067812 */ /* 0x000fe200078efcff */
[----:B------:R-:W-:Y:S01]  /*6f30*/  @!P6 IMAD.IADD R66, R66, 0x1, -R7 ;  /* 0x000000014242e824 */ /* 0x000fe200078e0a07 */
[C---:B------:R-:W-:Y:S01]  /*6f40*/  ISETP.GT.U32.AND P6, PT, R7.reuse, R131, PT ;  /* 0x000000830700720c */ /* 0x040fe20003fc4070 */
[----:B------:R-:W-:Y:S01]  /*6f50*/  IMAD R12, R7, R4, R12 ;  /* 0x00000004070c7224 */ /* 0x000fe200078e020c */
[----:B------:R-:W-:Y:S01]  /*6f60*/  IABS R64, R6 ;  /* 0x0000000600407213 */ /* 0x000fe20000000000 */
[----:B------:R-:W-:Y:S01]  /*6f70*/  IMAD.HI.U32 R3, R8, R65, RZ ;  /* 0x0000004108037227 */ /* 0x000fe200078e00ff */
[----:B------:R-:W-:-:S03]  /*6f80*/  LOP3.LUT R11, R9, 0x134, RZ, 0xfc, !PT ;  /* 0x00000134090b7812 */ /* 0x000fc600078efcff */
[----:B------:R-:W-:Y:S01]  /*6f90*/  @!P3 IMAD.MOV R66, RZ, RZ, -R66 ;  /* 0x000000ffff42b224 */ /* 0x000fe200078e0a42 */
[----:B------:R-:W-:Y:S01]  /*6fa0*/  ISETP.GT.U32.AND P3, PT, R7, R12, PT ;  /* 0x0000000c0700720c */ /* 0x000fe20003f64070 */
[----:B------:R-:W-:Y:S01]  /*6fb0*/  IMAD.MOV R4, RZ, RZ, -R3 ;  /* 0x000000ffff047224 */ /* 0x000fe200078e0a03 */
[----:B------:R-:W-:Y:S01]  /*6fc0*/  IABS R155, R11 ;  /* 0x0000000b009b7213 */ /* 0x000fe20000000000 */
[----:B------:R-:W-:Y:S02]  /*6fd0*/  @!P1 IMAD.IADD R153, R153, 0x1, -R7 ;  /* 0x0000000199999824 */ /* 0x000fe400078e0a07 */
[----:B------:R-:W-:-:S03]  /*6fe0*/  IMAD.HI.U32 R3, R8, R154, RZ ;  /* 0x0000009a08037227 */ /* 0x000fc600078e00ff */
[----:B------:R-:W-:Y:S01]  /*6ff0*/  ISETP.GT.U32.AND P1, PT, R7, R153, PT ;  /* 0x000000990700720c */ /* 0x000fe20003f24070 */
[----:B------:R-:W-:Y:S02]  /*7000*/  IMAD.MOV R3, RZ, RZ, -R3 ;  /* 0x000000ffff037224 */ /* 0x000fe400078e0a03 */
[----:B------:R-:W-:Y:S01]  /*7010*/  @!P2 IMAD.MOV R151, RZ, RZ, -R151 ;  /* 0x000000ffff97a224 */ /* 0x000fe200078e0a97 */
[----:B------:R-:W-:Y:S01]  /*7020*/  ISETP.GE.AND P2, PT, R5, RZ, PT ;  /* 0x000000ff0500720c */ /* 0x000fe20003f46270 */
[----:B------:R-:W-:Y:S01]  /*7030*/  IMAD R154, R7, R3, R154 ;  /* 0x00000003079a7224 */ /* 0x000fe200078e029a */
[----:B------:R-:W-:Y:S01]  /*7040*/  LOP3.LUT R5, R9, 0x130, RZ, 0xfc, !PT ;  /* 0x0000013009057812 */ /* 0x000fe200078efcff */
[--C-:B------:R-:W-:Y:S02]  /*7050*/  @!P6 IMAD.IADD R131, R131, 0x1, -R7.reuse ;  /* 0x000000018383e824 */ /* 0x100fe400078e0a07 */
[----:B------:R-:W-:Y:S01]  /*7060*/  @!P3 IMAD.IADD R12, R12, 0x1, -R7 ;  /* 0x000000010c0cb824 */ /* 0x000fe200078e0a07 */
[C---:B------:R-:W-:Y:S01]  /*7070*/  ISETP.GT.U32.AND P3, PT, R7.reuse, R154, PT ;  /* 0x0000009a0700720c */ /* 0x040fe20003f64070 */
[C---:B------:R-:W-:Y:S01]  /*7080*/  IMAD R65, R7.reuse, R4, R65 ;  /* 0x0000000407417224 */ /* 0x040fe200078e0241 */
[----:B------:R-:W-:Y:S01]  /*7090*/  ISETP.GT.U32.AND P6, PT, R7, R131, PT ;  /* 0x000000830700720c */ /* 0x000fe20003fc4070 */
[----:B------:R-:W-:Y:S01]  /*70a0*/  @!P1 IMAD.IADD R153, R153, 0x1, -R7 ;  /* 0x0000000199999824 */ /* 0x000fe200078e0a07 */
[----:B------:R-:W-:Y:S01]  /*70b0*/  IABS R130, R5 ;  /* 0x0000000500827213 */ /* 0x000fe20000000000 */
[----:B------:R-:W-:Y:S01]  /*70c0*/  IMAD.HI.U32 R4, R8, R155, RZ ;  /* 0x0000009b08047227 */ /* 0x000fe200078e00ff */
[----:B------:R-:W-:-:S03]  /*70d0*/  ISETP.GT.U32.AND P1, PT, R7, R65, PT ;  /* 0x000000410700720c */ /* 0x000fc60003f24070 */
[----:B------:R-:W-:-:S04]  /*70e0*/  IMAD.HI.U32 R3, R8, R130, RZ ;  /* 0x0000008208037227 */ /* 0x000fc800078e00ff */
[----:B------:R-:W-:Y:S02]  /*70f0*/  @!P3 IMAD.IADD R154, R154, 0x1, -R7 ;  /* 0x000000019a9ab824 */ /* 0x000fe400078e0a07 */
[----:B------:R-:W-:Y:S02]  /*7100*/  IMAD.MOV R3, RZ, RZ, -R3 ;  /* 0x000000ffff037224 */ /* 0x000fe400078e0a03 */
[--C-:B------:R-:W-:Y:S01]  /*7110*/  @!P6 IMAD.IADD R131, R131, 0x1, -R7.reuse ;  /* 0x000000018383e824 */ /* 0x100fe200078e0a07 */
[C---:B------:R-:W-:Y:S01]  /*7120*/  ISETP.GT.U32.AND P6, PT, R7.reuse, R12, PT ;  /* 0x0000000c0700720c */ /* 0x040fe20003fc4070 */
[C---:B------:R-:W-:Y:S01]  /*7130*/  IMAD R130, R7.reuse, R3, R130 ;  /* 0x0000000307827224 */ /* 0x040fe200078e0282 */
[----:B------:R-:W-:Y:S01]  /*7140*/  ISETP.GT.U32.AND P3, PT, R7, R154, PT ;  /* 0x0000009a0700720c */ /* 0x000fe20003f64070 */
[----:B------:R-:W-:Y:S02]  /*7150*/  @!P1 IMAD.IADD R65, R65, 0x1, -R7 ;  /* 0x0000000141419824 */ /* 0x000fe400078e0a07 */
[----:B------:R-:W-:-:S03]  /*7160*/  IMAD.HI.U32 R3, R8, R64, RZ ;  /* 0x0000004008037227 */ /* 0x000fc600078e00ff */
[C---:B------:R-:W-:Y:S01]  /*7170*/  ISETP.GT.U32.AND P1, PT, R7.reuse, R65, PT ;  /* 0x000000410700720c */ /* 0x040fe20003f24070 */
[----:B------:R-:W-:Y:S02]  /*7180*/  IMAD.MOV R3, RZ, RZ, -R3 ;  /* 0x000000ffff037224 */ /* 0x000fe400078e0a03 */
[----:B------:R-:W-:Y:S02]  /*7190*/  IMAD.MOV R4, RZ, RZ, -R4 ;  /* 0x000000ffff047224 */ /* 0x000fe400078e0a04 */
[C---:B------:R-:W-:Y:S02]  /*71a0*/  IMAD R64, R7.reuse, R3, R64 ;  /* 0x0000000307407224 */ /* 0x040fe400078e0240 */
[--C-:B------:R-:W-:Y:S01]  /*71b0*/  @!P6 IMAD.IADD R12, R12, 0x1, -R7.reuse ;  /* 0x000000010c0ce824 */ /* 0x100fe200078e0a07 */
[C---:B------:R-:W-:Y:S01]  /*71c0*/  ISETP.GT.U32.AND P6, PT, R7.reuse, R130, PT ;  /* 0x000000820700720c */ /* 0x040fe20003fc4070 */
[----:B------:R-:W-:Y:S01]  /*71d0*/  @!P3 IMAD.IADD R154, R154, 0x1, -R7 ;  /* 0x000000019a9ab824 */ /* 0x000fe200078e0a07 */
[C---:B------:R-:W-:Y:S01]  /*71e0*/  ISETP.GT.U32.AND P3, PT, R7.reuse, R64, PT ;  /* 0x000000400700720c */ /* 0x040fe20003f64070 */
[----:B------:R-:W-:Y:S01]  /*71f0*/  IMAD R155, R7, R4, R155 ;  /* 0x00000004079b7224 */ /* 0x000fe200078e029b */
[----:B------:R-:W-:Y:S01]  /*7200*/  LOP3.LUT R4, R9, 0x13a, RZ, 0xfc, !PT ;  /* 0x0000013a09047812 */ /* 0x000fe200078efcff */
[----:B------:R-:W-:Y:S01]  /*7210*/  @!P1 IMAD.IADD R65, R65, 0x1, -R7 ;  /* 0x0000000141419824 */ /* 0x000fe200078e0a07 */
[----:B------:R-:W-:Y:S01]  /*7220*/  ISETP.GE.AND P1, PT, R11, RZ, PT ;  /* 0x000000ff0b00720c */ /* 0x000fe20003f26270 */
[----:B------:R-:W-:Y:S01]  /*7230*/  @!P2 IMAD.MOV R153, RZ, RZ, -R153 ;  /* 0x000000ffff99a224 */ /* 0x000fe200078e0a99 */
[----:B------:R-:W-:Y:S01]  /*7240*/  ISETP.GE.AND P2, PT, R5, RZ, PT ;  /* 0x000000ff0500720c */ /* 0x000fe20003f46270 */
[----:B------:R-:W-:Y:S01]  /*7250*/  @!P4 IMAD.MOV R65, RZ, RZ, -R65 ;  /* 0x000000ffff41c224 */ /* 0x000fe200078e0a41 */
[----:B------:R-:W-:Y:S01]  /*7260*/  LOP3.LUT R5, R9, 0x138, RZ, 0xfc, !PT ;  /* 0x0000013809057812 */ /* 0x000fe200078efcff */
[----:B------:R-:W-:Y:S01]  /*7270*/  @!P0 IMAD.MOV R131, RZ, RZ, -R131 ;  /* 0x000000ffff838224 */ /* 0x000fe200078e0a83 */
[C---:B------:R-:W-:Y:S01]  /*7280*/  ISETP.GT.U32.AND P4, PT, R7.reuse, R155, PT ;  /* 0x0000009b0700720c */ /* 0x040fe20003f84070 */
[--C-:B------:R-:W-:Y:S01]  /*7290*/  @!P6 IMAD.IADD R130, R130, 0x1, -R7.reuse ;  /* 0x000000018282e824 */ /* 0x100fe200078e0a07 */
[----:B------:R-:W-:Y:S01]  /*72a0*/  IABS R129, R5 ;  /* 0x0000000500817213 */ /* 0x000fe20000000000 */
[----:B------:R-:W-:Y:S01]  /*72b0*/  @!P3 IMAD.IADD R64, R64, 0x1, -R7 ;  /* 0x000000014040b824 */ /* 0x000fe200078e0a07 */
[----:B------:R-:W-:Y:S01]  /*72c0*/  ISETP.GE.AND P0, PT, R6, RZ, PT ;  /* 0x000000ff0600720c */ /* 0x000fe20003f06270 */
[----:B------:R-:W-:Y:S01]  /*72d0*/  @!P5 IMAD.MOV R154, RZ, RZ, -R154 ;  /* 0x000000ffff9ad224 */ /* 0x000fe200078e0a9a */
[C---:B------:R-:W-:Y:S01]  /*72e0*/  ISETP.GT.U32.AND P6, PT, R7.reuse, R130, PT ;  /* 0x000000820700720c */ /* 0x040fe20003fc4070 */
[----:B------:R-:W-:Y:S01]  /*72f0*/  IMAD.HI.U32 R3, R8, R129, RZ ;  /* 0x0000008108037227 */ /* 0x000fe200078e00ff */
[----:B------:R-:W-:-:S02]  /*7300*/  ISETP.GT.U32.AND P3, PT, R7, R64, PT ;  /* 0x000000400700720c */ /* 0x000fc40003f64070 */
[----:B------:R-:W-:Y:S01]  /*7310*/  LOP3.LUT R11, R9, 0x13c, RZ, 0xfc, !PT ;  /* 0x0000013c090b7812 */ /* 0x000fe200078efcff */
[----:B------:R-:W-:Y:S01]  /*7320*/  IMAD.MOV R6, RZ, RZ, -R3 ;  /* 0x000000ffff067224 */ /* 0x000fe200078e0a03 */
[----:B------:R-:W-:Y:S01]  /*7330*/  IABS R63, R4 ;  /* 0x00000004003f7213 */ /* 0x000fe20000000000 */
[----:B------:R-:W-:Y:S01]  /*7340*/  @!P4 IMAD.IADD R155, R155, 0x1, -R7 ;  /* 0x000000019b9bc824 */ /* 0x000fe200078e0a07 */
[----:B------:R-:W-:Y:S01]  /*7350*/  IABS R157, R11 ;  /* 0x0000000b009d7213 */ /* 0x000fe20000000000 */
[----:B------:R-:W-:Y:S01]  /*7360*/  IMAD R129, R7, R6, R129 ;  /* 0x0000000607817224 */ /* 0x000fe200078e0281 */
[----:B------:R-:W-:Y:S01]  /*7370*/  ISETP.GE.AND P5, PT, R5, RZ, PT ;  /* 0x000000ff0500720c */ /* 0x000fe20003fa6270 */
        /* <DEDUP_REMOVED lines=28> */
[----:B------:R-:W-:Y:S01]  /*7540*/  @!P1 IMAD.IADD R157, R157, 0x1, -R7 ;  /* 0x000000019d9d9824 */ /* 0x000fe200078e0a07 */
[----:B------:R-:W-:Y:S01]  /*7550*/  IADD3 R4, -R4, RZ, RZ ;  /* 0x000000ff04047210 */ /* 0x000fe20007ffe1ff */
[----:B------:R-:W-:Y:S01]  /*7560*/  IMAD.MOV R5, RZ, RZ, -R3 ;  /* 0x000000ffff057224 */ /* 0x000fe200078e0a03 */
[----:B------:R-:W-:Y:S01]  /*7570*/  IABS R158, R11 ;  /* 0x0000000b009e7213 */ /* 0x000fe20000000000 */
[----:B------:R-:W-:Y:S01]  /*7580*/  @!P3 IMAD.IADD R129, R129, 0x1, -R7 ;  /* 0x000000018181b824 */ /* 0x000fe200078e0a07 */
[C---:B------:R-:W-:Y:S01]  /*7590*/  ISETP.GT.U32.AND P1, PT, R7.reuse, R157, PT ;  /* 0x0000009d0700720c */ /* 0x040fe20003f24070 */
[----:B------:R-:W-:Y:S01]  /*75a0*/  IMAD R62, R7, R4, R62 ;  /* 0x00000004073e7224 */ /* 0x000fe200078e023e */
[----:B------:R-:W-:Y:S01]  /*75b0*/  ISETP.GE.AND P3, PT, R6, RZ, PT ;  /* 0x000000ff0600720c */ /* 0x000fe20003f66270 */
[----:B------:R-:W-:Y:S01]  /*75c0*/  @!P5 IMAD.MOV R129, RZ, RZ, -R129 ;  /* 0x000000ffff81d224 */ /* 0x000fe200078e0a81 */
[----:B------:R-:W-:Y:S01]  /*75d0*/  LOP3.LUT R6, R9, 0x14c, RZ, 0xfc, !PT ;  /* 0x0000014c09067812 */ /* 0x000fe200078efcff */
[----:B------:R-:W-:Y:S01]  /*75e0*/  IMAD.HI.U32 R4, R8, R127, RZ ;  /* 0x0000007f08047227 */ /* 0x000fe200078e00ff */
[----:B------:R-:W-:-:S02]  /*75f0*/  ISETP.GT.U32.AND P5, PT, R7, R62, PT ;  /* 0x0000003e0700720c */ /* 0x000fc40003fa4070 */
[----:B------:R-:W-:Y:S01]  /*7600*/  IABS R159, R6 ;  /* 0x00000006009f7213 */ /* 0x000fe20000000000 */
[----:B------:R-:W-:Y:S02]  /*7610*/  IMAD.MOV R4, RZ, RZ, -R4 ;  /* 0x000000ffff047224 */ /* 0x000fe400078e0a04 */
[----:B------:R-:W-:Y:S02]  /*7620*/  @!P0 IMAD.IADD R63, R63, 0x1, -R7 ;  /* 0x000000013f3f8824 */ /* 0x000fe400078e0a07 */
[----:B------:R-:W-:Y:S02]  /*7630*/  IMAD R127, R7, R4, R127 ;  /* 0x00000004077f7224 */ /* 0x000fe400078e027f */
[--C-:B------:R-:W-:Y:S01]  /*7640*/  @!P1 IMAD.IADD R157, R157, 0x1, -R7.reuse ;  /* 0x000000019d9d9824 */ /* 0x100fe200078e0a07 */
[C---:B------:R-:W-:Y:S01]  /*7650*/  ISETP.GT.U32.AND P0, PT, R7.reuse, R63, PT ;  /* 0x0000003f0700720c */ /* 0x040fe20003f04070 */
[----:B------:R-:W-:Y:S01]  /*7660*/  IMAD R128, R7, R5, R128 ;  /* 0x0000000507807224 */ /* 0x000fe200078e0280 */
[----:B------:R-:W-:Y:S01]  /*7670*/  LOP3.LUT R5, R9, 0x14a, RZ, 0xfc, !PT ;  /* 0x0000014a09057812 */ /* 0x000fe200078efcff */
[----:B------:R-:W-:-:S02]  /*7680*/  @!P5 IMAD.IADD R62, R62, 0x1, -R7 ;  /* 0x000000013e3ed824 */ /* 0x000fc400078e0a07 */
[----:B------:R-:W-:Y:S01]  /*7690*/  @!P2 IMAD.MOV R157, RZ, RZ, -R157 ;  /* 0x000000ffff9da224 */ /* 0x000fe200078e0a9d */
[C---:B------:R-:W-:Y:S01]  /*76a0*/  ISETP.GT.U32.AND P2, PT, R7.reuse, R127, PT ;  /* 0x0000007f0700720c */ /* 0x040fe20003f44070 */
[----:B------:R-:W-:Y:S01]  /*76b0*/  IMAD.HI.U32 R3, R8, R158, RZ ;  /* 0x0000009e08037227 */ /* 0x000fe200078e00ff */
[----:B------:R-:W-:Y:S02]  /*76c0*/  ISETP.GT.U32.AND P5, PT, R7, R62, PT ;  /* 0x0000003e0700720c */ /* 0x000fe40003fa4070 */
[----:B------:R-:W-:Y:S01]  /*76d0*/  IABS R61, R5 ;  /* 0x00000005003d7213 */ /* 0x000fe20000000000 */
[----:B------:R-:W-:Y:S02]  /*76e0*/  IMAD.MOV R3, RZ, RZ, -R3 ;  /* 0x000000ffff037224 */ /* 0x000fe400078e0a03 */
[----:B------:R-:W-:Y:S01]  /*76f0*/  @!P0 IMAD.IADD R63, R63, 0x1, -R7 ;  /* 0x000000013f3f8824 */ /* 0x000fe200078e0a07 */
[C---:B------:R-:W-:Y:S01]  /*7700*/  ISETP.GT.U32.AND P0, PT, R7.reuse, R128, PT ;  /* 0x000000800700720c */ /* 0x040fe20003f04070 */
[----:B------:R-:W-:-:S02]  /*7710*/  IMAD R158, R7, R3, R158 ;  /* 0x00000003079e7224 */ /* 0x000fc400078e029e */
[----:B------:R-:W-:-:S03]  /*7720*/  IMAD.HI.U32 R3, R8, R61, RZ ;  /* 0x0000003d08037227 */ /* 0x000fc600078e00ff */
[----:B------:R-:W-:Y:S01]  /*7730*/  ISETP.GT.U32.AND P1, PT, R7, R158, PT ;  /* 0x0000009e0700720c */ /* 0x000fe20003f24070 */
[----:B------:R-:W-:Y:S02]  /*7740*/  @!P2 IMAD.IADD R127, R127, 0x1, -R7 ;  /* 0x000000017f7fa824 */ /* 0x000fe400078e0a07 */
[----:B------:R-:W-:Y:S02]  /*7750*/  IMAD.MOV R4, RZ, RZ, -R3 ;  /* 0x000000ffff047224 */ /* 0x000fe400078e0a03 */
[----:B------:R-:W-:Y:S01]  /*7760*/  @!P5 IMAD.IADD R62, R62, 0x1, -R7 ;  /* 0x000000013e3ed824 */ /* 0x000fe200078e0a07 */
[C---:B------:R-:W-:Y:S01]  /*7770*/  ISETP.GT.U32.AND P2, PT, R7.reuse, R127, PT ;  /* 0x0000007f0700720c */ /* 0x040fe20003f44070 */
[----:B------:R-:W-:Y:S02]  /*7780*/  IMAD R61, R7, R4, R61 ;  /* 0x00000004073d7224 */ /* 0x000fe400078e023d */
[----:B------:R-:W-:-:S03]  /*7790*/  IMAD.HI.U32 R3, R8, R159, RZ ;  /* 0x0000009f08037227 */ /* 0x000fc600078e00ff */
[----:B------:R-:W-:Y:S01]  /*77a0*/  ISETP.GT.U32.AND P5, PT, R7, R61, PT ;  /* 0x0000003d0700720c */ /* 0x000fe20003fa4070 */
[----:B------:R-:W-:Y:S01]  /*77b0*/  @!P3 IMAD.MOV R62, RZ, RZ, -R62 ;  /* 0x000000ffff3eb224 */ /* 0x000fe200078e0a3e */
[----:B------:R-:W-:Y:S01]  /*77c0*/  ISETP.GE.AND P3, PT, R6, RZ, PT ;  /* 0x000000ff0600720c */ /* 0x000fe20003f66270 */
[----:B------:R-:W-:Y:S01]  /*77d0*/  IMAD.MOV R6, RZ, RZ, -R3 ;  /* 0x000000ffff067224 */ /* 0x000fe200078e0a03 */
[----:B------:R-:W-:Y:S01]  /*77e0*/  LOP3.LUT R3, R9, 0x152, RZ, 0xfc, !PT ;  /* 0x0000015209037812 */ /* 0x000fe200078efcff */
[--C-:B------:R-:W-:Y:S02]  /*77f0*/  @!P0 IMAD.IADD R128, R128, 0x1, -R7.reuse ;  /* 0x0000000180808824 */ /* 0x100fe400078e0a07 */
[----:B------:R-:W-:Y:S01]  /*7800*/  @!P1 IMAD.IADD R158, R158, 0x1, -R7 ;  /* 0x000000019e9e9824 */ /* 0x000fe200078e0a07 */
[----:B------:R-:W-:Y:S01]  /*7810*/  IABS R60, R3 ;  /* 0x00000003003c7213 */ /* 0x000fe20000000000 */
[C---:B------:R-:W-:Y:S01]  /*7820*/  IMAD R159, R7.reuse, R6, R159 ;  /* 0x00000006079f7224 */ /* 0x040fe200078e029f */
[----:B------:R-:W-:Y:S01]  /*7830*/  ISETP.GT.U32.AND P0, PT, R7, R128, PT ;  /* 0x000000800700720c */ /* 0x000fe20003f04070 */
[----:B------:R-:W-:Y:S01]  /*7840*/  @!P6 IMAD.MOV R63, RZ, RZ, -R63 ;  /* 0x000000ffff3fe224 */ /* 0x000fe200078e0a3f */
[----:B------:R-:W-:Y:S01]  /*7850*/  ISETP.GE.AND P6, PT, R11, RZ, PT ;  /* 0x000000ff0b00720c */ /* 0x000fe20003fc6270 */
[--C-:B------:R-:W-:Y:S01]  /*7860*/  @!P2 IMAD.IADD R127, R127, 0x1, -R7.reuse ;  /* 0x000000017f7fa824 */ /* 0x100fe200078e0a07 */
[----:B------:R-:W-:Y:S01]  /*7870*/  LOP3.LUT R11, R9, 0x150, RZ, 0xfc, !PT ;  /* 0x00000150090b7812 */ /* 0x000fe200078efcff */
[----:B------:R-:W-:Y:S01]  /*7880*/  @!P5 IMAD.IADD R61, R61, 0x1, -R7 ;  /* 0x000000013d3dd824 */ /* 0x000fe200078e0a07 */
[----:B------:R-:W-:-:S02]  /*7890*/  ISETP.GT.U32.AND P1, PT, R7, R158, PT ;  /* 0x0000009e0700720c */ /* 0x000fc40003f24070 */
[C---:B------:R-:W-:Y:S02]  /*78a0*/  ISETP.GT.U32.AND P2, PT, R7.reuse, R159, PT ;  /* 0x0000009f0700720c */ /* 0x040fe40003f44070 */
[----:B------:R-:W-:Y:S02]  /*78b0*/  IABS R126, R11 ;  /* 0x0000000b007e7213 */ /* 0x000fe40000000000 */
[----:B------:R-:W-:Y:S01]  /*78c0*/  ISETP.GT.U32.AND P5, PT, R7, R61, PT ;  /* 0x0000003d0700720c */ /* 0x000fe20003fa4070 */
[----:B------:R-:W-:Y:S01]  /*78d0*/  @!P0 IMAD.IADD R128, R128, 0x1, -R7 ;  /* 0x0000000180808824 */ /* 0x000fe200078e0a07 */
[----:B------:R-:W-:Y:S01]  /*78e0*/  ISETP.GE.AND P0, PT, R39, RZ, PT ;  /* 0x000000ff2700720c */ /* 0x000fe20003f06270 */
[----:B------:R-:W-:Y:S01]  /*78f0*/  IMAD.HI.U32 R4, R8, R126, RZ ;  /* 0x0000007e08047227 */ /* 0x000fe200078e00ff */
[----:B------:R-:W-:-:S03]  /*7900*/  LOP3.LUT R39, R9, 0x160, RZ, 0xfc, !PT ;  /* 0x0000016009277812 */ /* 0x000fc600078efcff */
[----:B------:R-:W-:Y:S01]  /*7910*/  IMAD.MOV R4, RZ, RZ, -R4 ;  /* 0x000000ffff047224 */ /* 0x000fe200078e0a04 */
[----:B------:R-:W-:Y:S01]  /*7920*/  IABS R124, R39 ;  /* 0x00000027007c7213 */ /* 0x000fe20000000000 */
[--C-:B------:R-:W-:Y:S01]  /*7930*/  @!P1 IMAD.IADD R158, R158, 0x1, -R7.reuse ;  /* 0x000000019e9e9824 */ /* 0x100fe200078e0a07 */
[----:B------:R-:W-:Y:S01]  /*7940*/  ISETP.GE.AND P1, PT, R11, RZ, PT ;  /* 0x000000ff0b00720c */ /* 0x000fe20003f26270 */
[----:B------:R-:W-:Y:S01]  /*7950*/  @!P2 IMAD.IADD R159, R159, 0x1, -R7 ;  /* 0x000000019f9fa824 */ /* 0x000fe200078e0a07 */
[----:B------:R-:W-:Y:S01]  /*7960*/  LOP3.LUT R11, R9, 0x15a, RZ, 0xfc, !PT ;  /* 0x0000015a090b7812 */ /* 0x000fe200078efcff */
[----:B------:R-:W-:Y:S01]  /*7970*/  IMAD R126, R7, R4, R126 ;  /* 0x00000004077e7224 */ /* 0x000fe200078e027e */
[----:B------:R-:W-:Y:S01]  /*7980*/  LOP3.LUT R4, R9, 0x154, RZ, 0xfc, !PT ;  /* 0x0000015409047812 */ /* 0x000fe200078efcff */
[----:B------:R-:W-:Y:S01]  /*7990*/  @!P6 IMAD.MOV R158, RZ, RZ, -R158 ;  /* 0x000000ffff9ee224 */ /* 0x000fe200078e0a9e */
[----:B------:R-:W-:Y:S01]  /*79a0*/  ISETP.GE.AND P6, PT, R3, RZ, PT ;  /* 0x000000ff0300720c */ /* 0x000fe20003fc6270 */
[----:B------:R-:W-:Y:S01]  /*79b0*/  IMAD.HI.U32 R3, R8, R60, RZ ;  /* 0x0000003c08037227 */ /* 0x000fe200078e00ff */
[----:B------:R-:W-:-:S02]  /*79c0*/  ISETP.GT.U32.AND P2, PT, R7, R159, PT ;  /* 0x0000009f0700720c */ /* 0x000fc40003f44070 */
[----:B------:R-:W-:Y:S01]  /*79d0*/  IABS R161, R4 ;  /* 0x0000000400a17213 */ /* 0x000fe20000000000 */
[----:B------:R-:W-:Y:S01]  /*79e0*/  @!P5 IMAD.IADD R61, R61, 0x1, -R7 ;  /* 0x000000013d3dd824 */ /* 0x000fe200078e0a07 */
        /* <DEDUP_REMOVED lines=8> */
[----:B------:R-:W-:-:S03]  /*7a70*/  LOP3.LUT R5, R9, 0x158, RZ, 0xfc, !PT ;  /* 0x0000015809057812 */ /* 0x000fc600078efcff */
[----:B------:R-:W-:Y:S01]  /*7a80*/  IMAD R60, R7, R3, R60 ;  /* 0x00000003073c7224 */ /* 0x000fe200078e023c */
[----:B------:R-:W-:Y:S01]  /*7a90*/  IABS R125, R5 ;  /* 0x00000005007d7213 */ /* 0x000fe20000000000 */
[----:B------:R-:W-:Y:S02]  /*7aa0*/  IMAD.MOV R4, RZ, RZ, -R4 ;  /* 0x000000ffff047224 */ /* 0x000fe400078e0a04 */
[----:B------:R-:W-:Y:S01]  /*7ab0*/  @!P2 IMAD.IADD R159, R159, 0x1, -R7 ;  /* 0x000000019f9fa824 */ /* 0x000fe200078e0a07 */
[C---:B------:R-:W-:Y:S01]  /*7ac0*/  ISETP.GT.U32.AND P2, PT, R7.reuse, R60, PT ;  /* 0x0000003c0700720c */ /* 0x040fe20003f44070 */
[C---:B------:R-:W-:Y:S02]  /*7ad0*/  IMAD R161, R7.reuse, R4, R161 ;  /* 0x0000000407a17224 */ /* 0x040fe400078e02a1 */
[----:B------:R-:W-:Y:S02]  /*7ae0*/  @!P5 IMAD.IADD R126, R126, 0x1, -R7 ;  /* 0x000000017e7ed824 */ /* 0x000fe400078e0a07 */
[----:B------:R-:W-:Y:S01]  /*7af0*/  @!P4 IMAD.MOV R61, RZ, RZ, -R61 ;  /* 0x000000ffff3dc224 */ /* 0x000fe200078e0a3d */
[C---:B------:R-:W-:Y:S01]  /*7b00*/  ISETP.GT.U32.AND P4, PT, R7.reuse, R161, PT ;  /* 0x000000a10700720c */ /* 0x040fe20003f84070 */
[----:B------:R-:W-:Y:S01]  /*7b10*/  IMAD.HI.U32 R3, R8, R125, RZ ;  /* 0x0000007d08037227 */ /* 0x000fe200078e00ff */
[----:B------:R-:W-:-:S03]  /*7b20*/  ISETP.GT.U32.AND P5, PT, R7, R126, PT ;  /* 0x0000007e0700720c */ /* 0x000fc60003fa4070 */
[----:B------:R-:W-:Y:S02]  /*7b30*/  IMAD.MOV R6, RZ, RZ, -R3 ;  /* 0x000000ffff067224 */ /* 0x000fe400078e0a03 */
[----:B------:R-:W-:Y:S02]  /*7b40*/  @!P2 IMAD.IADD R60, R60, 0x1, -R7 ;  /* 0x000000013c3ca824 */ /* 0x000fe400078e0a07 */
[----:B------:R-:W-:-:S03]  /*7b50*/  IMAD.HI.U32 R4, R8, R59, RZ ;  /* 0x0000003b08047227 */ /* 0x000fc600078e00ff */
[----:B------:R-:W-:Y:S01]  /*7b60*/  ISETP.GT.U32.AND P2, PT, R7, R60, PT ;  /* 0x0000003c0700720c */ /* 0x000fe20003f44070 */
[--C-:B------:R-:W-:Y:S02]  /*7b70*/  @!P4 IMAD.IADD R161, R161, 0x1, -R7.reuse ;  /* 0x00000001a1a1c824 */ /* 0x100fe400078e0a07 */
[----:B------:R-:W-:Y:S01]  /*7b80*/  @!P5 IMAD.IADD R126, R126, 0x1, -R7 ;  /* 0x000000017e7ed824 */ /* 0x000fe200078e0a07 */
[----:B------:R-:W-:Y:S01]  /*7b90*/  ISETP.GE.AND P5, PT, R11, RZ, PT ;  /* 0x000000ff0b00720c */ /* 0x000fe20003fa6270 */
[----:B------:R-:W-:Y:S01]  /*7ba0*/  IMAD R125, R7, R6, R125 ;  /* 0x00000006077d7224 */ /* 0x000fe200078e027d */
[----:B------:R-:W-:Y:S01]  /*7bb0*/  LOP3.LUT R11, R9, 0x15c, RZ, 0xfc, !PT ;  /* 0x0000015c090b7812 */ /* 0x000fe200078efcff */
[----:B------:R-:W-:Y:S01]  /*7bc0*/  IMAD.MOV R4, RZ, RZ, -R4 ;  /* 0x000000ffff047224 */ /* 0x000fe200078e0a04 */
[C---:B------:R-:W-:Y:S01]  /*7bd0*/  ISETP.GT.U32.AND P4, PT, R7.reuse, R161, PT ;  /* 0x000000a10700720c */ /* 0x040fe20003f84070 */
[----:B------:R-:W-:Y:S01]  /*7be0*/  @!P3 IMAD.MOV R159, RZ, RZ, -R159 ;  /* 0x000000ffff9fb224 */ /* 0x000fe200078e0a9f */
[----:B------:R-:W-:Y:S01]  /*7bf0*/  IABS R162, R11 ;  /* 0x0000000b00a27213 */ /* 0x000fe20000000000 */
[----:B------:R-:W-:Y:S01]  /*7c00*/  IMAD R59, R7, R4, R59 ;  /* 0x00000004073b7224 */ /* 0x000fe200078e023b */
[----:B------:R-:W-:Y:S01]  /*7c10*/  ISETP.GE.AND P3, PT, R5, RZ, PT ;  /* 0x000000ff0500720c */ /* 0x000fe20003f66270 */
[----:B------:R-:W-:Y:S01]  /*7c20*/  @!P2 IMAD.IADD R60, R60, 0x1, -R7 ;  /* 0x000000013c3ca824 */ /* 0x000fe200078e0a07 */
[----:B------:R-:W-:Y:S01]  /*7c30*/  ISETP.GT.U32.AND P2, PT, R7, R125, PT ;  /* 0x0000007d0700720c */ /* 0x000fe20003f44070 */
[----:B------:R-:W-:-:S04]  /*7c40*/  IMAD.HI.U32 R3, R8, R162, RZ ;  /* 0x000000a208037227 */ /* 0x000fc800078e00ff */
[----:B------:R-:W-:Y:S02]  /*7c50*/  IMAD.MOV R5, RZ, RZ, -R3 ;  /* 0x000000ffff057224 */ /* 0x000fe400078e0a03 */
[----:B------:R-:W-:Y:S01]  /*7c60*/  @!P4 IMAD.IADD R161, R161, 0x1, -R7 ;  /* 0x00000001a1a1c824 */ /* 0x000fe200078e0a07 */
[----:B------:R-:W-:Y:S01]  /*7c70*/  ISETP.GT.U32.AND P4, PT, R7, R59, PT ;  /* 0x0000003b0700720c */ /* 0x000fe20003f84070 */
[----:B------:R-:W-:-:S04]  /*7c80*/  IMAD.HI.U32 R3, R8, R124, RZ ;  /* 0x0000007c08037227 */ /* 0x000fc800078e00ff */
[----:B------:R-:W-:Y:S02]  /*7c90*/  IMAD R162, R7, R5, R162 ;  /* 0x0000000507a27224 */ /* 0x000fe400078e02a2 */
[----:B------:R-:W-:-:S04]  /*7ca0*/  IMAD.HI.U32 R4, R8, R58, RZ ;  /* 0x0000003a08047227 */ /* 0x000fc800078e00ff */
[----:B------:R-:W-:Y:S02]  /*7cb0*/  IMAD.MOV R6, RZ, RZ, -R3 ;  /* 0x000000ffff067224 */ /* 0x000fe400078e0a03 */
[--C-:B------:R-:W-:Y:S01]  /*7cc0*/  @!P2 IMAD.IADD R125, R125, 0x1, -R7.reuse ;  /* 0x000000017d7da824 */ /* 0x100fe200078e0a07 */
        /* <DEDUP_REMOVED lines=19> */
[----:B------:R-:W-:Y:S02]  /*7e00*/  IMAD R163, R7, R6, R163 ;  /* 0x0000000607a37224 */ /* 0x000fe400078e02a3 */
[----:B------:R-:W-:Y:S02]  /*7e10*/  @!P4 IMAD.IADD R124, R124, 0x1, -R7 ;  /* 0x000000017c7cc824 */ /* 0x000fe400078e0a07 */
[----:B------:R-:W-:Y:S02]  /*7e20*/  IMAD.MOV R4, RZ, RZ, -R3 ;  /* 0x000000ffff047224 */ /* 0x000fe400078e0a03 */
[--C-:B------:R-:W-:Y:S01]  /*7e30*/  @!P1 IMAD.IADD R125, R125, 0x1, -R7.reuse ;  /* 0x000000017d7d9824 */ /* 0x100fe200078e0a07 */
[C---:B------:R-:W-:Y:S01]  /*7e40*/  ISETP.GT.U32.AND P4, PT, R7.reuse, R124, PT ;  /* 0x0000007c0700720c */ /* 0x040fe20003f84070 */
[----:B------:R-:W-:Y:S01]  /*7e50*/  @!P0 IMAD.IADD R58, R58, 0x1, -R7 ;  /* 0x000000013a3a8824 */ /* 0x000fe200078e0a07 */
[C---:B------:R-:W-:Y:S01]  /*7e60*/  ISETP.GT.U32.AND P1, PT, R7.reuse, R163, PT ;  /* 0x000000a30700720c */ /* 0x040fe20003f24070 */
[C---:B------:R-:W-:Y:S01]  /*7e70*/  IMAD R123, R7.reuse, R4, R123 ;  /* 0x00000004077b7224 */ /* 0x040fe200078e027b */
[----:B------:R-:W-:Y:S01]  /*7e80*/  @!P6 IADD3 R162, R162, -R7, RZ ;  /* 0x80000007a2a2e210 */ /* 0x000fe20007ffe0ff */
[----:B------:R-:W-:Y:S01]  /*7e90*/  @!P3 IMAD.MOV R125, RZ, RZ, -R125 ;  /* 0x000000ffff7db224 */ /* 0x000fe200078e0a7d */
[C---:B------:R-:W-:Y:S01]  /*7ea0*/  ISETP.GT.U32.AND P3, PT, R7.reuse, R58, PT ;  /* 0x0000003a0700720c */ /* 0x040fe20003f64070 */
[----:B------:R-:W-:Y:S01]  /*7eb0*/  IMAD.HI.U32 R4, R8, R165, RZ ;  /* 0x000000a508047227 */ /* 0x000fe200078e00ff */
[----:B------:R-:W-:-:S02]  /*7ec0*/  ISETP.GT.U32.AND P6, PT, R7, R123, PT ;  /* 0x0000007b0700720c */ /* 0x000fc40003fc4070 */
[----:B------:R-:W-:Y:S01]  /*7ed0*/  ISETP.GE.AND P0, PT, R40, RZ, PT ;  /* 0x000000ff2800720c */ /* 0x000fe20003f06270 */
[--C-:B------:R-:W-:Y:S01]  /*7ee0*/  @!P2 IMAD.IADD R59, R59, 0x1, -R7.reuse ;  /* 0x000000013b3ba824 */ /* 0x100fe200078e0a07 */
[----:B------:R-:W-:Y:S01]  /*7ef0*/  ISETP.GE.AND P2, PT, R11, RZ, PT ;  /* 0x000000ff0b00720c */ /* 0x000fe20003f46270 */
[----:B------:R-:W-:Y:S01]  /*7f00*/  IMAD.HI.U32 R3, R8, R57, RZ ;  /* 0x0000003908037227 */ /* 0x000fe200078e00ff */
[C---:B------:R-:W-:Y:S02]  /*7f10*/  LOP3.LUT R11, R9.reuse, 0x182, RZ, 0xfc, !PT ;  /* 0x00000182090b7812 */ /* 0x040fe400078efcff */
[----:B------:R-:W-:Y:S01]  /*7f20*/  LOP3.LUT R40, R9, 0x1a0, RZ, 0xfc, !PT ;  /* 0x000001a009287812 */ /* 0x000fe200078efcff */
[----:B------:R-:W-:Y:S01]  /*7f30*/  IMAD.MOV R4, RZ, RZ, -R4 ;  /* 0x000000ffff047224 */ /* 0x000fe200078e0a04 */
[----:B------:R-:W-:Y:S01]  /*7f40*/  IABS R54, R11 ;  /* 0x0000000b00367213 */ /* 0x000fe20000000000 */
[----:B------:R-:W-:Y:S01]  /*7f50*/  @!P4 IMAD.IADD R124, R124, 0x1, -R7 ;  /* 0x000000017c7cc824 */ /* 0x000fe200078e0a07 */
[----:B------:R-:W-:Y:S01]  /*7f60*/  ISETP.GE.AND P4, PT, R39, RZ, PT ;  /* 0x000000ff2700720c */ /* 0x000fe20003f86270 */
[----:B------:R-:W-:Y:S01]  /*7f70*/  IMAD.MOV R6, RZ, RZ, -R3 ;  /* 0x000000ffff067224 */ /* 0x000fe200078e0a03 */
[----:B------:R-:W-:Y:S01]  /*7f80*/  LOP3.LUT R39, R9, 0x184, RZ, 0xfc, !PT ;  /* 0x0000018409277812 */ /* 0x000fe200078efcff */
[----:B------:R-:W-:Y:S01]  /*7f90*/  @!P1 IMAD.IADD R163, R163, 0x1, -R7 ;  /* 0x00000001a3a39824 */ /* 0x000fe200078e0a07 */
[----:B------:R-:W-:Y:S01]  /*7fa0*/  ISETP.GE.AND P1, PT, R41, RZ, PT ;  /* 0x000000ff2900720c */ /* 0x000fe20003f26270 */
[----:B------:R-:W-:Y:S01]  /*7fb0*/  IMAD R165, R7, R4, R165 ;  /* 0x0000000407a57224 */ /* 0x000fe200078e02a5 */
[----:B------:R-:W-:Y:S01]  /*7fc0*/  LOP3.LUT R4, R9, 0x170, RZ, 0xfc, !PT ;  /* 0x0000017009047812 */ /* 0x000fe200078efcff */
[----:B------:R-:W-:Y:S01]  /*7fd0*/  IMAD R57, R7, R6, R57 ;  /* 0x0000000607397224 */ /* 0x000fe200078e0239 */
[----:B------:R-:W-:Y:S01]  /*7fe0*/  LOP3.LUT R6, R9, 0x172, RZ, 0xfc, !PT ;  /* 0x0000017209067812 */ /* 0x000fe200078efcff */
[----:B------:R-:W-:Y:S01]  /*7ff0*/  @!P5 IMAD.MOV R59, RZ, RZ, -R59 ;  /* 0x000000ffff3bd224 */ /* 0x000fe200078e0a3b */
[C---:B------:R-:W-:Y:S01]  /*8000*/  ISETP.GT.U32.AND P5, PT, R7.reuse, R163, PT ;  /* 0x000000a30700720c */ /* 0x040fe20003fa4070 */
[--C-:B------:R-:W-:Y:S01]  /*8010*/  @!P3 IMAD.IADD R58, R58, 0x1, -R7.reuse ;  /* 0x000000013a3ab824 */ /* 0x100fe200078e0a07 */
[----:B------:R-:W-:Y:S01]  /*8020*/  ISETP.GT.U32.AND P3, PT, R7, R165, PT ;  /* 0x000000a50700720c */ /* 0x000fe20003f64070 */
[----:B------:R-:W-:Y:S01]  /*8030*/  @!P6 IMAD.IADD R123, R123, 0x1, -R7 ;  /* 0x000000017b7be824 */ /* 0x000fe200078e0a07 */
[----:B------:R-:W-:Y:S01]  /*8040*/  IABS R122, R4 ;  /* 0x00000004007a7213 */ /* 0x000fe20000000000 */
[----:B------:R-:W-:Y:S01]  /*8050*/  @!P2 IMAD.MOV R162, RZ, RZ, -R162 ;  /* 0x000000ffffa2a224 */ /* 0x000fe200078e0aa2 */
[C---:B------:R-:W-:Y:S01]  /*8060*/  ISETP.GT.U32.AND P2, PT, R7.reuse, R57, PT ;  /* 0x000000390700720c */ /* 0x040fe20003f44070 */
[----:B------:R-:W-:Y:S01]  /*8070*/  @!P4 IMAD.MOV R124, RZ, RZ, -R124 ;  /* 0x000000ffff7cc224 */ /* 0x000fe200078e0a7c */
[----:B------:R-:W-:Y:S01]  /*8080*/  ISETP.GT.U32.AND P6, PT, R7, R123, PT ;  /* 0x0000007b0700720c */ /* 0x000fe20003fc4070 */
[----:B------:R-:W-:Y:S01]  /*8090*/  IMAD.HI.U32 R3, R8, R122, RZ ;  /* 0x0000007a08037227 */ /* 0x000fe200078e00ff */
[----:B------:R-:W-:-:S02]  /*80a0*/  ISETP.GE.AND P4, PT, R42, RZ, PT ;  /* 0x000000ff2a00720c */ /* 0x000fc40003f86270 */
[----:B------:R-:W-:Y:S01]  /*80b0*/  IABS R56, R6 ;  /* 0x0000000600387213 */ /* 0x000fe20000000000 */
[--C-:B------:R-:W-:Y:S01]  /*80c0*/  @!P5 IMAD.IADD R163, R163, 0x1, -R7.reuse ;  /* 0x00000001a3a3d824 */ /* 0x100fe200078e0a07 */
[----:B------:R-:W-:Y:S01]  /*80d0*/  ISETP.GE.AND P5, PT, R5, RZ, PT ;  /* 0x000000ff0500720c */ /* 0x000fe20003fa6270 */
[----:B------:R-:W-:Y:S01]  /*80e0*/  @!P3 IMAD.IADD R165, R165, 0x1, -R7 ;  /* 0x00000001a5a5b824 */ /* 0x000fe200078e0a07 */
[----:B------:R-:W-:Y:S01]  /*80f0*/  ISETP.GE.AND P3, PT, R6, RZ, PT ;  /* 0x000000ff0600720c */ /* 0x000fe20003f66270 */
[----:B------:R-:W-:Y:S01]  /*8100*/  IMAD.MOV R3, RZ, RZ, -R3 ;  /* 0x000000ffff037224 */ /* 0x000fe200078e0a03 */
[----:B------:R-:W-:Y:S01]  /*8110*/  LOP3.LUT R6, R9, 0x17a, RZ, 0xfc, !PT ;  /* 0x0000017a09067812 */ /* 0x000fe200078efcff */
[----:B------:R-:W-:Y:S01]  /*8120*/  @!P2 IMAD.IADD R57, R57, 0x1, -R7 ;  /* 0x000000013939a824 */ /* 0x000fe200078e0a07 */
[----:B------:R-:W-:Y:S01]  /*8130*/  ISETP.GE.AND P2, PT, R4, RZ, PT ;  /* 0x000000ff0400720c */ /* 0x000fe20003f46270 */
[----:B------:R-:W-:Y:S01]  /*8140*/  @!P1 IMAD.MOV R163, RZ, RZ, -R163 ;  /* 0x000000ffffa39224 */ /* 0x000fe200078e0aa3 */
[----:B------:R-:W-:Y:S01]  /*8150*/  ISETP.GT.U32.AND P1, PT, R7, R165, PT ;  /* 0x000000a50700720c */ /* 0x000fe20003f24070 */
[----:B------:R-:W-:Y:S01]  /*8160*/  @!P6 IMAD.IADD R123, R123, 0x1, -R7 ;  /* 0x000000017b7be824 */ /* 0x000fe200078e0a07 */
[----:B------:R-:W-:Y:S01]  /*8170*/  ISETP.GE.AND P6, PT, R43, RZ, PT ;  /* 0x000000ff2b00720c */ /* 0x000fe20003fc6270 */
[----:B------:R-:W-:Y:S01]  /*8180*/  IMAD.HI.U32 R4, R8, R56, RZ ;  /* 0x0000003808047227 */ /* 0x000fe200078e00ff */
[----:B------:R-:W-:-:S02]  /*8190*/  IABS R55, R6 ;  /* 0x0000000600377213 */ /* 0x000fc40000000000 */
[----:B------:R-:W-:Y:S01]  /*81a0*/  IABS R169, R39 ;  /* 0x0000002700a97213 */ /* 0x000fe20000000000 */
[----:B------:R-:W-:Y:S01]  /*81b0*/  IMAD R122, R7, R3, R122 ;  /* 0x00000003077a7224 */ /* 0x000fe200078e027a */
[----:B------:R-:W-:Y:S01]  /*81c0*/  LOP3.LUT R3, R9, 0x174, RZ, 0xfc, !PT ;  /* 0x0000017409037812 */ /* 0x000fe200078efcff */
[----:B------:R-:W-:Y:S01]  /*81d0*/  @!P0 IMAD.MOV R58, RZ, RZ, -R58 ;  /* 0x000000ffff3a8224 */ /* 0x000fe200078e0a3a */
[C---:B------:R-:W-:Y:S01]  /*81e0*/  ISETP.GT.U32.AND P0, PT, R7.reuse, R57, PT ;  /* 0x000000390700720c */ /* 0x040fe20003f04070 */
[----:B------:R-:W-:Y:S01]  /*81f0*/  IMAD.MOV R4, RZ, RZ, -R4 ;  /* 0x000000ffff047224 */ /* 0x000fe200078e0a04 */
[----:B------:R-:W-:Y:S01]  /*8200*/  IABS R166, R3 ;  /* 0x0000000300a67213 */ /* 0x000fe20000000000 */
[----:B------:R-:W-:Y:S01]  /*8210*/  @!P4 IMAD.MOV R123, RZ, RZ, -R123 ;  /* 0x000000ffff7bc224 */ /* 0x000fe200078e0a7b */
[C---:B------:R-:W-:Y:S01]  /*8220*/  ISETP.GT.U32.AND P4, PT, R7.reuse, R122, PT ;  /* 0x0000007a0700720c */ /* 0x040fe20003f84070 */
[----:B------:R-:W-:Y:S01]  /*8230*/  IMAD R56, R7, R4, R56 ;  /* 0x0000000407387224 */ /* 0x000fe200078e0238 */
[----:B------:R-:W-:Y:S01]  /*8240*/  LOP3.LUT R4, R9, 0x178, RZ, 0xfc, !PT ;  /* 0x0000017809047812 */ /* 0x000fe200078efcff */
[----:B------:R-:W-:Y:S01]  /*8250*/  @!P1 IMAD.IADD R165, R165, 0x1, -R7 ;  /* 0x00000001a5a59824 */ /* 0x000fe200078e0a07 */
[----:B------:R-:W-:Y:S01]  /*8260*/  IABS R114, R40 ;  /* 0x0000002800727213 */ /* 0x000fe20000000000 */
[----:B------:R-:W-:Y:S01]  /*8270*/  IMAD.HI.U32 R5, R8, R55, RZ ;  /* 0x0000003708057227 */ /* 0x000fe200078e00ff */
[----:B------:R-:W-:-:S02]  /*8280*/  ISETP.GT.U32.AND P1, PT, R7, R56, PT ;  /* 0x000000380700720c */ /* 0x000fc40003f24070 */
[----:B------:R-:W-:Y:S01]  /*8290*/  IABS R119, R4 ;  /* 0x0000000400777213 */ /* 0x000fe20000000000 */
[--C-:B------:R-:W-:Y:S01]  /*82a0*/  @!P0 IMAD.IADD R57, R57, 0x1, -R7.reuse ;  /* 0x0000000139398824 */ /* 0x100fe200078e0a07 */
[----:B------:R-:W-:Y:S01]  /*82b0*/  ISETP.GE.AND P0, PT, R3, RZ, PT ;  /* 0x000000ff0300720c */ /* 0x000fe20003f06270 */
[----:B------:R-:W-:Y:S01]  /*82c0*/  IMAD.HI.U32 R3, R8, R166, RZ ;  /* 0x000000a608037227 */ /* 0x000fe200078e00ff */
[C---:B------:R-:W-:Y:S02]  /*82d0*/  LOP3.LUT R41, R9.reuse, 0x1b2, RZ, 0xfc, !PT ;  /* 0x000001b209297812 */ /* 0x040fe400078efcff */
[----:B------:R-:W-:Y:S01]  /*82e0*/  LOP3.LUT R42, R9, 0x1b4, RZ, 0xfc, !PT ;  /* 0x000001b4092a7812 */ /* 0x000fe200078efcff */
[----:B------:R-:W-:Y:S01]  /*82f0*/  @!P4 IMAD.IADD R122, R122, 0x1, -R7 ;  /* 0x000000017a7ac824 */ /* 0x000fe200078e0a07 */
[----:B------:R-:W-:Y:S01]  /*8300*/  ISETP.GE.AND P4, PT, R4, RZ, PT ;  /* 0x000000ff0400720c */ /* 0x000fe20003f86270 */
[----:B------:R-:W-:Y:S01]  /*8310*/  @!P5 IMAD.MOV R57, RZ, RZ, -R57 ;  /* 0x000000ffff39d224 */ /* 0x000fe200078e0a39 */
[----:B------:R-:W-:Y:S01]  /*8320*/  IABS R48, R41 ;  /* 0x0000002900307213 */ /* 0x000fe20000000000 */
[----:B------:R-:W-:Y:S01]  /*8330*/  @!P1 IMAD.IADD R56, R56, 0x1, -R7 ;  /* 0x0000000138389824 */ /* 0x000fe200078e0a07 */
[C---:B------:R-:W-:Y:S01]  /*8340*/  ISETP.GT.U32.AND P5, PT, R7.reuse, R122, PT ;  /* 0x0000007a0700720c */ /* 0x040fe20003fa4070 */
[----:B------:R-:W-:Y:S01]  /*8350*/  IMAD.MOV R3, RZ, RZ, -R3 ;  /* 0x000000ffff037224 */ /* 0x000fe200078e0a03 */
[----:B------:R-:W-:Y:S01]  /*8360*/  IABS R177, R42 ;  /* 0x0000002a00b17213 */ /* 0x000fe20000000000 */
[----:B------:R-:W-:Y:S01]  /*8370*/  IMAD.HI.U32 R4, R8, R119, RZ ;  /* 0x0000007708047227 */ /* 0x000fe200078e00ff */
[----:B------:R-:W-:-:S03]  /*8380*/  ISETP.GT.U32.AND P1, PT, R7, R56, PT ;  /* 0x000000380700720c */ /* 0x000fc60003f24070 */
[C---:B------:R-:W-:Y:S02]  /*8390*/  IMAD R166, R7.reuse, R3, R166 ;  /* 0x0000000307a67224 */ /* 0x040fe400078e02a6 */
[----:B------:R-:W-:Y:S02]  /*83a0*/  IMAD.MOV R4, RZ, RZ, -R4 ;  /* 0x000000ffff047224 */ /* 0x000fe400078e0a04 */
[----:B------:R-:W-:Y:S01]  /*83b0*/  @!P6 IMAD.MOV R165, RZ, RZ, -R165 ;  /* 0x000000ffffa5e224 */ /* 0x000fe200078e0aa5 */
[----:B------:R-:W-:Y:S01]  /*83c0*/  ISETP.GE.AND P6, PT, R6, RZ, PT ;  /* 0x000000ff0600720c */ /* 0x000fe20003fc6270 */
[----:B------:R-:W-:Y:S01]  /*83d0*/  @!P5 IMAD.IADD R122, R122, 0x1, -R7 ;  /* 0x000000017a7ad824 */ /* 0x000fe200078e0a07 */
[C---:B------:R-:W-:Y:S01]  /*83e0*/  ISETP.GT.U32.AND P5, PT, R7.reuse, R166, PT ;  /* 0x000000a60700720c */ /* 0x040fe20003fa4070 */
[----:B------:R-:W-:Y:S02]  /*83f0*/  IMAD R119, R7, R4, R119 ;  /* 0x0000000407777224 */ /* 0x000fe400078e0277 */
[----:B------:R-:W-:Y:S01]  /*8400*/  IMAD.MOV R6, RZ, RZ, -R5 ;  /* 0x000000ffff067224 */ /* 0x000fe200078e0a05 */
[----:B------:R-:W-:Y:S01]  /*8410*/  LOP3.LUT R5, R9, 0x17c, RZ, 0xfc, !PT ;  /* 0x0000017c09057812 */ /* 0x000fe200078efcff */
[----:B------:R-:W-:Y:S01]  /*8420*/  @!P1 IMAD.IADD R56, R56, 0x1, -R7 ;  /* 0x0000000138389824 */ /* 0x000fe200078e0a07 */
[C---:B------:R-:W-:Y:S01]  /*8430*/  ISETP.GT.U32.AND P1, PT, R7.reuse, R119, PT ;  /* 0x000000770700720c */ /* 0x040fe20003f24070 */
[----:B------:R-:W-:Y:S01]  /*8440*/  IMAD R55, R7, R6, R55 ;  /* 0x0000000607377224 */ /* 0x000fe200078e0237 */
[----:B------:R-:W-:Y:S01]  /*8450*/  IABS R167, R5 ;  /* 0x0000000500a77213 */ /* 0x000fe20000000000 */
[----:B------:R-:W-:Y:S01]  /*8460*/  @!P2 IMAD.MOV R122, RZ, RZ, -R122 ;  /* 0x000000ffff7aa224 */ /* 0x000fe200078e0a7a */
[----:B------:R-:W-:Y:S01]  /*8470*/  LOP3.LUT R6, R9, 0x180, RZ, 0xfc, !PT ;  /* 0x0000018009067812 */ /* 0x000fe200078efcff */
[----:B------:R-:W-:Y:S01]  /*8480*/  @!P3 IMAD.MOV R56, RZ, RZ, -R56 ;  /* 0x000000ffff38b224 */ /* 0x000fe200078e0a38 */
[----:B------:R-:W-:Y:S01]  /*8490*/  ISETP.GE.AND P3, PT, R5, RZ, PT ;  /* 0x000000ff0500720c */ /* 0x000fe20003f66270 */
[----:B------:R-:W-:Y:S01]  /*84a0*/  @!P5 IMAD.IADD R166, R166, 0x1, -R7 ;  /* 0x00000001a6a6d824 */ /* 0x000fe200078e0a07 */
[----:B------:R-:W-:Y:S01]  /*84b0*/  ISETP.GT.U32.AND P5, PT, R7, R55, PT ;  /* 0x000000370700720c */ /* 0x000fe20003fa4070 */
[----:B------:R-:W-:Y:S01]  /*84c0*/  IMAD.HI.U32 R3, R8, R167, RZ ;  /* 0x000000a708037227 */ /* 0x000fe200078e00ff */
[----:B------:R-:W-:-:S02]  /*84d0*/  IABS R118, R6 ;  /* 0x0000000600767213 */ /* 0x000fc40000000000 */
[----:B------:R-:W-:Y:S01]  /*84e0*/  ISETP.GT.U32.AND P2, PT, R7, R166, PT ;  /* 0x000000a60700720c */ /* 0x000fe20003f44070 */
[----:B------:R-:W-:Y:S02]  /*84f0*/  @!P1 IMAD.IADD R119, R119, 0x1, -R7 ;  /* 0x0000000177779824 */ /* 0x000fe400078e0a07 */
[----:B------:R-:W-:Y:S02]  /*8500*/  IMAD.MOV R4, RZ, RZ, -R3 ;  /* 0x000000ffff047224 */ /* 0x000fe400078e0a03 */
[----:B------:R-:W-:Y:S01]  /*8510*/  IMAD.HI.U32 R3, R8, R118, RZ ;  /* 0x0000007608037227 */ /* 0x000fe200078e00ff */
[----:B------:R-:W-:-:S03]  /*8520*/  ISETP.GT.U32.AND P1, PT, R7, R119, PT ;  /* 0x000000770700720c */ /* 0x000fc60003f24070 */
[----:B------:R-:W-:Y:S02]  /*8530*/  @!P5 IMAD.IADD R55, R55, 0x1, -R7 ;  /* 0x000000013737d824 */ /* 0x000fe400078e0a07 */
[C---:B------:R-:W-:Y:S02]  /*8540*/  IMAD R167, R7.reuse, R4, R167 ;  /* 0x0000000407a77224 */ /* 0x040fe400078e02a7 */
[----:B------:R-:W-:Y:S01]  /*8550*/  IMAD.HI.U32 R4, R8, R54, RZ ;  /* 0x0000003608047227 */ /* 0x000fe200078e00ff */
[----:B------:R-:W-:-:S03]  /*8560*/  ISETP.GT.U32.AND P5, PT, R7, R55, PT ;  /* 0x000000370700720c */ /* 0x000fc60003fa4070 */
[----:B------:R-:W-:Y:S01]  /*8570*/  @!P2 IMAD.IADD R166, R166, 0x1, -R7 ;  /* 0x00000001a6a6a824 */ /* 0x000fe200078e0a07 */
[----:B------:R-:W-:Y:S01]  /*8580*/  ISETP.GT.U32.AND P2, PT, R7, R167, PT ;  /* 0x000000a70700720c */ /* 0x000fe20003f44070 */
[----:B------:R-:W-:-:S04]  /*8590*/  IMAD.HI.U32 R5, R8, R169, RZ ;  /* 0x000000a908057227 */ /* 0x000fc800078e00ff */
[----:B------:R-:W-:Y:S02]  /*85a0*/  IMAD.MOV R4, RZ, RZ, -R4 ;  /* 0x000000ffff047224 */ /* 0x000fe400078e0a04 */
[----:B------:R-:W-:Y:S01]  /*85b0*/  @!P1 IMAD.IADD R119, R119, 0x1, -R7 ;  /* 0x0000000177779824 */ /* 0x000fe200078e0a07 */
[----:B------:R-:W-:Y:S01]  /*85c0*/  ISETP.GE.AND P1, PT, R6, RZ, PT ;  /* 0x000000ff0600720c */ /* 0x000fe20003f26270 */
[----:B------:R-:W-:Y:S02]  /*85d0*/  IMAD.MOV R3, RZ, RZ, -R3 ;  /* 0x000000ffff037224 */ /* 0x000fe400078e0a03 */
[----:B------:R-:W-:Y:S01]  /*85e0*/  IMAD.MOV R6, RZ, RZ, -R5 ;  /* 0x000000ffff067224 */ /* 0x000fe200078e0a05 */
[----:B------:R-:W-:Y:S01]  /*85f0*/  LOP3.LUT R5, R9, 0x18a, RZ, 0xfc, !PT ;  /* 0x0000018a09057812 */ /* 0x000fe200078efcff */
[----:B------:R-:W-:Y:S01]  /*8600*/  IMAD R54, R7, R4, R54 ;  /* 0x0000000407367224 */ /* 0x000fe200078e0236 */
[----:B------:R-:W-:Y:S01]  /*8610*/  LOP3.LUT R4, R9, 0x188, RZ, 0xfc, !PT ;  /* 0x0000018809047812 */ /* 0x000fe200078efcff */
[C---:B------:R-:W-:Y:S01]  /*8620*/  IMAD R118, R7.reuse, R3, R118 ;  /* 0x0000000307767224 */ /* 0x040fe200078e0276 */
[----:B------:R-:W-:Y:S01]  /*8630*/  IABS R53, R5 ;  /* 0x0000000500357213 */ /* 0x000fe20000000000 */
[----:B------:R-:W-:Y:S01]  /*8640*/  IMAD R169, R7, R6, R169 ;  /* 0x0000000607a97224 */ /* 0x000fe200078e02a9 */
[----:B------:R-:W-:Y:S01]  /*8650*/  IABS R117, R4 ;  /* 0x0000000400757213 */ /* 0x000fe20000000000 */
[--C-:B------:R-:W-:Y:S01]  /*8660*/  @!P5 IMAD.IADD R55, R55, 0x1, -R7.reuse ;  /* 0x000000013737d824 */ /* 0x100fe200078e0a07 */
[----:B------:R-:W-:Y:S01]  /*8670*/  ISETP.GT.U32.AND P5, PT, R7, R54, PT ;  /* 0x000000360700720c */ /* 0x000fe20003fa4070 */
[----:B------:R-:W-:Y:S01]  /*8680*/  @!P2 IMAD.IADD R167, R167, 0x1, -R7 ;  /* 0x00000001a7a7a824 */ /* 0x000fe200078e0a07 */
[C---:B------:R-:W-:Y:S01]  /*8690*/  ISETP.GT.U32.AND P2, PT, R7.reuse, R118, PT ;  /* 0x000000760700720c */ /* 0x040fe20003f44070 */
[----:B------:R-:W-:Y:S01]  /*86a0*/  @!P6 IMAD.MOV R55, RZ, RZ, -R55 ;  /* 0x000000ffff37e224 */ /* 0x000fe200078e0a37 */
[C---:B------:R-:W-:Y:S01]  /*86b0*/  ISETP.GT.U32.AND P6, PT, R7.reuse, R169, PT ;  /* 0x000000a90700720c */ /* 0x040fe20003fc4070 */
[----:B------:R-:W-:Y:S01]  /*86c0*/  @!P0 IMAD.MOV R166, RZ, RZ, -R166 ;  /* 0x000000ffffa68224 */ /* 0x000fe200078e0aa6 */
[----:B------:R-:W-:Y:S01]  /*86d0*/  ISETP.GT.U32.AND P0, PT, R7, R167, PT ;  /* 0x000000a70700720c */ /* 0x000fe20003f04070 */
[----:B------:R-:W-:Y:S01]  /*86e0*/  IMAD.HI.U32 R3, R8, R117, RZ ;  /* 0x0000007508037227 */ /* 0x000fe200078e00ff */
[----:B------:R-:W-:-:S03]  /*86f0*/  LOP3.LUT R6, R9, 0x18c, RZ, 0xfc, !PT ;  /* 0x0000018c09067812 */ /* 0x000fc600078efcff */
[----:B------:R-:W-:Y:S01]  /*8700*/  @!P4 IMAD.MOV R119, RZ, RZ, -R119 ;  /* 0x000000ffff77c224 */ /* 0x000fe200078e0a77 */
[----:B------:R-:W-:Y:S01]  /*8710*/  ISETP.GE.AND P4, PT, R11, RZ, PT ;  /* 0x000000ff0b00720c */ /* 0x000fe20003f86270 */
[--C-:B------:R-:W-:Y:S01]  /*8720*/  @!P5 IMAD.IADD R54, R54, 0x1, -R7.reuse ;  /* 0x000000013636d824 */ /* 0x100fe200078e0a07 */
[----:B------:R-:W-:Y:S01]  /*8730*/  LOP3.LUT R11, R9, 0x190, RZ, 0xfc, !PT ;  /* 0x00000190090b7812 */ /* 0x000fe200078efcff */
[--C-:B------:R-:W-:Y:S01]  /*8740*/  @!P2 IMAD.IADD R118, R118, 0x1, -R7.reuse ;  /* 0x000000017676a824 */ /* 0x100fe200078e0a07 */
[----:B------:R-:W-:Y:S01]  /*8750*/  ISETP.GE.AND P2, PT, R4, RZ, PT ;  /* 0x000000ff0400720c */ /* 0x000fe20003f46270 */
[----:B------:R-:W-:Y:S01]  /*8760*/  @!P6 IMAD.IADD R169, R169, 0x1, -R7 ;  /* 0x00000001a9a9e824 */ /* 0x000fe200078e0a07 */
[----:B------:R-:W-:Y:S01]  /*8770*/  ISETP.GT.U32.AND P6, PT, R7, R54, PT ;  /* 0x000000360700720c */ /* 0x000fe20003fc4070 */
[----:B------:R-:W-:Y:S01]  /*8780*/  IMAD.MOV R4, RZ, RZ, -R3 ;  /* 0x000000ffff047224 */ /* 0x000fe200078e0a03 */
[----:B------:R-:W-:Y:S01]  /*8790*/  IABS R170, R6 ;  /* 0x0000000600aa7213 */ /* 0x000fe20000000000 */
[----:B------:R-:W-:Y:S01]  /*87a0*/  IMAD.HI.U32 R3, R8, R53, RZ ;  /* 0x0000003508037227 */ /* 0x000fe200078e00ff */
[----:B------:R-:W-:-:S02]  /*87b0*/  IABS R116, R11 ;  /* 0x0000000b00747213 */ /* 0x000fc40000000000 */
[C---:B------:R-:W-:Y:S01]  /*87c0*/  ISETP.GT.U32.AND P5, PT, R7.reuse, R118, PT ;  /* 0x000000760700720c */ /* 0x040fe20003fa4070 */
[----:B------:R-:W-:Y:S02]  /*87d0*/  IMAD R117, R7, R4, R117 ;  /* 0x0000000407757224 */ /* 0x000fe400078e0275 */
[----:B------:R-:W-:Y:S02]  /*87e0*/  IMAD.MOV R4, RZ, RZ, -R3 ;  /* 0x000000ffff047224 */ /* 0x000fe400078e0a03 */
[----:B------:R-:W-:Y:S01]  /*87f0*/  @!P0 IMAD.IADD R167, R167, 0x1, -R7 ;  /* 0x00000001a7a78824 */ /* 0x000fe200078e0a07 */
[----:B------:R-:W-:Y:S01]  /*8800*/  ISETP.GE.AND P0, PT, R39, RZ, PT ;  /* 0x000000ff2700720c */ /* 0x000fe20003f06270 */
[----:B------:R-:W-:Y:S01]  /*8810*/  IMAD R53, R7, R4, R53 ;  /* 0x0000000407357224 */ /* 0x000fe200078e0235 */
[----:B------:R-:W-:Y:S01]  /*8820*/  LOP3.LUT R39, R9, 0x192, RZ, 0xfc, !PT ;  /* 0x0000019209277812 */ /* 0x000fe200078efcff */
[----:B------:R-:W-:Y:S01]  /*8830*/  @!P3 IMAD.MOV R167, RZ, RZ, -R167 ;  /* 0x000000ffffa7b224 */ /* 0x000fe200078e0aa7 */
[C---:B------:R-:W-:Y:S01]  /*8840*/  ISETP.GT.U32.AND P3, PT, R7.reuse, R169, PT ;  /* 0x000000a90700720c */ /* 0x040fe20003f64070 */
[----:B------:R-:W-:Y:S01]  /*8850*/  @!P6 IMAD.IADD R54, R54, 0x1, -R7 ;  /* 0x000000013636e824 */ /* 0x000fe200078e0a07 */
[----:B------:R-:W-:Y:S01]  /*8860*/  ISETP.GT.U32.AND P6, PT, R7, R53, PT ;  /* 0x000000350700720c */ /* 0x000fe20003fc4070 */
[----:B------:R-:W-:Y:S01]  /*8870*/  IMAD.HI.U32 R3, R8, R170, RZ ;  /* 0x000000aa08037227 */ /* 0x000fe200078e00ff */
[----:B------:R-:W-:-:S02]  /*8880*/  IABS R52, R39 ;  /* 0x0000002700347213 */ /* 0x000fc40000000000 */
[----:B------:R-:W-:Y:S01]  /*8890*/  @!P5 IADD3 R118, R118, -R7, RZ ;  /* 0x800000077676d210 */ /* 0x000fe20007ffe0ff */
[----:B------:R-:W-:Y:S01]  /*88a0*/  IMAD.HI.U32 R4, R8, R116, RZ ;  /* 0x0000007408047227 */ /* 0x000fe200078e00ff */
[----:B------:R-:W-:-:S03]  /*88b0*/  ISETP.GT.U32.AND P5, PT, R7, R117, PT ;  /* 0x000000750700720c */ /* 0x000fc60003fa4070 */
[----:B------:R-:W-:Y:S02]  /*88c0*/  IMAD.MOV R3, RZ, RZ, -R3 ;  /* 0x000000ffff037224 */ /* 0x000fe400078e0a03 */
[----:B------:R-:W-:Y:S02]  /*88d0*/  IMAD.MOV R4, RZ, RZ, -R4 ;  /* 0x000000ffff047224 */ /* 0x000fe400078e0a04 */
[----:B------:R-:W-:Y:S02]  /*88e0*/  IMAD R170, R7, R3, R170 ;  /* 0x0000000307aa7224 */ /* 0x000fe400078e02aa */
[--C-:B------:R-:W-:Y:S01]  /*88f0*/  @!P3 IMAD.IADD R169, R169, 0x1, -R7.reuse ;  /* 0x00000001a9a9b824 */ /* 0x100fe200078e0a07 */
[----:B------:R-:W-:Y:S01]  /*8900*/  ISETP.GE.AND P3, PT, R5, RZ, PT ;  /* 0x000000ff0500720c */ /* 0x000fe20003f66270 */
[----:B------:R-:W-:Y:S02]  /*8910*/  @!P6 IMAD.IADD R53, R53, 0x1, -R7 ;  /* 0x000000013535e824 */ /* 0x000fe400078e0a07 */
[----:B------:R-:W-:-:S02]  /*8920*/  IMAD R116, R7, R4, R116 ;  /* 0x0000000407747224 */ /* 0x000fc400078e0274 */
[----:B------:R-:W-:Y:S01]  /*8930*/  @!P4 IMAD.MOV R54, RZ, RZ, -R54 ;  /* 0x000000ffff36c224 */ /* 0x000fe200078e0a36 */
[C---:B------:R-:W-:Y:S01]  /*8940*/  ISETP.GT.U32.AND P4, PT, R7.reuse, R170, PT ;  /* 0x000000aa0700720c */ /* 0x040fe20003f84070 */
[----:B------:R-:W-:Y:S01]  /*8950*/  IMAD.HI.U32 R5, R8, R52, RZ ;  /* 0x0000003408057227 */ /* 0x000fe200078e00ff */
[----:B------:R-:W-:-:S03]  /*8960*/  ISETP.GT.U32.AND P6, PT, R7, R53, PT ;  /* 0x000000350700720c */ /* 0x000fc60003fc4070 */
[----:B------:R-:W-:Y:S01]  /*8970*/  @!P0 IMAD.MOV R169, RZ, RZ, -R169 ;  /* 0x000000ffffa98224 */ /* 0x000fe200078e0aa9 */
[----:B------:R-:W-:Y:S01]  /*8980*/  ISETP.GT.U32.AND P0, PT, R7, R116, PT ;  /* 0x000000740700720c */ /* 0x000fe20003f04070 */
[----:B------:R-:W-:Y:S02]  /*8990*/  IMAD.MOV R5, RZ, RZ, -R5 ;  /* 0x000000ffff057224 */ /* 0x000fe400078e0a05 */
[--C-:B------:R-:W-:Y:S01]  /*89a0*/  @!P5 IMAD.IADD R117, R117, 0x1, -R7.reuse ;  /* 0x000000017575d824 */ /* 0x100fe200078e0a07 */
[----:B------:R-:W-:Y:S01]  /*89b0*/  ISETP.GE.AND P5, PT, R6, RZ, PT ;  /* 0x000000ff0600720c */ /* 0x000fe20003fa6270 */
[----:B------:R-:W-:Y:S01]  /*89c0*/  IMAD R52, R7, R5, R52 ;  /* 0x0000000507347224 */ /* 0x000fe200078e0234 */
[C---:B------:R-:W-:Y:S01]  /*89d0*/  LOP3.LUT R5, R9.reuse, 0x194, RZ, 0xfc, !PT ;  /* 0x0000019409057812 */ /* 0x040fe200078efcff */
[--C-:B------:R-:W-:Y:S01]  /*89e0*/  @!P4 IMAD.IADD R170, R170, 0x1, -R7.reuse ;  /* 0x00000001aaaac824 */ /* 0x100fe200078e0a07 */
[----:B------:R-:W-:Y:S01]  /*89f0*/  LOP3.LUT R6, R9, 0x198, RZ, 0xfc, !PT ;  /* 0x0000019809067812 */ /* 0x000fe200078efcff */
[--C-:B------:R-:W-:Y:S01]  /*8a00*/  @!P6 IMAD.IADD R53, R53, 0x1, -R7.reuse ;  /* 0x000000013535e824 */ /* 0x100fe200078e0a07 */
[----:B------:R-:W-:Y:S01]  /*8a10*/  IABS R171, R5 ;  /* 0x0000000500ab7213 */ /* 0x000fe20000000000 */
[----:B------:R-:W-:Y:S01]  /*8a20*/  @!P1 IMAD.MOV R118, RZ, RZ, -R118 ;  /* 0x000000ffff769224 */ /* 0x000fe200078e0a76 */
[C---:B------:R-:W-:Y:S01]  /*8a30*/  ISETP.GT.U32.AND P6, PT, R7.reuse, R52, PT ;  /* 0x000000340700720c */ /* 0x040fe20003fc4070 */
[----:B------:R-:W-:Y:S01]  /*8a40*/  @!P0 IMAD.IADD R116, R116, 0x1, -R7 ;  /* 0x0000000174748824 */ /* 0x000fe200078e0a07 */
[C---:B------:R-:W-:Y:S01]  /*8a50*/  ISETP.GT.U32.AND P0, PT, R7.reuse, R170, PT ;  /* 0x000000aa0700720c */ /* 0x040fe20003f04070 */
[----:B------:R-:W-:Y:S01]  /*8a60*/  IMAD.HI.U32 R3, R8, R171, RZ ;  /* 0x000000ab08037227 */ /* 0x000fe200078e00ff */
[----:B------:R-:W-:-:S02]  /*8a70*/  ISETP.GT.U32.AND P1, PT, R7, R117, PT ;  /* 0x000000750700720c */ /* 0x000fc40003f24070 */
[----:B------:R-:W-:Y:S01]  /*8a80*/  IABS R115, R6 ;  /* 0x0000000600737213 */ /* 0x000fe20000000000 */
[----:B------:R-:W-:Y:S01]  /*8a90*/  IMAD.MOV R4, RZ, RZ, -R3 ;  /* 0x000000ffff047224 */ /* 0x000fe200078e0a03 */
[----:B------:R-:W-:Y:S01]  /*8aa0*/  ISETP.GE.AND P4, PT, R39, RZ, PT ;  /* 0x000000ff2700720c */ /* 0x000fe20003f86270 */
[----:B------:R-:W-:Y:S01]  /*8ab0*/  @!P3 IMAD.MOV R53, RZ, RZ, -R53 ;  /* 0x000000ffff35b224 */ /* 0x000fe200078e0a35 */
[----:B------:R-:W-:Y:S01]  /*8ac0*/  LOP3.LUT R39, R9, 0x19c, RZ, 0xfc, !PT ;  /* 0x0000019c09277812 */ /* 0x000fe200078efcff */
[C---:B------:R-:W-:Y:S02]  /*8ad0*/  IMAD R171, R7.reuse, R4, R171 ;  /* 0x0000000407ab7224 */ /* 0x040fe400078e02ab */
[--C-:B------:R-:W-:Y:S01]  /*8ae0*/  @!P6 IMAD.IADD R52, R52, 0x1, -R7.reuse ;  /* 0x000000013434e824 */ /* 0x100fe200078e0a07 */
[C---:B------:R-:W-:Y:S01]  /*8af0*/  ISETP.GT.U32.AND P6, PT, R7.reuse, R116, PT ;  /* 0x000000740700720c */ /* 0x040fe20003fc4070 */
[----:B------:R-:W-:Y:S01]  /*8b00*/  @!P0 IMAD.IADD R170, R170, 0x1, -R7 ;  /* 0x00000001aaaa8824 */ /* 0x000fe200078e0a07 */
[----:B------:R-:W-:Y:S01]  /*8b10*/  ISETP.GT.U32.AND P0, PT, R7, R171, PT ;  /* 0x000000ab0700720c */ /* 0x000fe20003f04070 */
[----:B------:R-:W-:Y:S01]  /*8b20*/  IMAD.HI.U32 R3, R8, R115, RZ ;  /* 0x0000007308037227 */ /* 0x000fe200078e00ff */
[----:B------:R-:W-:-:S03]  /*8b30*/  IABS R173, R39 ;  /* 0x0000002700ad7213 */ /* 0x000fc60000000000 */
[----:B------:R-:W-:Y:S01]  /*8b40*/  @!P1 IMAD.IADD R117, R117, 0x1, -R7 ;  /* 0x0000000175759824 */ /* 0x000fe200078e0a07 */
[----:B------:R-:W-:Y:S01]  /*8b50*/  ISETP.GE.AND P1, PT, R11, RZ, PT ;  /* 0x000000ff0b00720c */ /* 0x000fe20003f26270 */
[----:B------:R-:W-:Y:S01]  /*8b60*/  IMAD.MOV R4, RZ, RZ, -R3 ;  /* 0x000000ffff047224 */ /* 0x000fe200078e0a03 */
[----:B------:R-:W-:Y:S01]  /*8b70*/  LOP3.LUT R11, R9, 0x19a, RZ, 0xfc, !PT ;  /* 0x0000019a090b7812 */ /* 0x000fe200078efcff */
[----:B------:R-:W-:Y:S01]  /*8b80*/  @!P2 IMAD.MOV R117, RZ, RZ, -R117 ;  /* 0x000000ffff75a224 */ /* 0x000fe200078e0a75 */
[C---:B------:R-:W-:Y:S01]  /*8b90*/  ISETP.GT.U32.AND P2, PT, R7.reuse, R52, PT ;  /* 0x000000340700720c */ /* 0x040fe20003f44070 */
[----:B------:R-:W-:Y:S01]  /*8ba0*/  IMAD R115, R7, R4, R115 ;  /* 0x0000000407737224 */ /* 0x000fe200078e0273 */
[----:B------:R-:W-:Y:S01]  /*8bb0*/  IABS R51, R11 ;  /* 0x0000000b00337213 */ /* 0x000fe20000000000 */
[--C-:B------:R-:W-:Y:S02]  /*8bc0*/  @!P6 IMAD.IADD R116, R116, 0x1, -R7.reuse ;  /* 0x000000017474e824 */ /* 0x100fe400078e0a07 */
[----:B------:R-:W-:Y:S01]  /*8bd0*/  @!P0 IMAD.IADD R171, R171, 0x1, -R7 ;  /* 0x00000001abab8824 */ /* 0x000fe200078e0a07 */
[----:B------:R-:W-:Y:S01]  /*8be0*/  ISETP.GT.U32.AND P6, PT, R7, R115, PT ;  /* 0x000000730700720c */ /* 0x000fe20003fc4070 */
[----:B------:R-:W-:Y:S01]  /*8bf0*/  IMAD.HI.U32 R3, R8, R51, RZ ;  /* 0x0000003308037227 */ /* 0x000fe200078e00ff */
[----:B------:R-:W-:-:S02]  /*8c00*/  ISETP.GE.AND P0, PT, R6, RZ, PT ;  /* 0x000000ff0600720c */ /* 0x000fc40003f06270 */
[----:B------:R-:W-:Y:S01]  /*8c10*/  ISETP.GT.U32.AND P3, PT, R7, R171, PT ;  /* 0x000000ab0700720c */ /* 0x000fe20003f64070 */
[----:B------:R-:W-:Y:S01]  /*8c20*/  IMAD.MOV R4, RZ, RZ, -R3 ;  /* 0x000000ffff047224 */ /* 0x000fe200078e0a03 */
[----:B------:R-:W-:Y:S01]  /*8c30*/  LOP3.LUT R6, R9, 0x1a8, RZ, 0xfc, !PT ;  /* 0x000001a809067812 */ /* 0x000fe200078efcff */
[----:B------:R-:W-:-:S03]  /*8c40*/  IMAD.HI.U32 R3, R8, R173, RZ ;  /* 0x000000ad08037227 */ /* 0x000fc600078e00ff */
[----:B------:R-:W-:Y:S01]  /*8c50*/  IABS R113, R6 ;  /* 0x0000000600717213 */ /* 0x000fe20000000000 */
[----:B------:R-:W-:Y:S02]  /*8c60*/  IMAD R51, R7, R4, R51 ;  /* 0x0000000407337224 */ /* 0x000fe400078e0233 */
[----:B------:R-:W-:Y:S02]  /*8c70*/  IMAD.MOV R4, RZ, RZ, -R3 ;  /* 0x000000ffff047224 */ /* 0x000fe400078e0a03 */
[----:B------:R-:W-:Y:S01]  /*8c80*/  @!P6 IMAD.IADD R115, R115, 0x1, -R7 ;  /* 0x000000017373e824 */ /* 0x000fe200078e0a07 */
[C---:B------:R-:W-:Y:S01]  /*8c90*/  ISETP.GT.U32.AND P6, PT, R7.reuse, R51, PT ;  /* 0x000000330700720c */ /* 0x040fe20003fc4070 */
[----:B------:R-:W-:Y:S01]  /*8ca0*/  IMAD R173, R7, R4, R173 ;  /* 0x0000000407ad7224 */ /* 0x000fe200078e02ad */
[----:B------:R-:W-:Y:S01]  /*8cb0*/  LOP3.LUT R4, R9, 0x1a2, RZ, 0xfc, !PT ;  /* 0x000001a209047812 */ /* 0x000fe200078efcff */
[----:B------:R-:W-:Y:S02]  /*8cc0*/  @!P3 IMAD.IADD R171, R171, 0x1, -R7 ;  /* 0x00000001ababb824 */ /* 0x000fe400078e0a07 */
[----:B------:R-:W-:Y:S01]  /*8cd0*/  @!P5 IMAD.MOV R170, RZ, RZ, -R170 ;  /* 0x000000ffffaad224 */ /* 0x000fe200078e0aaa */
[C---:B------:R-:W-:Y:S01]  /*8ce0*/  ISETP.GT.U32.AND P3, PT, R7.reuse, R173, PT ;  /* 0x000000ad0700720c */ /* 0x040fe20003f64070 */
[----:B------:R-:W-:Y:S01]  /*8cf0*/  IMAD.HI.U32 R3, R8, R114, RZ ;  /* 0x0000007208037227 */ /* 0x000fe200078e00ff */
[----:B------:R-:W-:-:S02]  /*8d00*/  ISETP.GT.U32.AND P5, PT, R7, R115, PT ;  /* 0x000000730700720c */ /* 0x000fc40003fa4070 */
[----:B------:R-:W-:Y:S01]  /*8d10*/  IABS R50, R4 ;  /* 0x0000000400327213 */ /* 0x000fe20000000000 */
[----:B------:R-:W-:Y:S02]  /*8d20*/  IMAD.MOV R3, RZ, RZ, -R3 ;  /* 0x000000ffff037224 */ /* 0x000fe400078e0a03 */
[--C-:B------:R-:W-:Y:S01]  /*8d30*/  @!P6 IMAD.IADD R51, R51, 0x1, -R7.reuse ;  /* 0x000000013333e824 */ /* 0x100fe200078e0a07 */
[----:B------:R-:W-:Y:S01]  /*8d40*/  ISETP.GE.AND P6, PT, R4, RZ, PT ;  /* 0x000000ff0400720c */ /* 0x000fe20003fc6270 */
[--C-:B------:R-:W-:Y:S01]  /*8d50*/  @!P2 IMAD.IADD R52, R52, 0x1, -R7.reuse ;  /* 0x000000013434a824 */ /* 0x100fe200078e0a07 */
[----:B------:R-:W-:Y:S01]  /*8d60*/  ISETP.GE.AND P2, PT, R5, RZ, PT ;  /* 0x000000ff0500720c */ /* 0x000fe20003f46270 */
[----:B------:R-:W-:Y:S01]  /*8d70*/  IMAD R114, R7, R3, R114 ;  /* 0x0000000307727224 */ /* 0x000fe200078e0272 */
[----:B------:R-:W-:Y:S01]  /*8d80*/  LOP3.LUT R5, R9, 0x1a4, RZ, 0xfc, !PT ;  /* 0x000001a409057812 */ /* 0x000fe200078efcff */
        /* <DEDUP_REMOVED lines=10> */
[C---:B------:R-:W-:Y:S01]  /*8e30*/  IMAD R50, R7.reuse, R3, R50 ;  /* 0x0000000307327224 */ /* 0x040fe200078e0232 */
[----:B------:R-:W-:Y:S01]  /*8e40*/  IABS R112, R40 ;  /* 0x0000002800707213 */ /* 0x000fe20000000000 */
[----:B------:R-:W-:Y:S01]  /*8e50*/  @!P2 IMAD.MOV R171, RZ, RZ, -R171 ;  /* 0x000000ffffaba224 */ /* 0x000fe200078e0aab */
[----:B------:R-:W-:Y:S01]  /*8e60*/  ISETP.GT.U32.AND P2, PT, R7, R173, PT ;  /* 0x000000ad0700720c */ /* 0x000fe20003f44070 */
[----:B------:R-:W-:Y:S01]  /*8e70*/  @!P3 IMAD.IADD R51, R51, 0x1, -R7 ;  /* 0x000000013333b824 */ /* 0x000fe200078e0a07 */
[----:B------:R-:W-:Y:S01]  /*8e80*/  ISETP.GT.U32.AND P3, PT, R7, R50, PT ;  /* 0x000000320700720c */ /* 0x000fe20003f64070 */
[----:B------:R-:W-:Y:S01]  /*8e90*/  @!P4 IMAD.MOV R52, RZ, RZ, -R52 ;  /* 0x000000ffff34c224 */ /* 0x000fe200078e0a34 */
[----:B------:R-:W-:Y:S01]  /*8ea0*/  ISETP.GE.AND P4, PT, R39, RZ, PT ;  /* 0x000000ff2700720c */ /* 0x000fe20003f86270 */
[----:B------:R-:W-:Y:S01]  /*8eb0*/  IMAD.HI.U32 R3, R8, R174, RZ ;  /* 0x000000ae08037227 */ /* 0x000fe200078e00ff */
[----:B------:R-:W-:-:S03]  /*8ec0*/  LOP3.LUT R39, R9, 0x1ac, RZ, 0xfc, !PT ;  /* 0x000001ac09277812 */ /* 0x000fc600078efcff */
[----:B------:R-:W-:Y:S01]  /*8ed0*/  @!P0 IMAD.IADD R114, R114, 0x1, -R7 ;  /* 0x0000000172728824 */ /* 0x000fe200078e0a07 */
[----:B------:R-:W-:Y:S01]  /*8ee0*/  IABS R175, R39 ;  /* 0x0000002700af7213 */ /* 0x000fe20000000000 */
[----:B------:R-:W-:Y:S01]  /*8ef0*/  IMAD.HI.U32 R4, R8, R113, RZ ;  /* 0x0000007108047227 */ /* 0x000fe200078e00ff */
[----:B------:R-:W-:-:S03]  /*8f00*/  ISETP.GE.AND P0, PT, R6, RZ, PT ;  /* 0x000000ff0600720c */ /* 0x000fc60003f06270 */
[--C-:B------:R-:W-:Y:S01]  /*8f10*/  @!P2 IMAD.IADD R173, R173, 0x1, -R7.reuse ;  /* 0x00000001adada824 */ /* 0x100fe200078e0a07 */
[----:B------:R-:W-:Y:S01]  /*8f20*/  ISETP.GE.AND P2, PT, R5, RZ, PT ;  /* 0x000000ff0500720c */ /* 0x000fe20003f46270 */
[----:B------:R-:W-:Y:S01]  /*8f30*/  @!P3 IMAD.IADD R50, R50, 0x1, -R7 ;  /* 0x000000013232b824 */ /* 0x000fe200078e0a07 */
[C---:B------:R-:W-:Y:S01]  /*8f40*/  ISETP.GT.U32.AND P3, PT, R7.reuse, R114, PT ;  /* 0x000000720700720c */ /* 0x040fe20003f64070 */
[----:B------:R-:W-:Y:S02]  /*8f50*/  IMAD.MOV R5, RZ, RZ, -R3 ;  /* 0x000000ffff057224 */ /* 0x000fe400078e0a03 */
[----:B------:R-:W-:Y:S02]  /*8f60*/  IMAD.MOV R4, RZ, RZ, -R4 ;  /* 0x000000ffff047224 */ /* 0x000fe400078e0a04 */
[----:B------:R-:W-:Y:S02]  /*8f70*/  IMAD R174, R7, R5, R174 ;  /* 0x0000000507ae7224 */ /* 0x000fe400078e02ae */
[----:B------:R-:W-:Y:S01]  /*8f80*/  @!P1 IMAD.MOV R116, RZ, RZ, -R116 ;  /* 0x000000ffff749224 */ /* 0x000fe200078e0a74 */
        /* <DEDUP_REMOVED lines=8> */
[----:B------:R-:W-:-:S03]  /*9010*/  IABS R49, R11 ;  /* 0x0000000b00317213 */ /* 0x000fc60000000000 */
[----:B------:R-:W-:Y:S02]  /*9020*/  @!P5 IMAD.MOV R114, RZ, RZ, -R114 ;  /* 0x000000ffff72d224 */ /* 0x000fe400078e0a72 */
[----:B------:R-:W-:Y:S01]  /*9030*/  @!P1 IMAD.MOV R51, RZ, RZ, -R51 ;  /* 0x000000ffff339224 */ /* 0x000fe200078e0a33 */
[----:B------:R-:W-:Y:S01]  /*9040*/  ISETP.GT.U32.AND P1, PT, R7, R50, PT ;  /* 0x000000320700720c */ /* 0x000fe20003f24070 */
[----:B------:R-:W-:-:S04]  /*9050*/  IMAD.HI.U32 R3, R8, R49, RZ ;  /* 0x0000003108037227 */ /* 0x000fc800078e00ff */
[--C-:B------:R-:W-:Y:S01]  /*9060*/  @!P4 IMAD.IADD R174, R174, 0x1, -R7.reuse ;  /* 0x00000001aeaec824 */ /* 0x100fe200078e0a07 */
[----:B------:R-:W-:Y:S01]  /*9070*/  ISETP.GE.AND P4, PT, R11, RZ, PT ;  /* 0x000000ff0b00720c */ /* 0x000fe20003f86270 */
[----:B------:R-:W-:Y:S01]  /*9080*/  @!P3 IMAD.IADD R113, R113, 0x1, -R7 ;  /* 0x000000017171b824 */ /* 0x000fe200078e0a07 */
[----:B------:R-:W-:Y:S01]  /*9090*/  LOP3.LUT R11, R9, 0x1ba, RZ, 0xfc, !PT ;  /* 0x000001ba090b7812 */ /* 0x000fe200078efcff */
[----:B------:R-:W-:Y:S01]  /*90a0*/  IMAD.MOV R6, RZ, RZ, -R3 ;  /* 0x000000ffff067224 */ /* 0x000fe200078e0a03 */
[C---:B------:R-:W-:Y:S01]  /*90b0*/  ISETP.GT.U32.AND P3, PT, R7.reuse, R174, PT ;  /* 0x000000ae0700720c */ /* 0x040fe20003f64070 */
[----:B------:R-:W-:Y:S01]  /*90c0*/  IMAD.HI.U32 R3, R8, R175, RZ ;  /* 0x000000af08037227 */ /* 0x000fe200078e00ff */
[C---:B------:R-:W-:Y:S02]  /*90d0*/  ISETP.GT.U32.AND P5, PT, R7.reuse, R113, PT ;  /* 0x000000710700720c */ /* 0x040fe40003fa4070 */
[----:B------:R-:W-:Y:S01]  /*90e0*/  IABS R47, R11 ;  /* 0x0000000b002f7213 */ /* 0x000fe20000000000 */
[----:B------:R-:W-:-:S02]  /*90f0*/  IMAD R49, R7, R6, R49 ;  /* 0x0000000607317224 */ /* 0x000fc400078e0231 */
[----:B------:R-:W-:Y:S02]  /*9100*/  IMAD.MOV R6, RZ, RZ, -R3 ;  /* 0x000000ffff067224 */ /* 0x000fe400078e0a03 */
[----:B------:R-:W-:Y:S01]  /*9110*/  @!P1 IMAD.IADD R50, R50, 0x1, -R7 ;  /* 0x0000000132329824 */ /* 0x000fe200078e0a07 */
[C---:B------:R-:W-:Y:S01]  /*9120*/  ISETP.GT.U32.AND P1, PT, R7.reuse, R49, PT ;  /* 0x000000310700720c */ /* 0x040fe20003f24070 */
[C---:B------:R-:W-:Y:S02]  /*9130*/  IMAD R175, R7.reuse, R6, R175 ;  /* 0x0000000607af7224 */ /* 0x040fe400078e02af */
[----:B------:R-:W-:Y:S01]  /*9140*/  IMAD.MOV R5, RZ, RZ, -R4 ;  /* 0x000000ffff057224 */ /* 0x000fe200078e0a04 */
[----:B------:R-:W-:Y:S01]  /*9150*/  @!P6 IADD3 R50, -R50, RZ, RZ ;  /* 0x000000ff3232e210 */ /* 0x000fe20007ffe1ff */
[----:B------:R-:W-:Y:S01]  /*9160*/  @!P3 IMAD.IADD R174, R174, 0x1, -R7 ;  /* 0x00000001aeaeb824 */ /* 0x000fe200078e0a07 */
[----:B------:R-:W-:Y:S01]  /*9170*/  ISETP.GT.U32.AND P3, PT, R7, R175, PT ;  /* 0x000000af0700720c */ /* 0x000fe20003f64070 */
[----:B------:R-:W-:Y:S01]  /*9180*/  IMAD.HI.U32 R3, R8, R48, RZ ;  /* 0x0000003008037227 */ /* 0x000fe200078e00ff */
[----:B------:R-:W-:-:S02]  /*9190*/  ISETP.GE.AND P6, PT, R39, RZ, PT ;  /* 0x000000ff2700720c */ /* 0x000fc40003fc6270 */
[----:B------:R-:W-:Y:S01]  /*91a0*/  LOP3.LUT R39, R9, 0x1cc, RZ, 0xfc, !PT ;  /* 0x000001cc09277812 */ /* 0x000fe200078efcff */
[----:B------:R-:W-:Y:S01]  /*91b0*/  IMAD R112, R7, R5, R112 ;  /* 0x0000000507707224 */ /* 0x000fe200078e0270 */
[----:B------:R-:W-:Y:S01]  /*91c0*/  LOP3.LUT R5, R9, 0x1b8, RZ, 0xfc, !PT ;  /* 0x000001b809057812 */ /* 0x000fe200078efcff */
[----:B------:R-:W-:Y:S01]  /*91d0*/  IMAD.MOV R3, RZ, RZ, -R3 ;  /* 0x000000ffff037224 */ /* 0x000fe200078e0a03 */
[----:B------:R-:W-:Y:S01]  /*91e0*/  IABS R181, R39 ;  /* 0x0000002700b57213 */ /* 0x000fe20000000000 */
[--C-:B------:R-:W-:Y:S01]  /*91f0*/  @!P5 IMAD.IADD R113, R113, 0x1, -R7.reuse ;  /* 0x000000017171d824 */ /* 0x100fe200078e0a07 */
[----:B------:R-:W-:Y:S01]  /*9200*/  ISETP.GT.U32.AND P5, PT, R7, R112, PT ;  /* 0x000000700700720c */ /* 0x000fe20003fa4070 */
[----:B------:R-:W-:Y:S01]  /*9210*/  @!P1 IMAD.IADD R49, R49, 0x1, -R7 ;  /* 0x0000000131319824 */ /* 0x000fe200078e0a07 */
[----:B------:R-:W-:Y:S01]  /*9220*/  IABS R111, R5 ;  /* 0x00000005006f7213 */ /* 0x000fe20000000000 */
[C---:B------:R-:W-:Y:S02]  /*9230*/  IMAD R48, R7.reuse, R3, R48 ;  /* 0x0000000307307224 */ /* 0x040fe400078e0230 */
[----:B------:R-:W-:Y:S01]  /*9240*/  IMAD.HI.U32 R4, R8, R177, RZ ;  /* 0x000000b108047227 */ /* 0x000fe200078e00ff */
[----:B------:R-:W-:-:S03]  /*9250*/  ISETP.GT.U32.AND P1, PT, R7, R49, PT ;  /* 0x000000310700720c */ /* 0x000fc60003f24070 */
[--C-:B------:R-:W-:Y:S01]  /*9260*/  @!P3 IMAD.IADD R175, R175, 0x1, -R7.reuse ;  /* 0x00000001afafb824 */ /* 0x100fe200078e0a07 */
[C---:B------:R-:W-:Y:S01]  /*9270*/  ISETP.GT.U32.AND P3, PT, R7.reuse, R48, PT ;  /* 0x000000300700720c */ /* 0x040fe20003f64070 */
[----:B------:R-:W-:Y:S02]  /*9280*/  IMAD.MOV R4, RZ, RZ, -R4 ;  /* 0x000000ffff047224 */ /* 0x000fe400078e0a04 */
[----:B------:R-:W-:Y:S02]  /*9290*/  @!P5 IMAD.IADD R112, R112, 0x1, -R7 ;  /* 0x000000017070d824 */ /* 0x000fe400078e0a07 */
[C---:B------:R-:W-:Y:S02]  /*92a0*/  IMAD R177, R7.reuse, R4, R177 ;  /* 0x0000000407b17224 */ /* 0x040fe400078e02b1 */
[----:B------:R-:W-:Y:S01]  /*92b0*/  @!P0 IMAD.MOV R113, RZ, RZ, -R113 ;  /* 0x000000ffff718224 */ /* 0x000fe200078e0a71 */
[----:B------:R-:W-:Y:S01]  /*92c0*/  ISETP.GT.U32.AND P5, PT, R7, R112, PT ;  /* 0x000000700700720c */ /* 0x000fe20003fa4070 */
[----:B------:R-:W-:Y:S01]  /*92d0*/  @!P1 IMAD.IADD R49, R49, 0x1, -R7 ;  /* 0x0000000131319824 */ /* 0x000fe200078e0a07 */
[----:B------:R-:W-:Y:S01]  /*92e0*/  ISETP.GT.U32.AND P0, PT, R7, R177, PT ;  /* 0x000000b10700720c */ /* 0x000fe20003f04070 */
[----:B------:R-:W-:Y:S01]  /*92f0*/  IMAD.HI.U32 R4, R8, R47, RZ ;  /* 0x0000002f08047227 */ /* 0x000fe200078e00ff */
[----:B------:R-:W-:-:S02]  /*9300*/  ISETP.GE.AND P1, PT, R40, RZ, PT ;  /* 0x000000ff2800720c */ /* 0x000fc40003f26270 */
[----:B------:R-:W-:Y:S01]  /*9310*/  LOP3.LUT R40, R9, 0x1ca, RZ, 0xfc, !PT ;  /* 0x000001ca09287812 */ /* 0x000fe200078efcff */
[----:B------:R-:W-:Y:S02]  /*9320*/  @!P3 IMAD.IADD R48, R48, 0x1, -R7 ;  /* 0x000000013030b824 */ /* 0x000fe400078e0a07 */
[----:B------:R-:W-:Y:S01]  /*9330*/  IMAD.HI.U32 R3, R8, R111, RZ ;  /* 0x0000006f08037227 */ /* 0x000fe200078e00ff */
[----:B------:R-:W-:Y:S02]  /*9340*/  IABS R45, R40 ;  /* 0x00000028002d7213 */ /* 0x000fe40000000000 */
[----:B------:R-:W-:Y:S01]  /*9350*/  ISETP.GT.U32.AND P3, PT, R7, R48, PT ;  /* 0x000000300700720c */ /* 0x000fe20003f64070 */
[----:B------:R-:W-:Y:S02]  /*9360*/  IMAD.MOV R4, RZ, RZ, -R4 ;  /* 0x000000ffff047224 */ /* 0x000fe400078e0a04 */
[----:B------:R-:W-:Y:S01]  /*9370*/  @!P4 IMAD.MOV R49, RZ, RZ, -R49 ;  /* 0x000000ffff31c224 */ /* 0x000fe200078e0a31 */
[----:B------:R-:W-:Y:S01]  /*9380*/  ISETP.GE.AND P4, PT, R41, RZ, PT ;  /* 0x000000ff2900720c */ /* 0x000fe20003f86270 */
[----:B------:R-:W-:Y:S01]  /*9390*/  @!P0 IMAD.IADD R177, R177, 0x1, -R7 ;  /* 0x00000001b1b18824 */ /* 0x000fe200078e0a07 */
[C---:B------:R-:W-:Y:S01]  /*93a0*/  LOP3.LUT R41, R9.reuse, 0x1d8, RZ, 0xfc, !PT ;  /* 0x000001d809297812 */ /* 0x040fe200078efcff */
[----:B------:R-:W-:Y:S01]  /*93b0*/  IMAD.MOV R6, RZ, RZ, -R3 ;  /* 0x000000ffff067224 */ /* 0x000fe200078e0a03 */
[----:B------:R-:W-:Y:S01]  /*93c0*/  LOP3.LUT R3, R9, 0x1bc, RZ, 0xfc, !PT ;  /* 0x000001bc09037812 */ /* 0x000fe200078efcff */
[----:B------:R-:W-:Y:S01]  /*93d0*/  @!P5 IMAD.IADD R112, R112, 0x1, -R7 ;  /* 0x000000017070d824 */ /* 0x000fe200078e0a07 */
[C---:B------:R-:W-:Y:S01]  /*93e0*/  ISETP.GT.U32.AND P0, PT, R7.reuse, R177, PT ;  /* 0x000000b10700720c */ /* 0x040fe20003f04070 */
[C---:B------:R-:W-:Y:S01]  /*93f0*/  IMAD R47, R7.reuse, R4, R47 ;  /* 0x00000004072f7224 */ /* 0x040fe200078e022f */
[----:B------:R-:W-:Y:S01]  /*9400*/  IABS R178, R3 ;  /* 0x0000000300b27213 */ /* 0x000fe20000000000 */
[----:B------:R-:W-:Y:S01]  /*9410*/  IMAD R111, R7, R6, R111 ;  /* 0x00000006076f7224 */ /* 0x000fe200078e026f */
[----:B------:R-:W-:Y:S01]  /*9420*/  ISETP.GE.AND P5, PT, R5, RZ, PT ;  /* 0x000000ff0500720c */ /* 0x000fe20003fa6270 */
[----:B------:R-:W-:Y:S01]  /*9430*/  @!P1 IMAD.MOV R112, RZ, RZ, -R112 ;  /* 0x000000ffff709224 */ /* 0x000fe200078e0a70 */
[C---:B------:R-:W-:Y:S01]  /*9440*/  ISETP.GT.U32.AND P1, PT, R7.reuse, R47, PT ;  /* 0x0000002f0700720c */ /* 0x040fe20003f24070 */
[----:B------:R-:W-:Y:S01]  /*9450*/  @!P2 IMAD.MOV R174, RZ, RZ, -R174 ;  /* 0x000000ffffaea224 */ /* 0x000fe200078e0aae */
[C---:B------:R-:W-:Y:S01]  /*9460*/  ISETP.GT.U32.AND P2, PT, R7.reuse, R175, PT ;  /* 0x000000af0700720c */ /* 0x040fe20003f44070 */
[----:B------:R-:W-:Y:S01]  /*9470*/  @!P3 IMAD.IADD R48, R48, 0x1, -R7 ;  /* 0x000000013030b824 */ /* 0x000fe200078e0a07 */
[----:B------:R-:W-:-:S02]  /*9480*/  ISETP.GT.U32.AND P3, PT, R7, R111, PT ;  /* 0x0000006f0700720c */ /* 0x000fc40003f64070 */
[----:B------:R-:W-:Y:S01]  /*9490*/  LOP3.LUT R4, R9, 0x1c2, RZ, 0xfc, !PT ;  /* 0x000001c209047812 */ /* 0x000fe200078efcff */
[----:B------:R-:W-:Y:S01]  /*94a0*/  @!P4 IMAD.MOV R48, RZ, RZ, -R48 ;  /* 0x000000ffff30c224 */ /* 0x000fe200078e0a30 */
[----:B------:R-:W-:Y:S01]  /*94b0*/  ISETP.GE.AND P4, PT, R3, RZ, PT ;  /* 0x000000ff0300720c */ /* 0x000fe20003f86270 */
[--C-:B------:R-:W-:Y:S01]  /*94c0*/  @!P0 IMAD.IADD R177, R177, 0x1, -R7.reuse ;  /* 0x00000001b1b18824 */ /* 0x100fe200078e0a07 */
[----:B------:R-:W-:Y:S02]  /*94d0*/  LOP3.LUT R3, R9, 0x1c0, RZ, 0xfc, !PT ;  /* 0x000001c009037812 */ /* 0x000fe400078efcff */
[----:B------:R-:W-:Y:S01]  /*94e0*/  IABS R46, R4 ;  /* 0x00000004002e7213 */ /* 0x000fe20000000000 */
[--C-:B------:R-:W-:Y:S01]  /*94f0*/  @!P1 IMAD.IADD R47, R47, 0x1, -R7.reuse ;  /* 0x000000012f2f9824 */ /* 0x100fe200078e0a07 */
[----:B------:R-:W-:Y:S01]  /*9500*/  ISETP.GE.AND P0, PT, R3, RZ, PT ;  /* 0x000000ff0300720c */ /* 0x000fe20003f06270 */
[----:B------:R-:W-:Y:S01]  /*9510*/  @!P2 IMAD.IADD R175, R175, 0x1, -R7 ;  /* 0x00000001afafa824 */ /* 0x000fe200078e0a07 */
[----:B------:R-:W-:Y:S01]  /*9520*/  IABS R110, R3 ;  /* 0x00000003006e7213 */ /* 0x000fe20000000000 */
[----:B------:R-:W-:Y:S01]  /*9530*/  IMAD.HI.U32 R3, R8, R178, RZ ;  /* 0x000000b208037227 */ /* 0x000fe200078e00ff */
[----:B------:R-:W-:-:S02]  /*9540*/  ISETP.GT.U32.AND P1, PT, R7, R47, PT ;  /* 0x0000002f0700720c */ /* 0x000fc40003f24070 */
[----:B------:R-:W-:Y:S01]  /*9550*/  ISETP.GE.AND P2, PT, R42, RZ, PT ;  /* 0x000000ff2a00720c */ /* 0x000fe20003f46270 */
[----:B------:R-:W-:Y:S01]  /*9560*/  @!P3 IMAD.IADD R111, R111, 0x1, -R7 ;  /* 0x000000016f6fb824 */ /* 0x000fe200078e0a07 */
[C---:B------:R-:W-:Y:S01]  /*9570*/  LOP3.LUT R5, R9.reuse, 0x1c4, RZ, 0xfc, !PT ;  /* 0x000001c409057812 */ /* 0x040fe200078efcff */
[----:B------:R-:W-:Y:S01]  /*9580*/  IMAD.MOV R3, RZ, RZ, -R3 ;  /* 0x000000ffff037224 */ /* 0x000fe200078e0a03 */
[----:B------:R-:W-:Y:S01]  /*9590*/  LOP3.LUT R42, R9, 0x1d4, RZ, 0xfc, !PT ;  /* 0x000001d4092a7812 */ /* 0x000fe200078efcff */
[----:B------:R-:W-:Y:S01]  /*95a0*/  @!P6 IMAD.MOV R175, RZ, RZ, -R175 ;  /* 0x000000ffffafe224 */ /* 0x000fe200078e0aaf */
[----:B------:R-:W-:Y:S01]  /*95b0*/  ISETP.GE.AND P6, PT, R11, RZ, PT ;  /* 0x000000ff0b00720c */ /* 0x000fe20003fc6270 */
[C---:B------:R-:W-:Y:S01]  /*95c0*/  IMAD R178, R7.reuse, R3, R178 ;  /* 0x0000000307b27224 */ /* 0x040fe200078e02b2 */
[----:B------:R-:W-:Y:S01]  /*95d0*/  ISETP.GT.U32.AND P3, PT, R7, R111, PT ;  /* 0x0000006f0700720c */ /* 0x000fe20003f64070 */
[----:B------:R-:W-:Y:S01]  /*95e0*/  IMAD.HI.U32 R3, R8, R110, RZ ;  /* 0x0000006e08037227 */ /* 0x000fe200078e00ff */
[----:B------:R-:W-:-:S02]  /*95f0*/  IABS R179, R5 ;  /* 0x0000000500b37213 */ /* 0x000fc40000000000 */
[----:B------:R-:W-:Y:S01]  /*9600*/  LOP3.LUT R11, R9, 0x1d0, RZ, 0xfc, !PT ;  /* 0x000001d0090b7812 */ /* 0x000fe200078efcff */
[----:B------:R-:W-:Y:S01]  /*9610*/  IMAD.MOV R3, RZ, RZ, -R3 ;  /* 0x000000ffff037224 */ /* 0x000fe200078e0a03 */
[----:B------:R-:W-:Y:S01]  /*9620*/  IABS R182, R42 ;  /* 0x0000002a00b67213 */ /* 0x000fe20000000000 */
[----:B------:R-:W-:Y:S01]  /*9630*/  @!P1 IMAD.IADD R47, R47, 0x1, -R7 ;  /* 0x000000012f2f9824 */ /* 0x000fe200078e0a07 */
[----:B------:R-:W-:Y:S01]  /*9640*/  ISETP.GE.AND P1, PT, R5, RZ, PT ;  /* 0x000000ff0500720c */ /* 0x000fe20003f26270 */
[----:B------:R-:W-:Y:S01]  /*9650*/  IMAD R110, R7, R3, R110 ;  /* 0x00000003076e7224 */ /* 0x000fe200078e026e */
[----:B------:R-:W-:Y:S01]  /*9660*/  LOP3.LUT R5, R9, 0x1c8, RZ, 0xfc, !PT ;  /* 0x000001c809057812 */ /* 0x000fe200078efcff */
[----:B------:R-:W-:Y:S01]  /*9670*/  @!P6 IMAD.MOV R47, RZ, RZ, -R47 ;  /* 0x000000ffff2fe224 */ /* 0x000fe200078e0a2f */
[----:B------:R-:W-:Y:S01]  /*9680*/  IABS R108, R11 ;  /* 0x0000000b006c7213 */ /* 0x000fe20000000000 */
[----:B------:R-:W-:Y:S01]  /*9690*/  @!P3 IMAD.IADD R111, R111, 0x1, -R7 ;  /* 0x000000016f6fb824 */ /* 0x000fe200078e0a07 */
[C---:B------:R-:W-:Y:S01]  /*96a0*/  ISETP.GT.U32.AND P3, PT, R7.reuse, R178, PT ;  /* 0x000000b20700720c */ /* 0x040fe20003f64070 */
[----:B------:R-:W-:Y:S01]  /*96b0*/  @!P2 IMAD.MOV R177, RZ, RZ, -R177 ;  /* 0x000000ffffb1a224 */ /* 0x000fe200078e0ab1 */
[----:B------:R-:W-:Y:S01]  /*96c0*/  ISETP.GT.U32.AND P6, PT, R7, R110, PT ;  /* 0x0000006e0700720c */ /* 0x000fe20003fc4070 */
[----:B------:R-:W-:Y:S01]  /*96d0*/  @!P5 IMAD.MOV R111, RZ, RZ, -R111 ;  /* 0x000000ffff6fd224 */ /* 0x000fe200078e0a6f */
[----:B------:R-:W-:Y:S01]  /*96e0*/  ISETP.GE.AND P2, PT, R4, RZ, PT ;  /* 0x000000ff0400720c */ /* 0x000fe20003f46270 */
[----:B------:R-:W-:Y:S01]  /*96f0*/  IMAD.HI.U32 R4, R8, R46, RZ ;  /* 0x0000002e08047227 */ /* 0x000fe200078e00ff */
[----:B------:R-:W-:-:S02]  /*9700*/  IABS R109, R5 ;  /* 0x00000005006d7213 */ /* 0x000fc40000000000 */
[----:B------:R-:W-:Y:S01]  /*9710*/  IABS R107, R41 ;  /* 0x00000029006b7213 */ /* 0x000fe20000000000 */
[----:B------:R-:W-:Y:S02]  /*9720*/  IMAD.MOV R4, RZ, RZ, -R4 ;  /* 0x000000ffff047224 */ /* 0x000fe400078e0a04 */
[----:B------:R-:W-:-:S04]  /*9730*/  IMAD.HI.U32 R3, R8, R179, RZ ;  /* 0x000000b308037227 */ /* 0x000fc800078e00ff */
[--C-:B------:R-:W-:Y:S01]  /*9740*/  @!P3 IMAD.IADD R178, R178, 0x1, -R7.reuse ;  /* 0x00000001b2b2b824 */ /* 0x100fe200078e0a07 */
[----:B------:R-:W-:Y:S01]  /*9750*/  ISETP.GE.AND P3, PT, R5, RZ, PT ;  /* 0x000000ff0500720c */ /* 0x000fe20003f66270 */
[----:B------:R-:W-:Y:S01]  /*9760*/  @!P6 IMAD.IADD R110, R110, 0x1, -R7 ;  /* 0x000000016e6ee824 */ /* 0x000fe200078e0a07 */
[----:B------:R-:W-:Y:S01]  /*9770*/  LOP3.LUT R5, R9, 0x1d2, RZ, 0xfc, !PT ;  /* 0x000001d209057812 */ /* 0x000fe200078efcff */
[C---:B------:R-:W-:Y:S01]  /*9780*/  IMAD R46, R7.reuse, R4, R46 ;  /* 0x00000004072e7224 */ /* 0x040fe200078e022e */
[C---:B------:R-:W-:Y:S01]  /*9790*/  ISETP.GT.U32.AND P5, PT, R7.reuse, R178, PT ;  /* 0x000000b20700720c */ /* 0x040fe20003fa4070 */
[----:B------:R-:W-:Y:S01]  /*97a0*/  IMAD.MOV R4, RZ, RZ, -R3 ;  /* 0x000000ffff047224 */ /* 0x000fe200078e0a03 */
[----:B------:R-:W-:Y:S01]  /*97b0*/  ISETP.GT.U32.AND P6, PT, R7, R110, PT ;  /* 0x0000006e0700720c */ /* 0x000fe20003fc4070 */
[----:B------:R-:W-:Y:S01]  /*97c0*/  IMAD.HI.U32 R3, R8, R109, RZ ;  /* 0x0000006d08037227 */ /* 0x000fe200078e00ff */
[----:B------:R-:W-:-:S03]  /*97d0*/  IABS R44, R5 ;  /* 0x00000005002c7213 */ /* 0x000fc60000000000 */
[----:B------:R-:W-:Y:S02]  /*97e0*/  IMAD R179, R7, R4, R179 ;  /* 0x0000000407b37224 */ /* 0x000fe400078e02b3 */
[----:B------:R-:W-:Y:S02]  /*97f0*/  IMAD.MOV R6, RZ, RZ, -R3 ;  /* 0x000000ffff067224 */ /* 0x000fe400078e0a03 */
[----:B------:R-:W-:-:S04]  /*9800*/  IMAD.HI.U32 R4, R8, R45, RZ ;  /* 0x0000002d08047227 */ /* 0x000fc800078e00ff */
[----:B------:R-:W-:Y:S01]  /*9810*/  @!P5 IMAD.IADD R178, R178, 0x1, -R7 ;  /* 0x00000001b2b2d824 */ /* 0x000fe200078e0a07 */
[C---:B------:R-:W-:Y:S01]  /*9820*/  ISETP.GT.U32.AND P5, PT, R7.reuse, R46, PT ;  /* 0x0000002e0700720c */ /* 0x040fe20003fa4070 */
[C---:B------:R-:W-:Y:S02]  /*9830*/  IMAD R109, R7.reuse, R6, R109 ;  /* 0x00000006076d7224 */ /* 0x040fe400078e026d */
[----:B------:R-:W-:Y:S01]  /*9840*/  @!P6 IMAD.IADD R110, R110, 0x1, -R7 ;  /* 0x000000016e6ee824 */ /* 0x000fe200078e0a07 */
[C---:B------:R-:W-:Y:S01]  /*9850*/  ISETP.GT.U32.AND P6, PT, R7.reuse, R179, PT ;  /* 0x000000b30700720c */ /* 0x040fe20003fc4070 */
[----:B------:R-:W-:Y:S01]  /*9860*/  @!P4 IMAD.MOV R178, RZ, RZ, -R178 ;  /* 0x000000ffffb2c224 */ /* 0x000fe200078e0ab2 */
[----:B------:R-:W-:Y:S01]  /*9870*/  ISETP.GT.U32.AND P4, PT, R7, R109, PT ;  /* 0x0000006d0700720c */ /* 0x000fe20003f84070 */
[----:B------:R-:W-:Y:S02]  /*9880*/  IMAD.MOV R4, RZ, RZ, -R4 ;  /* 0x000000ffff047224 */ /* 0x000fe400078e0a04 */
[----:B------:R-:W-:-:S04]  /*9890*/  IMAD.HI.U32 R3, R8, R181, RZ ;  /* 0x000000b508037227 */ /* 0x000fc800078e00ff */
[----:B------:R-:W-:Y:S02]  /*98a0*/  IMAD R45, R7, R4, R45 ;  /* 0x00000004072d7224 */ /* 0x000fe400078e022d */
[----:B------:R-:W-:Y:S02]  /*98b0*/  IMAD.MOV R4, RZ, RZ, -R3 ;  /* 0x000000ffff047224 */ /* 0x000fe400078e0a03 */
[--C-:B------:R-:W-:Y:S02]  /*98c0*/  @!P6 IMAD.IADD R179, R179, 0x1, -R7.reuse ;  /* 0x00000001b3b3e824 */ /* 0x100fe400078e0a07 */
[----:B------:R-:W-:Y:S02]  /*98d0*/  @!P5 IMAD.IADD R46, R46, 0x1, -R7 ;  /* 0x000000012e2ed824 */ /* 0x000fe400078e0a07 */
[----:B------:R-:W-:Y:S02]  /*98e0*/  IMAD R181, R7, R4, R181 ;  /* 0x0000000407b57224 */ /* 0x000fe400078e02b5 */
[----:B------:R-:W-:Y:S01]  /*98f0*/  @!P4 IMAD.IADD R109, R109, 0x1, -R7 ;  /* 0x000000016d6dc824 */ /* 0x000fe200078e0a07 */
[C---:B------:R-:W-:Y:S01]  /*9900*/  ISETP.GT.U32.AND P4, PT, R7.reuse, R179, PT ;  /* 0x000000b30700720c */ /* 0x040fe20003f84070 */
[----:B------:R-:W-:Y:S01]  /*9910*/  IMAD.HI.U32 R3, R8, R108, RZ ;  /* 0x0000006c08037227 */ /* 0x000fe200078e00ff */
[----:B------:R-:W-:-:S02]  /*9920*/  ISETP.GT.U32.AND P5, PT, R7, R46, PT ;  /* 0x0000002e0700720c */ /* 0x000fc40003fa4070 */
[C---:B------:R-:W-:Y:S01]  /*9930*/  ISETP.GT.U32.AND P6, PT, R7.reuse, R181, PT ;  /* 0x000000b50700720c */ /* 0x040fe20003fc4070 */
[----:B------:R-:W-:Y:S01]  /*9940*/  @!P0 IMAD.MOV R110, RZ, RZ, -R110 ;  /* 0x000000ffff6e8224 */ /* 0x000fe200078e0a6e */
[----:B------:R-:W-:Y:S01]  /*9950*/  ISETP.GT.U32.AND P0, PT, R7, R45, PT ;  /* 0x0000002d0700720c */ /* 0x000fe20003f04070 */
[----:B------:R-:W-:Y:S02]  /*9960*/  IMAD.MOV R3, RZ, RZ, -R3 ;  /* 0x000000ffff037224 */ /* 0x000fe400078e0a03 */
[----:B------:R-:W-:-:S04]  /*9970*/  IMAD.HI.U32 R4, R8, R44, RZ ;  /* 0x0000002c08047227 */ /* 0x000fc800078e00ff */
[----:B------:R-:W-:Y:S02]  /*9980*/  IMAD R108, R7, R3, R108 ;  /* 0x00000003076c7224 */ /* 0x000fe400078e026c */
[--C-:B------:R-:W-:Y:S02]  /*9990*/  @!P4 IMAD.IADD R179, R179, 0x1, -R7.reuse ;  /* 0x00000001b3b3c824 */ /* 0x100fe400078e0a07 */
[--C-:B------:R-:W-:Y:S01]  /*99a0*/  @!P5 IMAD.IADD R46, R46, 0x1, -R7.reuse ;  /* 0x000000012e2ed824 */ /* 0x100fe200078e0a07 */
[----:B------:R-:W-:Y:S01]  /*99b0*/  ISETP.GT.U32.AND P4, PT, R7, R108, PT ;  /* 0x0000006c0700720c */ /* 0x000fe20003f84070 */
[--C-:B------:R-:W-:Y:S01]  /*99c0*/  @!P6 IMAD.IADD R181, R181, 0x1, -R7.reuse ;  /* 0x00000001b5b5e824 */ /* 0x100fe200078e0a07 */
[----:B------:R-:W-:Y:S01]  /*99d0*/  ISETP.GE.AND P5, PT, R40, RZ, PT ;  /* 0x000000ff2800720c */ /* 0x000fe20003fa6270 */
[----:B------:R-:W-:Y:S01]  /*99e0*/  @!P0 IMAD.IADD R45, R45, 0x1, -R7 ;  /* 0x000000012d2d8824 */ /* 0x000fe200078e0a07 */
[C---:B------:R-:W-:Y:S01]  /*99f0*/  ISETP.GT.U32.AND P0, PT, R7.reuse, R109, PT ;  /* 0x0000006d0700720c */ /* 0x040fe20003f04070 */
[----:B------:R-:W-:Y:S01]  /*9a00*/  @!P2 IMAD.MOV R46, RZ, RZ, -R46 ;  /* 0x000000ffff2ea224 */ /* 0x000fe200078e0a2e */
[----:B------:R-:W-:Y:S01]  /*9a10*/  ISETP.GT.U32.AND P2, PT, R7, R181, PT ;  /* 0x000000b50700720c */ /* 0x000fe20003f44070 */
[----:B------:R-:W-:Y:S01]  /*9a20*/  IMAD.HI.U32 R3, R8, R182, RZ ;  /* 0x000000b608037227 */ /* 0x000fe200078e00ff */
[----:B------:R-:W-:-:S02]  /*9a30*/  LOP3.LUT R40, R9, 0x1da, RZ, 0xfc, !PT ;  /* 0x000001da09287812 */ /* 0x000fc400078efcff */
[C---:B------:R-:W-:Y:S01]  /*9a40*/  ISETP.GT.U32.AND P6, PT, R7.reuse, R45, PT ;  /* 0x0000002d0700720c */ /* 0x040fe20003fc4070 */
[----:B------:R-:W-:Y:S01]  /*9a50*/  IMAD.MOV R4, RZ, RZ, -R4 ;  /* 0x000000ffff047224 */ /* 0x000fe200078e0a04 */
[----:B------:R-:W-:Y:S01]  /*9a60*/  IABS R43, R40 ;  /* 0x00000028002b7213 */ /* 0x000fe20000000000 */
[----:B------:R-:W-:Y:S02]  /*9a70*/  IMAD.MOV R3, RZ, RZ, -R3 ;  /* 0x000000ffff037224 */ /* 0x000fe400078e0a03 */
[----:B------:R-:W-:Y:S02]  /*9a80*/  IMAD R44, R7, R4, R44 ;  /* 0x00000004072c7224 */ /* 0x000fe400078e022c */
[--C-:B------:R-:W-:Y:S01]  /*9a90*/  @!P4 IMAD.IADD R108, R108, 0x1, -R7.reuse ;  /* 0x000000016c6cc824 */ /* 0x100fe200078e0a07 */
[----:B------:R-:W-:Y:S01]  /*9aa0*/  ISETP.GE.AND P4, PT, R11, RZ, PT ;  /* 0x000000ff0b00720c */ /* 0x000fe20003f86270 */
[----:B------:R-:W-:Y:S01]  /*9ab0*/  IMAD R182, R7, R3, R182 ;  /* 0x0000000307b67224 */ /* 0x000fe200078e02b6 */
[----:B------:R-:W-:Y:S01]  /*9ac0*/  @!P2 IADD3 R181, R181, -R7, RZ ;  /* 0x80000007b5b5a210 */ /* 0x000fe20007ffe0ff */
[----:B------:R-:W-:Y:S01]  /*9ad0*/  @!P0 IMAD.IADD R109, R109, 0x1, -R7 ;  /* 0x000000016d6d8824 */ /* 0x000fe200078e0a07 */
[C---:B------:R-:W-:Y:S01]  /*9ae0*/  ISETP.GT.U32.AND P0, PT, R7.reuse, R44, PT ;  /* 0x0000002c0700720c */ /* 0x040fe20003f04070 */
[----:B------:R-:W-:Y:S01]  /*9af0*/  @!P1 IMAD.MOV R179, RZ, RZ, -R179 ;  /* 0x000000ffffb39224 */ /* 0x000fe200078e0ab3 */
[C---:B------:R-:W-:Y:S01]  /*9b00*/  ISETP.GT.U32.AND P1, PT, R7.reuse, R108, PT ;  /* 0x0000006c0700720c */ /* 0x040fe20003f24070 */
[----:B------:R-:W-:Y:S01]  /*9b10*/  IMAD.HI.U32 R4, R8, R43, RZ ;  /* 0x0000002b08047227 */ /* 0x000fe200078e00ff */
[----:B------:R-:W-:-:S02]  /*9b20*/  ISETP.GT.U32.AND P2, PT, R7, R182, PT ;  /* 0x000000b60700720c */ /* 0x000fc40003f44070 */
[----:B------:R-:W-:Y:S01]  /*9b30*/  LOP3.LUT R11, R9, 0x1ea, RZ, 0xfc, !PT ;  /* 0x000001ea090b7812 */ /* 0x000fe200078efcff */
[----:B------:R-:W-:Y:S02]  /*9b40*/  IMAD.MOV R4, RZ, RZ, -R4 ;  /* 0x000000ffff047224 */ /* 0x000fe400078e0a04 */
[----:B------:R-:W-:-:S04]  /*9b50*/  IMAD.HI.U32 R3, R8, R107, RZ ;  /* 0x0000006b08037227 */ /* 0x000fc800078e00ff */
[----:B------:R-:W-:Y:S01]  /*9b60*/  @!P6 IMAD.IADD R45, R45, 0x1, -R7 ;  /* 0x000000012d2de824 */ /* 0x000fe200078e0a07 */
[----:B------:R-:W-:Y:S01]  /*9b70*/  ISETP.GE.AND P6, PT, R39, RZ, PT ;  /* 0x000000ff2700720c */ /* 0x000fe20003fc6270 */
[----:B------:R-:W-:Y:S02]  /*9b80*/  IMAD R43, R7, R4, R43 ;  /* 0x00000004072b7224 */ /* 0x000fe400078e022b */
[----:B------:R-:W-:Y:S02]  /*9b90*/  IMAD.MOV R6, RZ, RZ, -R3 ;  /* 0x000000ffff067224 */ /* 0x000fe400078e0a03 */
[--C-:B------:R-:W-:Y:S01]  /*9ba0*/  @!P0 IMAD.IADD R44, R44, 0x1, -R7.reuse ;  /* 0x000000012c2c8824 */ /* 0x100fe200078e0a07 */
[----:B------:R-:W-:Y:S01]  /*9bb0*/  ISETP.GE.AND P0, PT, R5, RZ, PT ;  /* 0x000000ff0500720c */ /* 0x000fe20003f06270 */
[----:B------:R-:W-:Y:S01]  /*9bc0*/  @!P1 IMAD.IADD R108, R108, 0x1, -R7 ;  /* 0x000000016c6c9824 */ /* 0x000fe200078e0a07 */
[C---:B------:R-:W-:Y:S01]  /*9bd0*/  ISETP.GT.U32.AND P1, PT, R7.reuse, R43, PT ;  /* 0x0000002b0700720c */ /* 0x040fe20003f24070 */
[----:B------:R-:W-:Y:S01]  /*9be0*/  IMAD R107, R7, R6, R107 ;  /* 0x00000006076b7224 */ /* 0x000fe200078e026b */
[C---:B------:R-:W-:Y:S01]  /*9bf0*/  LOP3.LUT R5, R9.reuse, 0x1dc, RZ, 0xfc, !PT ;  /* 0x000001dc09057812 */ /* 0x040fe200078efcff */
[----:B------:R-:W-:Y:S01]  /*9c00*/  @!P2 IMAD.IADD R182, R182, 0x1, -R7 ;  /* 0x00000001b6b6a824 */ /* 0x000fe200078e0a07 */
[----:B------:R-:W-:Y:S01]  /*9c10*/  LOP3.LUT R6, R9, 0x1e0, RZ, 0xfc, !PT ;  /* 0x000001e009067812 */ /* 0x000fe200078efcff */
[----:B------:R-:W-:Y:S01]  /*9c20*/  @!P5 IMAD.MOV R45, RZ, RZ, -R45 ;  /* 0x000000ffff2dd224 */ /* 0x000fe200078e0a2d */
[----:B------:R-:W-:Y:S01]  /*9c30*/  IABS R183, R5 ;  /* 0x0000000500b77213 */ /* 0x000fe20000000000 */
[----:B------:R-:W-:Y:S01]  /*9c40*/  @!P6 IMAD.MOV R181, RZ, RZ, -R181 ;  /* 0x000000ffffb5e224 */ /* 0x000fe200078e0ab5 */
[C---:B------:R-:W-:Y:S01]  /*9c50*/  ISETP.GT.U32.AND P2, PT, R7.reuse, R182, PT ;  /* 0x000000b60700720c */ /* 0x040fe20003f44070 */
[----:B------:R-:W-:Y:S01]  /*9c60*/  @!P3 IMAD.MOV R109, RZ, RZ, -R109 ;  /* 0x000000ffff6db224 */ /* 0x000fe200078e0a6d */
[----:B------:R-:W-:Y:S01]  /*9c70*/  ISETP.GT.U32.AND P5, PT, R7, R107, PT ;  /* 0x0000006b0700720c */ /* 0x000fe20003fa4070 */
[----:B------:R-:W-:Y:S01]  /*9c80*/  IMAD.HI.U32 R3, R8, R183, RZ ;  /* 0x000000b708037227 */ /* 0x000fe200078e00ff */
[----:B------:R-:W-:-:S02]  /*9c90*/  ISETP.GE.AND P6, PT, R42, RZ, PT ;  /* 0x000000ff2a00720c */ /* 0x000fc40003fc6270 */
[----:B------:R-:W-:Y:S01]  /*9ca0*/  ISETP.GT.U32.AND P3, PT, R7, R44, PT ;  /* 0x0000002c0700720c */ /* 0x000fe20003f64070 */
[----:B------:R-:W-:Y:S01]  /*9cb0*/  @!P1 IMAD.IADD R43, R43, 0x1, -R7 ;  /* 0x000000012b2b9824 */ /* 0x000fe200078e0a07 */
[----:B------:R-:W-:Y:S01]  /*9cc0*/  IABS R106, R6 ;  /* 0x00000006006a7213 */ /* 0x000fe20000000000 */
[----:B------:R-:W-:Y:S02]  /*9cd0*/  IMAD.MOV R4, RZ, RZ, -R3 ;  /* 0x000000ffff047224 */ /* 0x000fe400078e0a03 */
[----:B------:R-:W-:Y:S01]  /*9ce0*/  @!P4 IMAD.MOV R108, RZ, RZ, -R108 ;  /* 0x000000ffff6cc224 */ /* 0x000fe200078e0a6c */
[----:B------:R-:W-:Y:S01]  /*9cf0*/  ISETP.GT.U32.AND P1, PT, R7, R43, PT ;  /* 0x0000002b0700720c */ /* 0x000fe20003f24070 */
[--C-:B------:R-:W-:Y:S01]  /*9d00*/  @!P2 IMAD.IADD R182, R182, 0x1, -R7.reuse ;  /* 0x00000001b6b6a824 */ /* 0x100fe200078e0a07 */
[----:B------:R-:W-:Y:S01]  /*9d10*/  ISETP.GE.AND P2, PT, R40, RZ, PT ;  /* 0x000000ff2800720c */ /* 0x000fe20003f46270 */
[----:B------:R-:W-:Y:S01]  /*9d20*/  @!P5 IMAD.IADD R107, R107, 0x1, -R7 ;  /* 0x000000016b6bd824 */ /* 0x000fe200078e0a07 */
[----:B------:R-:W-:Y:S01]  /*9d30*/  ISETP.GE.AND P5, PT, R5, RZ, PT ;  /* 0x000000ff0500720c */ /* 0x000fe20003fa6270 */
[----:B------:R-:W-:Y:S01]  /*9d40*/  IMAD R183, R7, R4, R183 ;  /* 0x0000000407b77224 */ /* 0x000fe200078e02b7 */
[----:B------:R-:W-:Y:S01]  /*9d50*/  LOP3.LUT R4, R9, 0x1e2, RZ, 0xfc, !PT ;  /* 0x000001e209047812 */ /* 0x000fe200078efcff */
[----:B------:R-:W-:Y:S01]  /*9d60*/  IMAD.HI.U32 R3, R8, R106, RZ ;  /* 0x0000006a08037227 */ /* 0x000fe200078e00ff */
[----:B------:R-:W-:-:S02]  /*9d70*/  ISETP.GT.U32.AND P4, PT, R7, R107, PT ;  /* 0x0000006b0700720c */ /* 0x000fc40003f84070 */
[----:B------:R-:W-:Y:S01]  /*9d80*/  IABS R42, R4 ;  /* 0x00000004002a7213 */ /* 0x000fe20000000000 */
[----:B------:R-:W-:Y:S01]  /*9d90*/  @!P6 IMAD.MOV R182, RZ, RZ, -R182 ;  /* 0x000000ffffb6e224 */ /* 0x000fe200078e0ab6 */
[----:B------:R-:W-:Y:S01]  /*9da0*/  ISETP.GT.U32.AND P6, PT, R7, R183, PT ;  /* 0x000000b70700720c */ /* 0x000fe20003fc4070 */
[----:B------:R-:W-:Y:S01]  /*9db0*/  IMAD.MOV R3, RZ, RZ, -R3 ;  /* 0x000000ffff037224 */ /* 0x000fe200078e0a03 */
[----:B------:R-:W-:Y:S01]  /*9dc0*/  LOP3.LUT R5, R9, 0x1e8, RZ, 0xfc, !PT ;  /* 0x000001e809057812 */ /* 0x000fe200078efcff */
[----:B------:R-:W-:Y:S01]  /*9dd0*/  @!P3 IMAD.IADD R44, R44, 0x1, -R7 ;  /* 0x000000012c2cb824 */ /* 0x000fe200078e0a07 */
[----:B------:R-:W-:Y:S01]  /*9de0*/  ISETP.GE.AND P3, PT, R41, RZ, PT ;  /* 0x000000ff2900720c */ /* 0x000fe20003f66270 */
[----:B------:R-:W-:Y:S01]  /*9df0*/  IMAD R106, R7, R3, R106 ;  /* 0x00000003076a7224 */ /* 0x000fe200078e026a */
[----:B------:R-:W-:Y:S01]  /*9e00*/  IABS R105, R5 ;  /* 0x0000000500697213 */ /* 0x000fe20000000000 */
[----:B------:R-:W-:Y:S01]  /*9e10*/  IMAD.HI.U32 R3, R8, R42, RZ ;  /* 0x0000002a08037227 */ /* 0x000fe200078e00ff */
[----:B------:R-:W-:-:S03]  /*9e20*/  IABS R41, R11 ;  /* 0x0000000b00297213 */ /* 0x000fc60000000000 */
[----:B------:R-:W-:Y:S01]  /*9e30*/  @!P1 IMAD.IADD R43, R43, 0x1, -R7 ;  /* 0x000000012b2b9824 */ /* 0x000fe200078e0a07 */
[----:B------:R-:W-:Y:S01]  /*9e40*/  ISETP.GT.U32.AND P1, PT, R7, R106, PT ;  /* 0x0000006a0700720c */ /* 0x000fe20003f24070 */
[----:B------:R-:W-:Y:S02]  /*9e50*/  IMAD.MOV R3, RZ, RZ, -R3 ;  /* 0x000000ffff037224 */ /* 0x000fe400078e0a03 */
[--C-:B------:R-:W-:Y:S01]  /*9e60*/  @!P4 IMAD.IADD R107, R107, 0x1, -R7.reuse ;  /* 0x000000016b6bc824 */ /* 0x100fe200078e0a07 */
[----:B------:R-:W-:Y:S01]  /*9e70*/  ISETP.GE.AND P4, PT, R4, RZ, PT ;  /* 0x000000ff0400720c */ /* 0x000fe20003f86270 */
[----:B------:R-:W-:Y:S01]  /*9e80*/  IMAD R42, R7, R3, R42 ;  /* 0x00000003072a7224 */ /* 0x000fe200078e022a */
[----:B------:R-:W-:Y:S01]  /*9e90*/  LOP3.LUT R4, R9, 0x1e4, RZ, 0xfc, !PT ;  /* 0x000001e409047812 */ /* 0x000fe200078efcff */
[----:B------:R-:W-:Y:S02]  /*9ea0*/  @!P6 IMAD.IADD R183, R183, 0x1, -R7 ;  /* 0x00000001b7b7e824 */ /* 0x000fe400078e0a07 */
[----:B------:R-:W-:Y:S01]  /*9eb0*/  @!P3 IMAD.MOV R107, RZ, RZ, -R107 ;  /* 0x000000ffff6bb224 */ /* 0x000fe200078e0a6b */
[C---:B------:R-:W-:Y:S01]  /*9ec0*/  ISETP.GT.U32.AND P3, PT, R7.reuse, R42, PT ;  /* 0x0000002a0700720c */ /* 0x040fe20003f64070 */
[----:B------:R-:W-:Y:S01]  /*9ed0*/  @!P0 IMAD.MOV R44, RZ, RZ, -R44 ;  /* 0x000000ffff2c8224 */ /* 0x000fe200078e0a2c */
[----:B------:R-:W-:Y:S01]  /*9ee0*/  ISETP.GT.U32.AND P6, PT, R7, R183, PT ;  /* 0x000000b70700720c */ /* 0x000fe20003fc4070 */
[----:B------:R-:W-:Y:S01]  /*9ef0*/  @!P1 IMAD.IADD R106, R106, 0x1, -R7 ;  /* 0x000000016a6a9824 */ /* 0x000fe200078e0a07 */
[----:B------:R-:W-:Y:S01]  /*9f00*/  IABS R185, R4 ;  /* 0x0000000400b97213 */ /* 0x000fe20000000000 */
[----:B------:R-:W-:Y:S01]  /*9f10*/  @!P2 IMAD.MOV R43, RZ, RZ, -R43 ;  /* 0x000000ffff2ba224 */ /* 0x000fe200078e0a2b */
[----:B------:R-:W-:-:S02]  /*9f20*/  ISETP.GE.AND P0, PT, R6, RZ, PT ;  /* 0x000000ff0600720c */ /* 0x000fc40003f06270 */
[----:B------:R-:W-:Y:S01]  /*9f30*/  ISETP.GT.U32.AND P1, PT, R7, R106, PT ;  /* 0x0000006a0700720c */ /* 0x000fe20003f24070 */
[----:B------:R-:W-:Y:S01]  /*9f40*/  IMAD.HI.U32 R3, R8, R185, RZ ;  /* 0x000000b908037227 */ /* 0x000fe200078e00ff */
[----:B------:R-:W-:-:S03]  /*9f50*/  ISETP.GE.AND P2, PT, R4, RZ, PT ;  /* 0x000000ff0400720c */ /* 0x000fc60003f46270 */
[--C-:B------:R-:W-:Y:S01]  /*9f60*/  @!P3 IMAD.IADD R42, R42, 0x1, -R7.reuse ;  /* 0x000000012a2ab824 */ /* 0x100fe200078e0a07 */
[----:B------:R-:W-:Y:S01]  /*9f70*/  ISETP.GE.AND P3, PT, R11, RZ, PT ;  /* 0x000000ff0b00720c */ /* 0x000fe20003f66270 */
[----:B------:R-:W-:Y:S01]  /*9f80*/  @!P6 IMAD.IADD R183, R183, 0x1, -R7 ;  /* 0x00000001b7b7e824 */ /* 0x000fe200078e0a07 */
[----:B------:R-:W-:Y:S01]  /*9f90*/  ISETP.GE.AND P6, PT, R5, RZ, PT ;  /* 0x000000ff0500720c */ /* 0x000fe20003fc6270 */
[----:B------:R-:W-:Y:S01]  /*9fa0*/  IMAD.MOV R6, RZ, RZ, -R3 ;  /* 0x000000ffff067224 */ /* 0x000fe200078e0a03 */
[----:B------:R-:W-:Y:S01]  /*9fb0*/  LOP3.LUT R5, R9, 0x1f2, RZ, 0xfc, !PT ;  /* 0x000001f209057812 */ /* 0x000fe200078efcff */
[----:B------:R-:W-:Y:S01]  /*9fc0*/  @!P5 IMAD.MOV R183, RZ, RZ, -R183 ;  /* 0x000000ffffb7d224 */ /* 0x000fe200078e0ab7 */
[C---:B------:R-:W-:Y:S01]  /*9fd0*/  ISETP.GT.U32.AND P5, PT, R7.reuse, R42, PT ;  /* 0x0000002a0700720c */ /* 0x040fe20003fa4070 */
[----:B------:R-:W-:Y:S01]  /*9fe0*/  IMAD R185, R7, R6, R185 ;  /* 0x0000000607b97224 */ /* 0x000fe200078e02b9 */
[----:B------:R-:W-:Y:S01]  /*9ff0*/  LOP3.LUT R11, R9, 0x1f0, RZ, 0xfc, !PT ;  /* 0x000001f0090b7812 */ /* 0x000fe200078efcff */
[----:B------:R-:W-:Y:S01]  /*a000*/  IMAD.HI.U32 R3, R8, R105, RZ ;  /* 0x0000006908037227 */ /* 0x000fe200078e00ff */
[----:B------:R-:W-:-:S02]  /*a010*/  IABS R40, R5 ;  /* 0x0000000500287213 */ /* 0x000fc40000000000 */
[----:B------:R-:W-:Y:S01]  /*a020*/  IABS R104, R11 ;  /* 0x0000000b00687213 */ /* 0x000fe20000000000 */
[----:B------:R-:W-:Y:S01]  /*a030*/  @!P1 IMAD.IADD R106, R106, 0x1, -R7 ;  /* 0x000000016a6a9824 */ /* 0x000fe200078e0a07 */
[----:B------:R-:W-:Y:S01]  /*a040*/  ISETP.GT.U32.AND P1, PT, R7, R185, PT ;  /* 0x000000b90700720c */ /* 0x000fe20003f24070 */
[----:B------:R-:W-:Y:S01]  /*a050*/  IMAD.MOV R6, RZ, RZ, -R3 ;  /* 0x000000ffff067224 */ /* 0x000fe200078e0a03 */
[----:B------:R-:W-:Y:S01]  /*a060*/  LOP3.LUT R3, R9, 0x1ec, RZ, 0xfc, !PT ;  /* 0x000001ec09037812 */ /* 0x000fe200078efcff */
[----:B------:R-:W-:-:S03]  /*a070*/  IMAD.HI.U32 R4, R8, R41, RZ ;  /* 0x0000002908047227 */ /* 0x000fc600078e00ff */
[----:B------:R-:W-:Y:S01]  /*a080*/  IABS R186, R3 ;  /* 0x0000000300ba7213 */ /* 0x000fe20000000000 */
[C---:B------:R-:W-:Y:S02]  /*a090*/  IMAD R105, R7.reuse, R6, R105 ;  /* 0x0000000607697224 */ /* 0x040fe400078e0269 */
[----:B------:R-:W-:Y:S02]  /*a0a0*/  IMAD.MOV R4, RZ, RZ, -R4 ;  /* 0x000000ffff047224 */ /* 0x000fe400078e0a04 */
[----:B------:R-:W-:Y:S01]  /*a0b0*/  @!P5 IMAD.IADD R42, R42, 0x1, -R7 ;  /* 0x000000012a2ad824 */ /* 0x000fe200078e0a07 */
[C---:B------:R-:W-:Y:S01]  /*a0c0*/  ISETP.GT.U32.AND P5, PT, R7.reuse, R105, PT ;  /* 0x000000690700720c */ /* 0x040fe20003fa4070 */
[----:B------:R-:W-:Y:S02]  /*a0d0*/  IMAD R41, R7, R4, R41 ;  /* 0x0000000407297224 */ /* 0x000fe400078e0229 */
[----:B------:R-:W-:Y:S02]  /*a0e0*/  @!P1 IMAD.IADD R185, R185, 0x1, -R7 ;  /* 0x00000001b9b99824 */ /* 0x000fe400078e0a07 */
[----:B------:R-:W-:Y:S01]  /*a0f0*/  @!P4 IMAD.MOV R42, RZ, RZ, -R42 ;  /* 0x000000ffff2ac224 */ /* 0x000fe200078e0a2a */
[C---:B------:R-:W-:Y:S01]  /*a100*/  ISETP.GT.U32.AND P4, PT, R7.reuse, R41, PT ;  /* 0x000000290700720c */ /* 0x040fe20003f84070 */
[----:B------:R-:W-:Y:S01]  /*a110*/  @!P0 IMAD.MOV R106, RZ, RZ, -R106 ;  /* 0x000000ffff6a8224 */ /* 0x000fe200078e0a6a */
[----:B------:R-:W-:Y:S01]  /*a120*/  ISETP.GT.U32.AND P1, PT, R7, R185, PT ;  /* 0x000000b90700720c */ /* 0x000fe20003f24070 */
[----:B------:R-:W-:Y:S01]  /*a130*/  IMAD.HI.U32 R6, R8, R40, RZ ;  /* 0x0000002808067227 */ /* 0x000fe200078e00ff */
[----:B------:R-:W-:-:S03]  /*a140*/  ISETP.GE.AND P0, PT, R3, RZ, PT ;  /* 0x000000ff0300720c */ /* 0x000fc60003f06270 */
[----:B------:R-:W-:Y:S02]  /*a150*/  @!P5 IMAD.IADD R105, R105, 0x1, -R7 ;  /* 0x000000016969d824 */ /* 0x000fe400078e0a07 */
[----:B------:R-:W-:-:S03]  /*a160*/  IMAD.HI.U32 R3, R8, R186, RZ ;  /* 0x000000ba08037227 */ /* 0x000fc600078e00ff */
[----:B------:R-:W-:Y:S01]  /*a170*/  ISETP.GT.U32.AND P5, PT, R7, R105, PT ;  /* 0x000000690700720c */ /* 0x000fe20003fa4070 */
[----:B------:R-:W-:Y:S02]  /*a180*/  IMAD.MOV R3, RZ, RZ, -R3 ;  /* 0x000000ffff037224 */ /* 0x000fe400078e0a03 */
[----:B------:R-:W-:-:S04]  /*a190*/  IMAD.HI.U32 R4, R8, R104, RZ ;  /* 0x0000006808047227 */ /* 0x000fc800078e00ff */
[----:B------:R-:W-:Y:S02]  /*a1a0*/  IMAD.MOV R6, RZ, RZ, -R6 ;  /* 0x000000ffff067224 */ /* 0x000fe400078e0a06 */
[--C-:B------:R-:W-:Y:S02]  /*a1b0*/  @!P4 IMAD.IADD R41, R41, 0x1, -R7.reuse ;  /* 0x000000012929c824 */ /* 0x100fe400078e0a07 */
[----:B------:R-:W-:Y:S01]  /*a1c0*/  @!P1 IMAD.IADD R185, R185, 0x1, -R7 ;  /* 0x00000001b9b99824 */ /* 0x000fe200078e0a07 */
[----:B------:R-:W-:Y:S01]  /*a1d0*/  ISETP.GE.AND P1, PT, R11, RZ, PT ;  /* 0x000000ff0b00720c */ /* 0x000fe20003f26270 */
[C---:B------:R-:W-:Y:S01]  /*a1e0*/  IMAD R186, R7.reuse, R3, R186 ;  /* 0x0000000307ba7224 */ /* 0x040fe200078e02ba */
[----:B------:R-:W-:Y:S01]  /*a1f0*/  ISETP.GT.U32.AND P4, PT, R7, R41, PT ;  /* 0x000000290700720c */ /* 0x000fe20003f84070 */
[----:B------:R-:W-:Y:S01]  /*a200*/  IMAD.MOV R4, RZ, RZ, -R4 ;  /* 0x000000ffff047224 */ /* 0x000fe200078e0a04 */
[----:B------:R-:W-:Y:S01]  /*a210*/  LOP3.LUT R11, R9, 0x1f8, RZ, 0xfc, !PT ;  /* 0x000001f8090b7812 */ /* 0x000fe200078efcff */
[----:B------:R-:W-:Y:S01]  /*a220*/  IMAD R40, R7, R6, R40 ;  /* 0x0000000607287224 */ /* 0x000fe200078e0228 */
[----:B------:R-:W-:Y:S01]  /*a230*/  LOP3.LUT R6, R9, 0x1f4, RZ, 0xfc, !PT ;  /* 0x000001f409067812 */ /* 0x000fe200078efcff */
[----:B------:R-:W-:Y:S01]  /*a240*/  @!P2 IMAD.MOV R185, RZ, RZ, -R185 ;  /* 0x000000ffffb9a224 */ /* 0x000fe200078e0ab9 */
[C---:B------:R-:W-:Y:S01]  /*a250*/  ISETP.GT.U32.AND P2, PT, R7.reuse, R186, PT ;  /* 0x000000ba0700720c */ /* 0x040fe20003f44070 */
[----:B------:R-:W-:Y:S01]  /*a260*/  IMAD R104, R7, R4, R104 ;  /* 0x0000000407687224 */ /* 0x000fe200078e0268 */
[----:B------:R-:W-:Y:S01]  /*a270*/  IABS R187, R6 ;  /* 0x0000000600bb7213 */ /* 0x000fe20000000000 */
[----:B------:R-:W-:Y:S01]  /*a280*/  @!P5 IMAD.IADD R105, R105, 0x1, -R7 ;  /* 0x000000016969d824 */ /* 0x000fe200078e0a07 */
[----:B------:R-:W-:-:S02]  /*a290*/  LOP3.LUT R3, R9, 0x1fa, RZ, 0xfc, !PT ;  /* 0x000001fa09037812 */ /* 0x000fc400078efcff */
[----:B------:R-:W-:Y:S01]  /*a2a0*/  ISETP.GT.U32.AND P5, PT, R7, R104, PT ;  /* 0x000000680700720c */ /* 0x000fe20003fa4070 */
[----:B------:R-:W-:Y:S01]  /*a2b0*/  IMAD.HI.U32 R39, R8, R187, RZ ;  /* 0x000000bb08277227 */ /* 0x000fe200078e00ff */
[----:B------:R-:W-:Y:S02]  /*a2c0*/  IABS R103, R11 ;  /* 0x0000000b00677213 */ /* 0x000fe40000000000 */
[----:B------:R-:W-:Y:S01]  /*a2d0*/  IABS R121, R3 ;  /* 0x0000000300797213 */ /* 0x000fe20000000000 */
[----:B------:R-:W-:Y:S01]  /*a2e0*/  IMAD.MOV R120, RZ, RZ, -R39 ;  /* 0x000000ffff787224 */ /* 0x000fe200078e0a27 */
[----:B------:R-:W-:Y:S01]  /*a2f0*/  LOP3.LUT R4, R9, 0x1fc, RZ, 0xfc, !PT ;  /* 0x000001fc09047812 */ /* 0x000fe200078efcff */
[--C-:B------:R-:W-:Y:S01]  /*a300*/  @!P4 IMAD.IADD R41, R41, 0x1, -R7.reuse ;  /* 0x000000012929c824 */ /* 0x100fe200078e0a07 */
[C---:B------:R-:W-:Y:S01]  /*a310*/  ISETP.GT.U32.AND P4, PT, R7.reuse, R40, PT ;  /* 0x000000280700720c */ /* 0x040fe20003f84070 */
[----:B------:R-:W-:Y:S01]  /*a320*/  @!P2 IMAD.IADD R186, R186, 0x1, -R7 ;  /* 0x00000001babaa824 */ /* 0x000fe200078e0a07 */
[----:B------:R-:W-:Y:S01]  /*a330*/  IABS R189, R4 ;  /* 0x0000000400bd7213 */ /* 0x000fe20000000000 */
[----:B------:R-:W-:-:S02]  /*a340*/  IMAD R187, R7, R120, R187 ;  /* 0x0000007807bb7224 */ /* 0x000fc400078e02bb */
[----:B------:R-:W-:Y:S01]  /*a350*/  @!P5 IMAD.IADD R104, R104, 0x1, -R7 ;  /* 0x000000016868d824 */ /* 0x000fe200078e0a07 */
[C---:B------:R-:W-:Y:S01]  /*a360*/  ISETP.GT.U32.AND P2, PT, R7.reuse, R186, PT ;  /* 0x000000ba0700720c */ /* 0x040fe20003f44070 */
[----:B------:R-:W-:Y:S01]  /*a370*/  IMAD.HI.U32 R120, R8, R103, RZ ;  /* 0x0000006708787227 */ /* 0x000fe200078e00ff */
[----:B------:R-:W-:-:S03]  /*a380*/  ISETP.GT.U32.AND P5, PT, R7, R187, PT ;  /* 0x000000bb0700720c */ /* 0x000fc60003fa4070 */
[----:B------:R-:W-:Y:S02]  /*a390*/  IMAD.MOV.U32 R39, RZ, RZ, R121 ;  /* 0x000000ffff277224 */ /* 0x000fe400078e0079 */
[----:B------:R-:W-:Y:S02]  /*a3a0*/  IMAD.MOV R242, RZ, RZ, -R120 ;  /* 0x000000fffff27224 */ /* 0x000fe400078e0a78 */
[----:B------:R-:W-:Y:S01]  /*a3b0*/  @!P4 IMAD.IADD R40, R40, 0x1, -R7 ;  /* 0x000000012828c824 */ /* 0x000fe200078e0a07 */
[----:B------:R-:W-:Y:S01]  /*a3c0*/  ISETP.GT.U32.AND P4, PT, R7, R104, PT ;  /* 0x000000680700720c */ /* 0x000fe20003f84070 */
[----:B------:R-:W-:-:S04]  /*a3d0*/  IMAD.HI.U32 R121, R8, R39, RZ ;  /* 0x0000002708797227 */ /* 0x000fc800078e00ff */
[----:B------:R-:W-:Y:S02]  /*a3e0*/  IMAD R103, R7, R242, R103 ;  /* 0x000000f207677224 */ /* 0x000fe400078e0267 */
[----:B------:R-:W-:-:S04]  /*a3f0*/  IMAD.HI.U32 R120, R8, R189, RZ ;  /* 0x000000bd08787227 */ /* 0x000fc800078e00ff */
[----:B------:R-:W-:Y:S01]  /*a400*/  @!P6 IMAD.MOV R105, RZ, RZ, -R105 ;  /* 0x000000ffff69e224 */ /* 0x000fe200078e0a69 */
[C---:B------:R-:W-:Y:S01]  /*a410*/  ISETP.GT.U32.AND P6, PT, R7.reuse, R40, PT ;  /* 0x000000280700720c */ /* 0x040fe20003fc4070 */
[----:B------:R-:W-:Y:S01]  /*a420*/  IMAD.MOV R242, RZ, RZ, -R121 ;  /* 0x000000fffff27224 */ /* 0x000fe200078e0a79 */
[----:B------:R-:W-:Y:S01]  /*a430*/  IADD3 R120, -R120, RZ, RZ ;  /* 0x000000ff78787210 */ /* 0x000fe20007ffe1ff */
[--C-:B------:R-:W-:Y:S01]  /*a440*/  @!P2 IMAD.IADD R186, R186, 0x1, -R7.reuse ;  /* 0x00000001babaa824 */ /* 0x100fe200078e0a07 */
[----:B------:R-:W-:Y:S01]  /*a450*/  ISETP.GT.U32.AND P2, PT, R7, R103, PT ;  /* 0x000000670700720c */ /* 0x000fe20003f44070 */
[----:B------:R-:W-:Y:S02]  /*a460*/  @!P5 IMAD.IADD R187, R187, 0x1, -R7 ;  /* 0x00000001bbbbd824 */ /* 0x000fe400078e0a07 */
[C---:B------:R-:W-:Y:S01]  /*a470*/  IMAD R39, R7.reuse, R242, R39 ;  /* 0x000000f207277224 */ /* 0x040fe200078e0227 */
[----:B------:R-:W-:Y:S01]  /*a480*/  SHF.R.S32.HI R242, RZ, 0x6, R101 ;  /* 0x00000006fff27819 */ /* 0x000fe20000011465 */
[----:B------:R-:W-:Y:S01]  /*a490*/  @!P4 IMAD.IADD R104, R104, 0x1, -R7 ;  /* 0x000000016868c824 */ /* 0x000fe200078e0a07 */
[C---:B------:R-:W-:Y:S01]  /*a4a0*/  ISETP.GT.U32.AND P5, PT, R7.reuse, R187, PT ;  /* 0x000000bb0700720c */ /* 0x040fe20003fa4070 */
[C---:B------:R-:W-:Y:S01]  /*a4b0*/  IMAD R189, R7.reuse, R120, R189 ;  /* 0x0000007807bd7224 */ /* 0x040fe200078e02bd */
[C---:B------:R-:W-:Y:S01]  /*a4c0*/  ISETP.GT.U32.AND P4, PT, R7.reuse, R39, PT ;  /* 0x000000270700720c */ /* 0x040fe20003f84070 */
[--C-:B------:R-:W-:Y:S01]  /*a4d0*/  @!P6 IMAD.IADD R40, R40, 0x1, -R7.reuse ;  /* 0x000000012828e824 */ /* 0x100fe200078e0a07 */
[----:B------:R-:W-:Y:S01]  /*a4e0*/  IADD3 R120, R240, -0x1, RZ ;  /* 0xfffffffff0787810 */ /* 0x000fe20007ffe0ff */
[----:B------:R-:W-:Y:S01]  /*a4f0*/  @!P0 IMAD.MOV R186, RZ, RZ, -R186 ;  /* 0x000000ffffba8224 */ /* 0x000fe200078e0aba */
[----:B------:R-:W-:Y:S01]  /*a500*/  ISETP.GT.U32.AND P6, PT, R7, R189, PT ;  /* 0x000000bd0700720c */ /* 0x000fe20003fc4070 */
[----:B------:R-:W-:Y:S01]  /*a510*/  @!P2 IMAD.IADD R103, R103, 0x1, -R7 ;  /* 0x000000016767a824 */ /* 0x000fe200078e0a07 */
[----:B------:R-:W-:Y:S01]  /*a520*/  ISETP.GE.U32.AND P2, PT, R120, 0x7fffffc0, PT ;  /* 0x7fffffc07800780c */ /* 0x000fe20003f46070 */
[----:B------:R-:W-:-:S02]  /*a530*/  @!P1 IMAD.MOV R104, RZ, RZ, -R104 ;  /* 0x000000ffff689224 */ /* 0x000fc400078e0a68 */
[----:B------:R-:W-:Y:S01]  /*a540*/  @!P3 IMAD.MOV R41, RZ, RZ, -R41 ;  /* 0x000000ffff29b224 */ /* 0x000fe200078e0a29 */
[----:B------:R-:W-:Y:S01]  /*a550*/  ISETP.GT.U32.AND P0, PT, R7, R103, PT ;  /* 0x000000670700720c */ /* 0x000fe20003f04070 */
[--C-:B------:R-:W-:Y:S01]  /*a560*/  @!P5 IMAD.IADD R187, R187, 0x1, -R7.reuse ;  /* 0x00000001bbbbd824 */ /* 0x100fe200078e0a07 */
[----:B------:R-:W-:Y:S01]  /*a570*/  ISETP.GE.AND P5, PT, R6, RZ, PT ;  /* 0x000000ff0600720c */ /* 0x000fe20003fa6270 */
[--C-:B------:R-:W-:Y:S01]  /*a580*/  @!P4 IMAD.IADD R39, R39, 0x1, -R7.reuse ;  /* 0x000000012727c824 */ /* 0x100fe200078e0a07 */
[----:B------:R-:W-:Y:S02]  /*a590*/  ISETP.GE.AND P4, PT, R11, RZ, PT ;  /* 0x000000ff0b00720c */ /* 0x000fe40003f86270 */
[----:B------:R-:W-:Y:S01]  /*a5a0*/  ISETP.GE.AND P3, PT, R5, RZ, PT ;  /* 0x000000ff0500720c */ /* 0x000fe20003f66270 */
[----:B------:R-:W-:Y:S01]  /*a5b0*/  @!P6 IMAD.IADD R189, R189, 0x1, -R7 ;  /* 0x00000001bdbde824 */ /* 0x000fe200078e0a07 */
[----:B------:R-:W-:Y:S02]  /*a5c0*/  ISETP.GT.U32.AND P6, PT, R7, R39, PT ;  /* 0x000000270700720c */ /* 0x000fe40003fc4070 */
[----:B------:R-:W-:-:S02]  /*a5d0*/  IADD3 R5, R240, -0x5, RZ ;  /* 0xfffffffbf0057810 */ /* 0x000fc40007ffe0ff */
[----:B------:R-:W-:Y:S01]  /*a5e0*/  ISETP.GT.U32.AND P1, PT, R7, R189, PT ;  /* 0x000000bd0700720c */ /* 0x000fe20003f24070 */
[----:B------:R-:W-:Y:S01]  /*a5f0*/  @!P0 IMAD.IADD R103, R103, 0x1, -R7 ;  /* 0x0000000167678824 */ /* 0x000fe200078e0a07 */
[----:B------:R-:W-:Y:S01]  /*a600*/  IADD3 R6, R240, -0x9, RZ ;  /* 0xfffffff7f0067810 */ /* 0x000fe20007ffe0ff */
[----:B------:R-:W-:Y:S01]  /*a610*/  @!P5 IMAD.MOV R187, RZ, RZ, -R187 ;  /* 0x000000ffffbbd224 */ /* 0x000fe200078e0abb */
[----:B------:R-:W-:Y:S01]  /*a620*/  ISETP.GE.AND P5, PT, R3, RZ, PT ;  /* 0x000000ff0300720c */ /* 0x000fe20003fa6270 */
[----:B------:R-:W-:Y:S01]  /*a630*/  @!P4 IMAD.MOV R103, RZ, RZ, -R103 ;  /* 0x000000ffff67c224 */ /* 0x000fe200078e0a67 */
[----:B------:R-:W-:Y:S01]  /*a640*/  ISETP.GE.AND P4, PT, R4, RZ, PT ;  /* 0x000000ff0400720c */ /* 0x000fe20003f86270 */
[----:B------:R-:W-:Y:S01]  /*a650*/  @!P3 IMAD.MOV R40, RZ, RZ, -R40 ;  /* 0x000000ffff28b224 */ /* 0x000fe200078e0a28 */
[C---:B------:R-:W-:Y:S01]  /*a660*/  IADD3 R4, R240.reuse, -0x11, RZ ;  /* 0xffffffeff0047810 */ /* 0x040fe20007ffe0ff */
[----:B------:R-:W-:Y:S01]  /*a670*/  @!P6 IMAD.IADD R39, R39, 0x1, -R7 ;  /* 0x000000012727e824 */ /* 0x000fe200078e0a07 */
[----:B------:R-:W-:-:S02]  /*a680*/  IADD3 R3, R240, -0xd, RZ ;  /* 0xfffffff3f0037810 */ /* 0x000fc40007ffe0ff */
[----:B------:R-:W-:Y:S01]  /*a690*/  ISETP.GE.U32.AND P0, PT, R5, 0x7fffffbc, PT ;  /* 0x7fffffbc0500780c */ /* 0x000fe20003f06070 */
[----:B------:R-:W-:Y:S01]  /*a6a0*/  @!P1 IMAD.IADD R189, R189, 0x1, -R7 ;  /* 0x00000001bdbd9824 */ /* 0x000fe200078e0a07 */
[----:B------:R-:W-:Y:S01]  /*a6b0*/  ISETP.GE.U32.AND P1, PT, R4, 0x7fffffb0, PT ;  /* 0x7fffffb00400780c */ /* 0x000fe20003f26070 */
[----:B------:R-:W-:Y:S01]  /*a6c0*/  IMAD R4, R241, c[0x0][0x18c], RZ ;  /* 0x00006300f1047a24 */ /* 0x000fe200078e02ff */
[----:B------:R-:W-:Y:S01]  /*a6d0*/  ISETP.GE.U32.AND P3, PT, R6, 0x7fffffb8, PT ;  /* 0x7fffffb80600780c */ /* 0x000fe20003f66070 */
[----:B------:R-:W-:Y:S01]  /*a6e0*/  @!P5 IMAD.MOV R39, RZ, RZ, -R39 ;  /* 0x000000ffff27d224 */ /* 0x000fe200078e0a27 */
[----:B------:R-:W-:Y:S01]  /*a6f0*/  LEA R247, P5, R2, c[0x0][0x160], 0x2 ;  /* 0x0000580002f77a11 */ /* 0x000fe200078a10ff */
[----:B------:R-:W-:Y:S01]  /*a700*/  @!P4 IMAD.MOV R189, RZ, RZ, -R189 ;  /* 0x000000ffffbdc224 */ /* 0x000fe200078e0abd */
[----:B------:R-:W-:Y:S02]  /*a710*/  LEA R244, P4, R0, c[0x0][0x160], 0x2 ;  /* 0x0000580000f47a11 */ /* 0x000fe400078810ff */
[----:B------:R-:W-:Y:S01]  /*a720*/  LEA.HI.X.SX32 R248, R2, c[0x0][0x164], 0x2, P5 ;  /* 0x0000590002f87a11 */ /* 0x000fe200028f16ff */
[----:B------:R-:W-:Y:S01]  /*a730*/  IMAD.MOV.U32 R2, RZ, RZ, R247 ;  /* 0x000000ffff027224 */ /* 0x000fe200078e00f7 */
[----:B------:R-:W-:Y:S01]  /*a740*/  ISETP.GE.U32.AND P6, PT, R3, 0x7fffffb4, PT ;  /* 0x7fffffb40300780c */ /* 0x000fe20003fc6070 */
[----:B------:R-:W-:Y:S01]  /*a750*/  STL [R1+0x185c], R247 ;  /* 0x00185cf701007387 */ /* 0x000fe20000100800 */
[----:B------:R-:W-:Y:S01]  /*a760*/  LEA R5, P5, R4, c[0x0][0x168], 0x2 ;  /* 0x00005a0004057a11 */ /* 0x000fe200078a10ff */
[----:B------:R-:W-:Y:S01]  /*a770*/  IMAD.MOV.U32 R120, RZ, RZ, R244 ;  /* 0x000000ffff787224 */ /* 0x000fe200078e00f4 */
[C---:B------:R-:W-:Y:S01]  /*a780*/  IADD3 R3, R240.reuse, -0x15, RZ ;  /* 0xffffffebf0037810 */ /* 0x040fe20007ffe0ff */
[----:B------:R-:W-:Y:S01]  /*a790*/  STL [R1+0x1864], R244 ;  /* 0x001864f401007387 */ /* 0x000fe20000100800 */
[----:B------:R-:W-:-:S02]  /*a7a0*/  IADD3 R6, R240, -0x19, RZ ;  /* 0xffffffe7f0067810 */ /* 0x000fc40007ffe0ff */
[----:B------:R-:W-:Y:S01]  /*a7b0*/  LEA.HI.X.SX32 R245, R0, c[0x0][0x164], 0x2, P4 ;  /* 0x0000590000f57a11 */ /* 0x000fe200020f16ff */
[----:B------:R1:W-:Y:S01]  /*a7c0*/  STL [R1+0x1858], R248 ;  /* 0x001858f801007387 */ /* 0x0003e20000100800 */
[----:B------:R-:W-:Y:S02]  /*a7d0*/  LEA.HI.X.SX32 R4, R4, c[0x0][0x16c], 0x2, P5 ;  /* 0x00005b0004047a11 */ /* 0x000fe400028f16ff */
[----:B------:R-:W-:Y:S01]  /*a7e0*/  ISETP.GE.U32.AND P4, PT, R3, 0x7fffffac, PT ;  /* 0x7fffffac0300780c */ /* 0x000fe20003f86070 */
[----:B------:R-:W-:Y:S01]  /*a7f0*/  IMAD.MOV.U32 R3, RZ, RZ, R248 ;  /* 0x000000ffff037224 */ /* 0x000fe200078e00f8 */
[----:B------:R-:W-:Y:S01]  /*a800*/  ISETP.GE.U32.AND P5, PT, R6, 0x7fffffa8, PT ;  /* 0x7fffffa80600780c */ /* 0x000fe20003fa6070 */
[----:B------:R-:W-:Y:S01]  /*a810*/  IMAD.SHL.U32 R6, R191, 0x4, RZ ;  /* 0x00000004bf067824 */ /* 0x000fe200078e00ff */
[----:B------:R-:W-:Y:S01]  /*a820*/  IADD3 R0, R240, -0x1d, RZ ;  /* 0xffffffe3f0007810 */ /* 0x000fe20007ffe0ff */
[----:B------:R-:W-:Y:S01]  /*a830*/  IMAD.MOV.U32 R121, RZ, RZ, R245 ;  /* 0x000000ffff797224 */ /* 0x000fe200078e00f5 */
[----:B------:R2:W-:Y:S01]  /*a840*/  LDGSTS.E [R246+0x20000], [R2.64], !P2 ;  /* 0x2000000002f67fae */ /* 0x0005e2000d121846 */
[----:B-1----:R-:W-:Y:S01]  /*a850*/  IMAD.WIDE R248, R6, 0x4, R2 ;  /* 0x0000000406f87825 */ /* 0x002fe200078e0202 */
[----:B------:R-:W-:-:S02]  /*a860*/  IADD3 R11, R240, -0x16, RZ ;  /* 0xffffffeaf00b7810 */ /* 0x000fc40007ffe0ff */
[----:B------:R2:W-:Y:S01]  /*a870*/  LDGSTS.E [R246+0x20200], [R120.64], !P2 ;  /* 0x2020000078f67fae */ /* 0x0005e2000d121846 */
[----:B------:R-:W-:Y:S01]  /*a880*/  IMAD.WIDE R34, R6, 0x4, R120 ;  /* 0x0000000406227825 */ /* 0x000fe200078e0278 */
[----:B------:R-:W-:Y:S02]  /*a890*/  IADD3 R6, R240, -0x21, RZ ;  /* 0xffffffdff0067810 */ /* 0x000fe40007ffe0ff */
[----:B------:R-:W-:Y:S01]  /*a8a0*/  ISETP.GE.U32.AND P2, PT, R0, 0x7fffffa4, PT ;  /* 0x7fffffa40000780c */ /* 0x000fe20003f46070 */
[----:B------:R2:W-:Y:S01]  /*a8b0*/  LDGSTS.E [R246+0x21000], [R248.64], !P0 ;  /* 0x21000000f8f67fae */ /* 0x0005e2000c121846 */
[----:B------:R-:W-:-:S03]  /*a8c0*/  IMAD.SHL.U32 R0, R191, 0x8, RZ ;  /* 0x00000008bf007824 */ /* 0x000fc600078e00ff */
[----:B------:R1:W-:Y:S01]  /*a8d0*/  LDGSTS.E [R246+0x21200], [R34.64], !P0 ;  /* 0x2120000022f67fae */ /* 0x0003e2000c121846 */
[----:B------:R-:W-:Y:S01]  /*a8e0*/  ISETP.GE.U32.AND P0, PT, R6, 0x7fffffa0, PT ;  /* 0x7fffffa00600780c */ /* 0x000fe20003f06070 */
[----:B------:R-:W-:Y:S02]  /*a8f0*/  IMAD R6, R191, 0xc, RZ ;  /* 0x0000000cbf067824 */ /* 0x000fe400078e02ff */
[C---:B------:R-:W-:Y:S01]  /*a900*/  IMAD.WIDE R194, R0.reuse, 0x4, R2 ;  /* 0x0000000400c27825 */ /* 0x040fe200078e0202 */
[----:B------:R-:W-:Y:S03]  /*a910*/  STL [R1+0x1860], R245 ;  /* 0x001860f501007387 */ /* 0x000fe60000100800 */
[----:B------:R-:W-:Y:S01]  /*a920*/  IMAD.WIDE R98, R0, 0x4, R120 ;  /* 0x0000000400627825 */ /* 0x000fe200078e0278 */
[----:B------:R1:W-:Y:S01]  /*a930*/  STL.64 [R1+0x1e0], R34 ;  /* 0x0001e02201007387 */ /* 0x0003e20000100a00 */
[----:B------:R-:W-:-:S02]  /*a940*/  IADD3 R0, R240, -0x25, RZ ;  /* 0xffffffdbf0007810 */ /* 0x000fc40007ffe0ff */
[----:B------:R-:W-:Y:S01]  /*a950*/  IMAD.WIDE R36, R6, 0x4, R2 ;  /* 0x0000000406247825 */ /* 0x000fe200078e0202 */
[----:B------:R3:W-:Y:S04]  /*a960*/  LDGSTS.E [R246+0x22000], [R194.64], !P3 ;  /* 0x22000000c2f67fae */ /* 0x0007e8000d921846 */
[----:B------:R4:W-:Y:S01]  /*a970*/  LDGSTS.E [R246+0x22200], [R98.64], !P3 ;  /* 0x2220000062f67fae */ /* 0x0009e2000d921846 */
[----:B------:R-:W-:Y:S01]  /*a980*/  ISETP.GE.U32.AND P3, PT, R0, 0x7fffff9c, PT ;  /* 0x7fffff9c0000780c */ /* 0x000fe20003f66070 */
[C---:B------:R-:W-:Y:S02]  /*a990*/  IMAD.SHL.U32 R0, R191.reuse, 0x10, RZ ;  /* 0x00000010bf007824 */ /* 0x040fe400078e00ff */
[----:B-1----:R-:W-:Y:S01]  /*a9a0*/  IMAD.WIDE R34, R6, 0x4, R120 ;  /* 0x0000000406227825 */ /* 0x002fe200078e0278 */
[----:B------:R-:W-:Y:S01]  /*a9b0*/  IADD3 R6, R240, -0x29, RZ ;  /* 0xffffffd7f0067810 */ /* 0x000fe20007ffe0ff */
[----:B------:R1:W-:Y:S04]  /*a9c0*/  LDGSTS.E [R246+0x23000], [R36.64], !P6 ;  /* 0x2300000024f67fae */ /* 0x0003e8000f121846 */
[----:B------:R1:W-:Y:S01]  /*a9d0*/  LDGSTS.E [R246+0x23200], [R34.64], !P6 ;  /* 0x2320000022f67fae */ /* 0x0003e2000f121846 */
[----:B------:R-:W-:Y:S01]  /*a9e0*/  ISETP.GE.U32.AND P6, PT, R6, 0x7fffff98, PT ;  /* 0x7fffff980600780c */ /* 0x000fe20003fc6070 */
[----:B------:R-:W-:-:S02]  /*a9f0*/  IMAD R6, R191, 0x14, RZ ;  /* 0x00000014bf067824 */ /* 0x000fc400078e02ff */
[----:B------:R3:W-:Y:S04]  /*aa00*/  STL.64 [R1+0x10], R194 ;  /* 0x000010c201007387 */ /* 0x0007e80000100a00 */
[----:B------:R4:W-:Y:S04]  /*aa10*/  STL.64 [R1+0x200], R98 ;  /* 0x0002006201007387 */ /* 0x0009e80000100a00 */
[----:B------:R1:W-:Y:S01]  /*aa20*/  STL.64 [R1+0x30], R36 ;  /* 0x0000302401007387 */ /* 0x0003e20000100a00 */
[----:B---3--:R-:W-:-:S03]  /*aa30*/  IMAD.WIDE R194, R0, 0x4, R2 ;  /* 0x0000000400c27825 */ /* 0x008fc600078e0202 */
[----:B------:R3:W-:Y:S01]  /*aa40*/  STL.64 [R1+0x220], R34 ;  /* 0x0002202201007387 */ /* 0x0007e20000100a00 */
[----:B----4-:R-:W-:Y:S01]  /*aa50*/  IMAD.WIDE R98, R0, 0x4, R120 ;  /* 0x0000000400627825 */ /* 0x010fe200078e0278 */
[----:B------:R-:W-:Y:S02]  /*aa60*/  IADD3 R0, R240, -0x2d, RZ ;  /* 0xffffffd3f0007810 */ /* 0x000fe40007ffe0ff */
[----:B------:R4:W-:Y:S01]  /*aa70*/  LDGSTS.E [R246+0x24000], [R194.64], !P1 ;  /* 0x24000000c2f67fae */ /* 0x0009e2000c921846 */
[----:B-1----:R-:W-:-:S03]  /*aa80*/  IMAD.WIDE R36, R6, 0x4, R2 ;  /* 0x0000000406247825 */ /* 0x002fc600078e0202 */
[----:B------:R1:W-:Y:S01]  /*aa90*/  LDGSTS.E [R246+0x24200], [R98.64], !P1 ;  /* 0x2420000062f67fae */ /* 0x0003e2000c921846 */
[----:B------:R-:W-:Y:S01]  /*aaa0*/  ISETP.GE.U32.AND P1, PT, R0, 0x7fffff94, PT ;  /* 0x7fffff940000780c */ /* 0x000fe20003f26070 */
[C---:B------:R-:W-:Y:S02]  /*aab0*/  IMAD R0, R191.reuse, 0x18, RZ ;  /* 0x00000018bf007824 */ /* 0x040fe400078e02ff */
[----:B---3--:R-:W-:Y:S01]  /*aac0*/  IMAD.WIDE R34, R6, 0x4, R120 ;  /* 0x0000000406227825 */ /* 0x008fe200078e0278 */
        /* <DEDUP_REMOVED lines=8> */
[----:B----4-:R-:W-:-:S03]  /*ab50*/  IMAD.WIDE R194, R0, 0x4, R2 ;  /* 0x0000000400c27825 */ /* 0x010fc600078e0202 */
[----:B------:R4:W-:Y:S01]  /*ab60*/  STL.64 [R1+0x260], R34 ;  /* 0x0002602201007387 */ /* 0x0009e20000100a00 */
[----:B-1----:R-:W-:Y:S01]  /*ab70*/  IMAD.WIDE R98, R0, 0x4, R120 ;  /* 0x0000000400627825 */ /* 0x002fe200078e0278 */
[----:B------:R-:W-:Y:S02]  /*ab80*/  IADD3 R0, R240, -0x35, RZ ;  /* 0xffffffcbf0007810 */ /* 0x000fe40007ffe0ff */
[----:B------:R1:W-:Y:S01]  /*ab90*/  LDGSTS.E [R246+0x26000], [R194.64], !P5 ;  /* 0x26000000c2f67fae */ /* 0x0003e2000e921846 */
[----:B---3--:R-:W-:-:S03]  /*aba0*/  IMAD.WIDE R36, R6, 0x4, R2 ;  /* 0x0000000406247825 */ /* 0x008fc600078e0202 */
[----:B------:R3:W-:Y:S01]  /*abb0*/  LDGSTS.E [R246+0x26200], [R98.64], !P5 ;  /* 0x2620000062f67fae */ /* 0x0007e2000e921846 */
[----:B------:R-:W-:Y:S01]  /*abc0*/  ISETP.GE.U32.AND P5, PT, R0, 0x7fffff8c, PT ;  /* 0x7fffff8c0000780c */ /* 0x000fe20003fa6070 */
[C---:B------:R-:W-:Y:S02]  /*abd0*/  IMAD.SHL.U32 R0, R191.reuse, 0x20, RZ ;  /* 0x00000020bf007824 */ /* 0x040fe400078e00ff */
[----:B----4-:R-:W-:Y:S01]  /*abe0*/  IMAD.WIDE R34, R6, 0x4, R120 ;  /* 0x0000000406227825 */ /* 0x010fe200078e0278 */
        /* <DEDUP_REMOVED lines=8> */
[----:B-1----:R-:W-:-:S03]  /*ac70*/  IMAD.WIDE R194, R0, 0x4, R2 ;  /* 0x0000000400c27825 */ /* 0x002fc600078e0202 */
[----:B------:R1:W-:Y:S01]  /*ac80*/  STL.64 [R1+0x2a0], R34 ;  /* 0x0002a02201007387 */ /* 0x0003e20000100a00 */
[----:B---3--:R-:W-:Y:S01]  /*ac90*/  IMAD.WIDE R98, R0, 0x4, R120 ;  /* 0x0000000400627825 */ /* 0x008fe200078e0278 */
[----:B------:R-:W-:Y:S02]  /*aca0*/  IADD3 R0, R240, -0x3d, RZ ;  /* 0xffffffc3f0007810 */ /* 0x000fe40007ffe0ff */
[----:B------:R3:W-:Y:S01]  /*acb0*/  LDGSTS.E [R246+0x28000], [R194.64], !P0 ;  /* 0x28000000c2f67fae */ /* 0x0007e2000c121846 */
[----:B----4-:R-:W-:-:S03]  /*acc0*/  IMAD.WIDE R36, R6, 0x4, R2 ;  /* 0x0000000406247825 */ /* 0x010fc600078e0202 */
[----:B------:R4:W-:Y:S01]  /*acd0*/  LDGSTS.E [R246+0x28200], [R98.64], !P0 ;  /* 0x2820000062f67fae */ /* 0x0009e2000c121846 */
[----:B------:R-:W-:Y:S01]  /*ace0*/  ISETP.GE.U32.AND P0, PT, R0, 0x7fffff84, PT ;  /* 0x7fffff840000780c */ /* 0x000fe20003f06070 */
[C---:B------:R-:W-:Y:S02]  /*acf0*/  IMAD R0, R191.reuse, 0x28, RZ ;  /* 0x00000028bf007824 */ /* 0x040fe400078e02ff */
        /* <DEDUP_REMOVED lines=35> */
[C---:B------:R-:W-:Y:S02]  /*af30*/  IMAD R0, R191.reuse, 0x38, RZ ;  /* 0x00000038bf007824 */ /* 0x040fe400078e02ff */
        /* <DEDUP_REMOVED lines=17> */
[----:B-1----:R-:W-:Y:S02]  /*b050*/  IMAD.WIDE R34, R6, 0x4, R120 ;  /* 0x0000000406227825 */ /* 0x002fe400078e0278 */
[----:B------:R-:W-:Y:S01]  /*b060*/  STL.64 [R1+0x190], R194 ;  /* 0x000190c201007387 */ /* 0x000fe20000100a00 */
[----:B------:R-:W-:Y:S02]  /*b070*/  LOP3.LUT R11, R246, 0x20, RZ, 0x3c, !PT ;  /* 0x00000020f60b7812 */ /* 0x000fe400078e3cff */
[----:B------:R-:W-:Y:S01]  /*b080*/  IADD3 R6, R240, -0x1e, RZ ;  /* 0xffffffe2f0067810 */ /* 0x000fe20007ffe0ff */
[----:B------:R1:W-:Y:S04]  /*b090*/  LDGSTS.E [R246+0x2f000], [R36.64], !P0 ;  /* 0x2f00000024f67fae */ /* 0x0003e8000c121846 */
[----:B------:R4:W-:Y:S04]  /*b0a0*/  STL.64 [R1+0x390], R98 ;  /* 0x0003906201007387 */ /* 0x0009e80000100a00 */
[----:B------:R1:W-:Y:S01]  /*b0b0*/  LDGSTS.E [R246+0x2f200], [R34.64], !P0 ;  /* 0x2f20000022f67fae */ /* 0x0003e2000c121846 */
[----:B------:R-:W-:Y:S01]  /*b0c0*/  ISETP.GE.U32.AND P0, PT, R0, 0x7fffffa7, PT ;  /* 0x7fffffa70000780c */ /* 0x000fe20003f06070 */
[----:B------:R-:W-:-:S02]  /*b0d0*/  IMAD R0, R191, 0x5, RZ ;  /* 0x00000005bf007824 */ /* 0x000fc400078e02ff */
[----:B------:R1:W-:Y:S02]  /*b0e0*/  STL.64 [R1+0x1b8], R36 ;  /* 0x0001b82401007387 */ /* 0x0003e40000100a00 */
[--C-:B------:R-:W-:Y:S02]  /*b0f0*/  IMAD.WIDE R250, R0, 0x4, R2.reuse ;  /* 0x0000000400fa7825 */ /* 0x100fe400078e0202 */
[----:B------:R2:W-:Y:S02]  /*b100*/  STL.64 [R1+0x3b0], R34 ;  /* 0x0003b02201007387 */ /* 0x0005e40000100a00 */
[----:B----4-:R-:W-:-:S05]  /*b110*/  IMAD.WIDE R98, R191, 0x4, R2 ;  /* 0x00000004bf627825 */ /* 0x010fca00078e0202 */
[----:B------:R4:W-:Y:S01]  /*b120*/  LDGSTS.E [R11+0x20400], [R98.64], !P3 ;  /* 0x20400000620b7fae */ /* 0x0009e2000d921846 */
[----:B-1----:R-:W-:-:S03]  /*b130*/  IMAD.WIDE R36, R191, 0x4, R120 ;  /* 0x00000004bf247825 */ /* 0x002fc600078e0278 */
[----:B------:R4:W-:Y:S01]  /*b140*/  STL.64 [R1+0x2a8], R98 ;  /* 0x0002a86201007387 */ /* 0x0009e20000100a00 */
[----:B--2---:R-:W-:-:S03]  /*b150*/  IMAD.WIDE R34, R0, 0x4, R120 ;  /* 0x0000000400227825 */ /* 0x004fc600078e0278 */
[----:B------:R1:W-:Y:S01]  /*b160*/  LDGSTS.E [R11+0x20600], [R36.64], !P3 ;  /* 0x20600000240b7fae */ /* 0x0003e2000d921846 */
[----:B------:R-:W-:Y:S01]  /*b170*/  ISETP.GE.U32.AND P3, PT, R6, 0x7fffffa3, PT ;  /* 0x7fffffa30600780c */ /* 0x000fe20003f66070 */
[C---:B------:R-:W-:Y:S01]  /*b180*/  IMAD R0, R191.reuse, 0x9, RZ ;  /* 0x00000009bf007824 */ /* 0x040fe200078e02ff */
[----:B------:R-:W-:Y:S01]  /*b190*/  IADD3 R6, R240, -0x22, RZ ;  /* 0xffffffdef0067810 */ /* 0x000fe20007ffe0ff */
[----:B------:R2:W-:Y:S02]  /*b1a0*/  LDGSTS.E [R11+0x21400], [R250.64], !P6 ;  /* 0x21400000fa0b7fae */ /* 0x0005e4000f121846 */
[----:B---3--:R-:W-:Y:S02]  /*b1b0*/  IMAD.WIDE R194, R0, 0x4, R2 ;  /* 0x0000000400c27825 */ /* 0x008fe400078e0202 */
[----:B------:R3:W-:Y:S01]  /*b1c0*/  LDGSTS.E [R11+0x21600], [R34.64], !P6 ;  /* 0x21600000220b7fae */ /* 0x0007e2000f121846 */
[----:B------:R-:W-:Y:S01]  /*b1d0*/  ISETP.GE.U32.AND P6, PT, R6, 0x7fffff9f, PT ;  /* 0x7fffff9f0600780c */ /* 0x000fe20003fc6070 */
[----:B------:R-:W-:-:S02]  /*b1e0*/  IMAD R6, R191, 0xd, RZ ;  /* 0x0000000dbf067824 */ /* 0x000fc400078e02ff */
[----:B----4-:R-:W-:Y:S01]  /*b1f0*/  IMAD.WIDE R98, R0, 0x4, R120 ;  /* 0x0000000400627825 */ /* 0x010fe200078e0278 */
[----:B------:R-:W-:Y:S01]  /*b200*/  IADD3 R0, R240, -0x26, RZ ;  /* 0xffffffdaf0007810 */ /* 0x000fe20007ffe0ff */
[----:B------:R1:W-:Y:S04]  /*b210*/  STL.64 [R1+0x3c8], R36 ;  /* 0x0003c82401007387 */ /* 0x0003e80000100a00 */
[----:B------:R3:W-:Y:S04]  /*b220*/  STL.64 [R1+0x1e8], R34 ;  /* 0x0001e82201007387 */ /* 0x0007e80000100a00 */
[----:B------:R4:W-:Y:S01]  /*b230*/  LDGSTS.E [R11+0x22400], [R194.64], !P1 ;  /* 0x22400000c20b7fae */ /* 0x0009e2000c921846 */
[----:B-1----:R-:W-:-:S03]  /*b240*/  IMAD.WIDE R36, R6, 0x4, R2 ;  /* 0x0000000406247825 */ /* 0x002fc600078e0202 */
[----:B------:R1:W-:Y:S01]  /*b250*/  LDGSTS.E [R11+0x22600], [R98.64], !P1 ;  /* 0x22600000620b7fae */ /* 0x0003e2000c921846 */
[----:B------:R-:W-:Y:S01]  /*b260*/  ISETP.GE.U32.AND P1, PT, R0, 0x7fffff9b, PT ;  /* 0x7fffff9b0000780c */ /* 0x000fe20003f26070 */
[----:B---3--:R-:W-:Y:S01]  /*b270*/  IMAD.WIDE R34, R6, 0x4, R120 ;  /* 0x0000000406227825 */ /* 0x008fe200078e0278 */
[----:B------:R-:W-:Y:S01]  /*b280*/  IADD3 R6, R240, -0x2a, RZ ;  /* 0xffffffd6f0067810 */ /* 0x000fe20007ffe0ff */
[----:B------:R3:W-:Y:S02]  /*b290*/  LDGSTS.E [R11+0x23400], [R36.64], !P4 ;  /* 0x23400000240b7fae */ /* 0x0007e4000e121846 */
[C---:B------:R-:W-:Y:S02]  /*b2a0*/  IMAD R0, R191.reuse, 0x11, RZ ;  /* 0x00000011bf007824 */ /* 0x040fe400078e02ff */
[----:B------:R4:W-:Y:S04]  /*b2b0*/  STL.64 [R1+0x18], R194 ;  /* 0x000018c201007387 */ /* 0x0009e80000100a00 */
[----:B------:R1:W-:Y:S01]  /*b2c0*/  LDGSTS.E [R11+0x23600], [R34.64], !P4 ;  /* 0x23600000220b7fae */ /* 0x0003e2000e121846 */
[----:B------:R-:W-:Y:S01]  /*b2d0*/  ISETP.GE.U32.AND P4, PT, R6, 0x7fffff97, PT ;  /* 0x7fffff970600780c */ /* 0x000fe20003f86070 */
[----:B------:R-:W-:-:S02]  /*b2e0*/  IMAD R6, R191, 0x15, RZ ;  /* 0x00000015bf067824 */ /* 0x000fc400078e02ff */
[----:B------:R1:W-:Y:S01]  /*b2f0*/  STL.64 [R1+0x208], R98 ;  /* 0x0002086201007387 */ /* 0x0003e20000100a00 */
[----:B----4-:R-:W-:-:S03]  /*b300*/  IMAD.WIDE R194, R0, 0x4, R2 ;  /* 0x0000000400c27825 */ /* 0x010fc600078e0202 */
[----:B------:R3:W-:Y:S04]  /*b310*/  STL.64 [R1+0x38], R36 ;  /* 0x0000382401007387 */ /* 0x0007e80000100a00 */
[----:B------:R4:W-:Y:S01]  /*b320*/  STL.64 [R1+0x228], R34 ;  /* 0x0002282201007387 */ /* 0x0009e20000100a00 */
[----:B-1----:R-:W-:Y:S01]  /*b330*/  IMAD.WIDE R98, R0, 0x4, R120 ;  /* 0x0000000400627825 */ /* 0x002fe200078e0278 */
[----:B------:R-:W-:Y:S02]  /*b340*/  IADD3 R0, R240, -0x2e, RZ ;  /* 0xffffffd2f0007810 */ /* 0x000fe40007ffe0ff */
[----:B------:R1:W-:Y:S01]  /*b350*/  LDGSTS.E [R11+0x24400], [R194.64], !P5 ;  /* 0x24400000c20b7fae */ /* 0x0003e2000e921846 */
[----:B---3--:R-:W-:-:S03]  /*b360*/  IMAD.WIDE R36, R6, 0x4, R2 ;  /* 0x0000000406247825 */ /* 0x008fc600078e0202 */
[----:B------:R3:W-:Y:S01]  /*b370*/  LDGSTS.E [R11+0x24600], [R98.64], !P5 ;  /* 0x24600000620b7fae */ /* 0x0007e2000e921846 */
[----:B------:R-:W-:Y:S01]  /*b380*/  ISETP.GE.U32.AND P5, PT, R0, 0x7fffff93, PT ;  /* 0x7fffff930000780c */ /* 0x000fe20003fa6070 */
[----:B----4-:R-:W-:Y:S01]  /*b390*/  IMAD.WIDE R34, R6, 0x4, R120 ;  /* 0x0000000406227825 */ /* 0x010fe200078e0278 */
        /* <DEDUP_REMOVED lines=8> */
[----:B-1----:R-:W-:-:S03]  /*b420*/  IMAD.WIDE R194, R0, 0x4, R2 ;  /* 0x0000000400c27825 */ /* 0x002fc600078e0202 */
[----:B------:R4:W-:Y:S04]  /*b430*/  STL.64 [R1+0x78], R36 ;  /* 0x0000782401007387 */ /* 0x0009e80000100a00 */
[----:B------:R2:W-:Y:S01]  /*b440*/  STL.64 [R1+0x268], R34 ;  /* 0x0002682201007387 */ /* 0x0005e20000100a00 */
[----:B---3--:R-:W-:Y:S01]  /*b450*/  IMAD.WIDE R98, R0, 0x4, R120 ;  /* 0x0000000400627825 */ /* 0x008fe200078e0278 */
[----:B------:R-:W-:Y:S02]  /*b460*/  IADD3 R0, R240, -0x36, RZ ;  /* 0xffffffcaf0007810 */ /* 0x000fe40007ffe0ff */
[----:B------:R1:W-:Y:S01]  /*b470*/  LDGSTS.E [R11+0x26400], [R194.64], !P0 ;  /* 0x26400000c20b7fae */ /* 0x0003e2000c121846 */
[----:B----4-:R-:W-:-:S03]  /*b480*/  IMAD.WIDE R36, R6, 0x4, R2 ;  /* 0x0000000406247825 */ /* 0x010fc600078e0202 */
[----:B------:R3:W-:Y:S01]  /*b490*/  LDGSTS.E [R11+0x26600], [R98.64], !P0 ;  /* 0x26600000620b7fae */ /* 0x0007e2000c121846 */
[----:B------:R-:W-:Y:S01]  /*b4a0*/  ISETP.GE.U32.AND P0, PT, R0, 0x7fffff8b, PT ;  /* 0x7fffff8b0000780c */ /* 0x000fe20003f06070 */
[----:B--2---:R-:W-:Y:S01]  /*b4b0*/  IMAD.WIDE R34, R6, 0x4, R120 ;  /* 0x0000000406227825 */ /* 0x004fe200078e0278 */
        /* <DEDUP_REMOVED lines=14> */
[----:B--2---:R-:W-:-:S03]  /*b5a0*/  IMAD.WIDE R36, R6, 0x4, R2 ;  /* 0x0000000406247825 */ /* 0x004fc600078e0202 */
        /* <DEDUP_REMOVED lines=14> */
[----:B--2---:R-:W-:Y:S01]  /*b690*/  IMAD.WIDE R98, R0, 0x4, R120 ;  /* 0x0000000400627825 */ /* 0x004fe200078e0278 */
        /* <DEDUP_REMOVED lines=44> */
[----:B------:R-:W-:Y:S02]  /*b960*/  IMAD.SHL.U32 R0, R191, 0x2, RZ ;  /* 0x00000002bf007824 */ /* 0x000fe400078e00ff */
[----:B------:R-:W-:Y:S02]  /*b970*/  STL.64 [R1+0x1a8], R194 ;  /* 0x0001a8c201007387 */ /* 0x000fe40000100a00 */
[----:B------:R-:W-:-:S02]  /*b980*/  IMAD.WIDE R244, R0, 0x4, R2 ;  /* 0x0000000400f47825 */ /* 0x000fc400078e0202 */
[----:B------:R1:W-:Y:S01]  /*b990*/  LDGSTS.E [R11+0x2f600], [R34.64], !P6 ;  /* 0x2f600000220b7fae */ /* 0x0003e2000f121846 */
[----:B------:R-:W-:Y:S01]  /*b9a0*/  ISETP.GE.U32.AND P6, PT, R6, 0x7fffffa6, PT ;  /* 0x7fffffa60600780c */ /* 0x000fe20003fc6070 */
[----:B------:R-:W-:Y:S02]  /*b9b0*/  IMAD R6, R191, 0x6, RZ ;  /* 0x00000006bf067824 */ /* 0x000fe400078e02ff */
[----:B------:R2:W-:Y:S04]  /*b9c0*/  STL.64 [R1+0x3a0], R98 ;  /* 0x0003a06201007387 */ /* 0x0005e80000100a00 */
[----:B------:R3:W-:Y:S01]  /*b9d0*/  STL.64 [R1+0x1c0], R36 ;  /* 0x0001c02401007387 */ /* 0x0007e20000100a00 */
[----:B-1----:R-:W-:-:S03]  /*b9e0*/  LOP3.LUT R11, R246, 0x40, RZ, 0x3c, !PT ;  /* 0x00000040f60b7812 */ /* 0x002fc600078e3cff */
[----:B------:R1:W-:Y:S01]  /*b9f0*/  STL.64 [R1+0x3b8], R34 ;  /* 0x0003b82201007387 */ /* 0x0003e20000100a00 */
[----:B--2---:R-:W-:Y:S01]  /*ba00*/  IMAD.WIDE R98, R0, 0x4, R120 ;  /* 0x0000000400627825 */ /* 0x004fe200078e0278 */
[----:B------:R-:W-:Y:S02]  /*ba10*/  IADD3 R0, R240, -0x1f, RZ ;  /* 0xffffffe1f0007810 */ /* 0x000fe40007ffe0ff */
[----:B------:R2:W-:Y:S01]  /*ba20*/  LDGSTS.E [R11+0x20800], [R244.64], !P1 ;  /* 0x20800000f40b7fae */ /* 0x0005e2000c921846 */
[----:B---3--:R-:W-:-:S03]  /*ba30*/  IMAD.WIDE R36, R6, 0x4, R2 ;  /* 0x0000000406247825 */ /* 0x008fc600078e0202 */
[----:B------:R3:W-:Y:S01]  /*ba40*/  LDGSTS.E [R11+0x20a00], [R98.64], !P1 ;  /* 0x20a00000620b7fae */ /* 0x0007e2000c921846 */
[----:B------:R-:W-:Y:S01]  /*ba50*/  ISETP.GE.U32.AND P1, PT, R0, 0x7fffffa2, PT ;  /* 0x7fffffa20000780c */ /* 0x000fe20003f26070 */
[C---:B------:R-:W-:Y:S02]  /*ba60*/  IMAD R0, R191.reuse, 0xa, RZ ;  /* 0x0000000abf007824 */ /* 0x040fe400078e02ff */
[----:B-1----:R-:W-:Y:S01]  /*ba70*/  IMAD.WIDE R34, R6, 0x4, R120 ;  /* 0x0000000406227825 */ /* 0x002fe200078e0278 */
[----:B------:R-:W-:Y:S01]  /*ba80*/  IADD3 R6, R240, -0x23, RZ ;  /* 0xffffffddf0067810 */ /* 0x000fe20007ffe0ff */
[----:B------:R1:W-:Y:S02]  /*ba90*/  LDGSTS.E [R11+0x21800], [R36.64], !P4 ;  /* 0x21800000240b7fae */ /* 0x0003e4000e121846 */
[----:B------:R-:W-:Y:S02]  /*baa0*/  IMAD.WIDE R194, R0, 0x4, R2 ;  /* 0x0000000400c27825 */ /* 0x000fe400078e0202 */
[----:B------:R4:W-:Y:S01]  /*bab0*/  LDGSTS.E [R11+0x21a00], [R34.64], !P4 ;  /* 0x21a00000220b7fae */ /* 0x0009e2000e121846 */
[----:B------:R-:W-:Y:S01]  /*bac0*/  ISETP.GE.U32.AND P4, PT, R6, 0x7fffff9e, PT ;  /* 0x7fffff9e0600780c */ /* 0x000fe20003f86070 */
[----:B------:R-:W-:-:S02]  /*bad0*/  IMAD R6, R191, 0xe, RZ ;  /* 0x0000000ebf067824 */ /* 0x000fc400078e02ff */
[----:B------:R3:W-:Y:S04]  /*bae0*/  STL.64 [R1+0x1d0], R98 ;  /* 0x0001d06201007387 */ /* 0x0007e80000100a00 */
[----:B------:R1:W-:Y:S04]  /*baf0*/  STL.64 [R1], R36 ;  /* 0x0000002401007387 */ /* 0x0003e80000100a00 */
[----:B------:R4:W-:Y:S01]  /*bb00*/  STL.64 [R1+0x1f0], R34 ;  /* 0x0001f02201007387 */ /* 0x0009e20000100a00 */
[----:B---3--:R-:W-:Y:S01]  /*bb10*/  IMAD.WIDE R98, R0, 0x4, R120 ;  /* 0x0000000400627825 */ /* 0x008fe200078e0278 */
[----:B------:R-:W-:-:S02]  /*bb20*/  IADD3 R0, R240, -0x27, RZ ;  /* 0xffffffd9f0007810 */ /* 0x000fc40007ffe0ff */
[----:B------:R3:W-:Y:S01]  /*bb30*/  LDGSTS.E [R11+0x22800], [R194.64], !P5 ;  /* 0x22800000c20b7fae */ /* 0x0007e2000e921846 */
[----:B-1----:R-:W-:-:S03]  /*bb40*/  IMAD.WIDE R36, R6, 0x4, R2 ;  /* 0x0000000406247825 */ /* 0x002fc600078e0202 */
        /* <DEDUP_REMOVED lines=11> */
[----:B---3--:R-:W-:-:S03]  /*bc00*/  IMAD.WIDE R194, R0, 0x4, R2 ;  /* 0x0000000400c27825 */ /* 0x008fc600078e0202 */
[----:B------:R4:W-:Y:S04]  /*bc10*/  STL.64 [R1+0x40], R36 ;  /* 0x0000402401007387 */ /* 0x0009e80000100a00 */
[----:B------:R3:W-:Y:S01]  /*bc20*/  STL.64 [R1+0x230], R34 ;  /* 0x0002302201007387 */ /* 0x0007e20000100a00 */
[----:B-1----:R-:W-:Y:S01]  /*bc30*/  IMAD.WIDE R98, R0, 0x4, R120 ;  /* 0x0000000400627825 */ /* 0x002fe200078e0278 */
[----:B------:R-:W-:Y:S02]  /*bc40*/  IADD3 R0, R240, -0x2f, RZ ;  /* 0xffffffd1f0007810 */ /* 0x000fe40007ffe0ff */
[----:B------:R1:W-:Y:S01]  /*bc50*/  LDGSTS.E [R11+0x24800], [R194.64], !P0 ;  /* 0x24800000c20b7fae */ /* 0x0003e2000c121846 */
[----:B----4-:R-:W-:-:S03]  /*bc60*/  IMAD.WIDE R36, R6, 0x4, R2 ;  /* 0x0000000406247825 */ /* 0x010fc600078e0202 */
        /* <DEDUP_REMOVED lines=14> */
[----:B----4-:R-:W-:Y:S01]  /*bd50*/  IMAD.WIDE R98, R0, 0x4, R120 ;  /* 0x0000000400627825 */ /* 0x010fe200078e0278 */
[----:B------:R-:W-:Y:S02]  /*bd60*/  IADD3 R0, R240, -0x37, RZ ;  /* 0xffffffc9f0007810 */ /* 0x000fe40007ffe0ff */
[----:B------:R1:W-:Y:S01]  /*bd70*/  LDGSTS.E [R11+0x26800], [R194.64], !P6 ;  /* 0x26800000c20b7fae */ /* 0x0003e2000f121846 */
[----:B---3--:R-:W-:-:S03]  /*bd80*/  IMAD.WIDE R36, R6, 0x4, R2 ;  /* 0x0000000406247825 */ /* 0x008fc600078e0202 */
        /* <DEDUP_REMOVED lines=77> */
[----:B------:R-:W-:Y:S02]  /*c260*/  IMAD R0, R191, 0x3, RZ ;  /* 0x00000003bf007824 */ /* 0x000fe400078e02ff */
[----:B------:R-:W-:Y:S02]  /*c270*/  STL.64 [R1+0x1b0], R194 ;  /* 0x0001b0c201007387 */ /* 0x000fe40000100a00 */
[----:B------:R-:W-:-:S02]  /*c280*/  IMAD.WIDE R246, R0, 0x4, R2 ;  /* 0x0000000400f67825 */ /* 0x000fc400078e0202 */
[----:B------:R1:W-:Y:S01]  /*c290*/  LDGSTS.E [R11+0x2fa00], [R34.64], !P4 ;  /* 0x2fa00000220b7fae */ /* 0x0003e2000e121846 */
[----:B------:R-:W-:Y:S01]  /*c2a0*/  ISETP.GE.U32.AND P4, PT, R6, 0x7fffffa5, PT ;  /* 0x7fffffa50600780c */ /* 0x000fe20003f86070 */
[C---:B------:R-:W-:Y:S02]  /*c2b0*/  IMAD R6, R191.reuse, 0x7, RZ ;  /* 0x00000007bf067824 */ /* 0x040fe400078e02ff */
[----:B------:R2:W-:Y:S04]  /*c2c0*/  STL.64 [R1+0x3a8], R98 ;  /* 0x0003a86201007387 */ /* 0x0005e80000100a00 */
[----:B------:R3:W-:Y:S04]  /*c2d0*/  STL.64 [R1+0x1c8], R36 ;  /* 0x0001c82401007387 */ /* 0x0007e80000100a00 */
[----:B------:R4:W-:Y:S01]  /*c2e0*/  STL.64 [R1+0x3c0], R34 ;  /* 0x0003c02201007387 */ /* 0x0009e20000100a00 */
[----:B-1----:R-:W-:-:S02]  /*c2f0*/  IMAD R11, R191, 0x2b, RZ ;  /* 0x0000002bbf0b7824 */ /* 0x002fc400078e02ff */
[----:B--2---:R-:W-:Y:S01]  /*c300*/  IMAD.WIDE R98, R0, 0x4, R120 ;  /* 0x0000000400627825 */ /* 0x004fe200078e0278 */
[----:B------:R-:W-:Y:S01]  /*c310*/  IADD3 R0, R240, -0x20, RZ ;  /* 0xffffffe0f0007810 */ /* 0x000fe20007ffe0ff */
[----:B------:R1:W-:Y:S02]  /*c320*/  LDGSTS.E [R190+0x20c00], [R246.64], !P5 ;  /* 0x20c00000f6be7fae */ /* 0x0003e4000e921846 */
[----:B---3--:R-:W-:Y:S02]  /*c330*/  IMAD.WIDE R36, R6, 0x4, R2 ;  /* 0x0000000406247825 */ /* 0x008fe400078e0202 */
[----:B------:R2:W-:Y:S01]  /*c340*/  LDGSTS.E [R190+0x20e00], [R98.64], !P5 ;  /* 0x20e0000062be7fae */ /* 0x0005e2000e921846 */
[----:B------:R-:W-:Y:S01]  /*c350*/  ISETP.GE.U32.AND P5, PT, R0, 0x7fffffa1, PT ;  /* 0x7fffffa10000780c */ /* 0x000fe20003fa6070 */
[----:B----4-:R-:W-:Y:S01]  /*c360*/  IMAD.WIDE R34, R6, 0x4, R120 ;  /* 0x0000000406227825 */ /* 0x010fe200078e0278 */
[----:B------:R-:W-:Y:S01]  /*c370*/  IADD3 R6, R240, -0x24, RZ ;  /* 0xffffffdcf0067810 */ /* 0x000fe20007ffe0ff */
[----:B------:R3:W-:Y:S02]  /*c380*/  LDGSTS.E [R190+0x21c00], [R36.64], !P2 ;  /* 0x21c0000024be7fae */ /* 0x0007e4000d121846 */
[----:B------:R-:W-:-:S02]  /*c390*/  IMAD R0, R191, 0xb, RZ ;  /* 0x0000000bbf007824 */ /* 0x000fc400078e02ff */
[----:B------:R4:W-:Y:S01]  /*c3a0*/  LDGSTS.E [R190+0x21e00], [R34.64], !P2 ;  /* 0x21e0000022be7fae */ /* 0x0009e2000d121846 */
[----:B------:R-:W-:Y:S01]  /*c3b0*/  ISETP.GE.U32.AND P2, PT, R6, 0x7fffff9d, PT ;  /* 0x7fffff9d0600780c */ /* 0x000fe20003f46070 */
[C---:B------:R-:W-:Y:S02]  /*c3c0*/  IMAD.WIDE R194, R0.reuse, 0x4, R2 ;  /* 0x0000000400c27825 */ /* 0x040fe400078e0202 */
[----:B------:R2:W-:Y:S02]  /*c3d0*/  STL.64 [R1+0x1d8], R98 ;  /* 0x0001d86201007387 */ /* 0x0005e40000100a00 */
[----:B------:R-:W-:Y:S02]  /*c3e0*/  IMAD R6, R191, 0xf, RZ ;  /* 0x0000000fbf067824 */ /* 0x000fe400078e02ff */
[----:B------:R3:W-:Y:S04]  /*c3f0*/  STL.64 [R1+0x8], R36 ;  /* 0x0000082401007387 */ /* 0x0007e80000100a00 */
[----:B------:R4:W-:Y:S01]  /*c400*/  STL.64 [R1+0x1f8], R34 ;  /* 0x0001f82201007387 */ /* 0x0009e20000100a00 */
[----:B--2---:R-:W-:Y:S01]  /*c410*/  IMAD.WIDE R98, R0, 0x4, R120 ;  /* 0x0000000400627825 */ /* 0x004fe200078e0278 */
[----:B------:R-:W-:-:S02]  /*c420*/  IADD3 R0, R240, -0x28, RZ ;  /* 0xffffffd8f0007810 */ /* 0x000fc40007ffe0ff */
        /* <DEDUP_REMOVED lines=13> */
[----:B--2---:R-:W-:-:S03]  /*c500*/  IMAD.WIDE R194, R0, 0x4, R2 ;  /* 0x0000000400c27825 */ /* 0x004fc600078e0202 */
        /* <DEDUP_REMOVED lines=8> */
[----:B-1----:R-:W-:Y:S01]  /*c590*/  IMAD.WIDE R34, R6, 0x4, R120 ;  /* 0x0000000406227825 */ /* 0x002fe200078e0278 */
        /* <DEDUP_REMOVED lines=14> */
[----:B-1----:R-:W-:-:S03]  /*c680*/  IMAD.WIDE R36, R6, 0x4, R2 ;  /* 0x0000000406247825 */ /* 0x002fc600078e0202 */
[----:B------:R1:W-:Y:S01]  /*c690*/  LDGSTS.E [R190+0x26e00], [R98.64], !P4 ;  /* 0x26e0000062be7fae */ /* 0x0003e2000e121846 */
[----:B------:R-:W-:Y:S01]  /*c6a0*/  ISETP.GE.U32.AND P4, PT, R0, 0x7fffff89, PT ;  /* 0x7fffff890000780c */ /* 0x000fe20003f86070 */
[----:B----4-:R-:W-:Y:S01]  /*c6b0*/  IMAD.WIDE R34, R6, 0x4, R120 ;  /* 0x0000000406227825 */ /* 0x010fe200078e0278 */
[----:B------:R-:W-:Y:S01]  /*c6c0*/  IADD3 R0, R240, -0x3c, RZ ;  /* 0xffffffc4f0007810 */ /* 0x000fe20007ffe0ff */
[----:B------:R3:W-:Y:S02]  /*c6d0*/  LDGSTS.E [R190+0x27c00], [R36.64], !P5 ;  /* 0x27c0000024be7fae */ /* 0x0007e4000e921846 */
[----:B------:R-:W-:Y:S02]  /*c6e0*/  IMAD.MOV.U32 R6, RZ, RZ, 0x3f ;  /* 0x0000003fff067424 */ /* 0x000fe400078e00ff */
[----:B------:R4:W-:Y:S01]  /*c6f0*/  LDGSTS.E [R190+0x27e00], [R34.64], !P5 ;  /* 0x27e0000022be7fae */ /* 0x0009e2000e921846 */
[----:B------:R-:W-:Y:S01]  /*c700*/  ISETP.GE.U32.AND P5, PT, R0, 0x7fffff85, PT ;  /* 0x7fffff850000780c */ /* 0x000fe20003fa6070 */
[----:B------:R-:W-:-:S02]  /*c710*/  IMAD R0, R191, 0x23, RZ ;  /* 0x00000023bf007824 */ /* 0x000fc400078e02ff */
[----:B------:R2:W-:Y:S04]  /*c720*/  STL.64 [R1+0xa8], R194 ;  /* 0x0000a8c201007387 */ /* 0x0005e80000100a00 */
[----:B------:R-:W-:Y:S04]  /*c730*/  STL.64 [R1+0x298], R98 ;  /* 0x0002986201007387 */ /* 0x000fe80000100a00 */
[----:B------:R3:W-:Y:S04]  /*c740*/  STL.64 [R1+0xc8], R36 ;  /* 0x0000c82401007387 */ /* 0x0007e80000100a00 */
[----:B------:R4:W-:Y:S01]  /*c750*/  STL.64 [R1+0x2c0], R34 ;  /* 0x0002c02201007387 */ /* 0x0009e20000100a00 */
[----:B--2---:R-:W-:Y:S01]  /*c760*/  IMAD.WIDE R194, R0, 0x4, R2 ;  /* 0x0000000400c27825 */ /* 0x004fe200078e0202 */
[----:B------:R-:W-:-:S04]  /*c770*/  SGXT R242, R242, 0x1 ;  /* 0x00000001f2f2781a */ /* 0x000fc80000000200 */
[----:B------:R2:W-:Y:S01]  /*c780*/  STL.64 [R1+0xe8], R194 ;  /* 0x0000e8c201007387 */ /* 0x0005e20000100a00 */
[----:B---3--:R-:W-:Y:S01]  /*c790*/  IADD3 R37, R6, c[0x0][0x180], RZ ;  /* 0x0000600006257a10 */ /* 0x008fe20007ffe0ff */
[----:B------:R-:W-:Y:S02]  /*c7a0*/  IMAD R6, R191, 0x27, RZ ;  /* 0x00000027bf067824 */ /* 0x000fe400078e02ff */
[----:B------:R2:W-:Y:S01]  /*c7b0*/  LDGSTS.E [R190+0x28c00], [R194.64], !P2 ;  /* 0x28c00000c2be7fae */ /* 0x0005e2000d121846 */
[----:B------:R-:W-:Y:S01]  /*c7c0*/  IADD3 R36, R240, -0x40, RZ ;  /* 0xffffffc0f0247810 */ /* 0x000fe20007ffe0ff */
[----:B----4-:R-:W-:-:S04]  /*c7d0*/  IMAD.WIDE R34, R0, 0x4, R120 ;  /* 0x0000000400227825 */ /* 0x010fc800078e0278 */
[C---:B------:R-:W-:Y:S01]  /*c7e0*/  IMAD.WIDE R100, R6.reuse, 0x4, R2 ;  /* 0x0000000406647825 */ /* 0x040fe200078e0202 */
[----:B------:R3:W-:Y:S03]  /*c7f0*/  STL.64 [R1+0x2e0], R34 ;  /* 0x0002e02201007387 */ /* 0x0007e60000100a00 */
[----:B-1----:R-:W-:Y:S01]  /*c800*/  IMAD.WIDE R98, R6, 0x4, R120 ;  /* 0x0000000406627825 */ /* 0x002fe200078e0278 */
[----:B------:R3:W-:Y:S01]  /*c810*/  LDGSTS.E [R190+0x28e00], [R34.64], !P2 ;  /* 0x28e0000022be7fae */ /* 0x0007e2000d121846 */
[----:B------:R-:W-:Y:S02]  /*c820*/  ISETP.GT.AND P2, PT, R37, 0x3f, PT ;  /* 0x0000003f2500780c */ /* 0x000fe40003f44270 */
[----:B------:R-:W-:Y:S01]  /*c830*/  IMAD.SHL.U32 R0, R241, 0x4, RZ ;  /* 0x00000004f1007824 */ /* 0x000fe200078e00ff */
[----:B--2---:R1:W5:Y:S01]  /*c840*/  LDL.LU.64 R194, [R1+0x24b0] ;  /* 0x0024b00001c27983 */ /* 0x0043620000300a00 */
[----:B------:R-:W-:-:S03]  /*c850*/  SEL R6, RZ, 0x4, !P2 ;  /* 0x00000004ff067807 */ /* 0x000fc60005000000 */
[----:B------:R2:W-:Y:S04]  /*c860*/  LDGSTS.E [R190+0x29c00], [R100.64], !P0 ;  /* 0x29c0000064be7fae */ /* 0x0005e8000c121846 */
[----:B---3--:R1:W5:Y:S01]  /*c870*/  LDL.LU.64 R34, [R1+0x24a8] ;  /* 0x0024a80001227983 */ /* 0x0083620000300a00 */
[----:B------:R-:W-:Y:S01]  /*c880*/  LOP3.LUT R0, R0, 0x110, R242, 0x78, !PT ;  /* 0x0000011000007812 */ /* 0x000fe200078e78f2 */
[----:B------:R-:W-:Y:S02]  /*c890*/  IMAD R242, R191, 0x33, RZ ;  /* 0x00000033bff27824 */ /* 0x000fe400078e02ff */
[----:B------:R2:W-:Y:S04]  /*c8a0*/  STL.64 [R1+0x108], R100 ;  /* 0x0001086401007387 */ /* 0x0005e80000100a00 */
[----:B------:R3:W-:Y:S04]  /*c8b0*/  STL.64 [R1+0x300], R98 ;  /* 0x0003006201007387 */ /* 0x0007e80000100a00 */
[----:B------:R3:W-:Y:S01]  /*c8c0*/  LDGSTS.E [R190+0x29e00], [R98.64], !P0 ;  /* 0x29e0000062be7fae */ /* 0x0007e2000c121846 */
[----:B------:R-:W-:Y:S01]  /*c8d0*/  ISETP.GE.AND P0, PT, R241, c[0x0][0x180], PT ;  /* 0x00006000f1007a0c */ /* 0x000fe20003f06270 */
[----:B--2---:R-:W-:-:S03]  /*c8e0*/  IMAD.WIDE R100, R11, 0x4, R2 ;  /* 0x000000040b647825 */ /* 0x004fc600078e0202 */
[----:B------:R-:W-:Y:S02]  /*c8f0*/  SEL R6, R6, RZ, !P0 ;  /* 0x000000ff06067207 */ /* 0x000fe40004000000 */
[----:B------:R2:W-:Y:S02]  /*c900*/  STL.64 [R1+0x128], R100 ;  /* 0x0001286401007387 */ /* 0x0005e40000100a00 */
[----:B------:R-:W-:Y:S01]  /*c910*/  ISETP.NE.U32.AND P0, PT, R6, RZ, PT ;  /* 0x000000ff0600720c */ /* 0x000fe20003f05070 */
[----:B---3--:R-:W-:Y:S01]  /*c920*/  IMAD.WIDE R98, R11, 0x4, R120 ;  /* 0x000000040b627825 */ /* 0x008fe200078e0278 */
[----:B------:R2:W-:Y:S01]  /*c930*/  LDGSTS.E [R190+0x2ac00], [R100.64], !P3 ;  /* 0x2ac0000064be7fae */ /* 0x0005e2000d921846 */
[----:B------:R-:W-:Y:S02]  /*c940*/  LOP3.LUT R6, R9, 0x12e, RZ, 0xfc, !PT ;  /* 0x0000012e09067812 */ /* 0x000fe400078efcff */
[----:B------:R-:W-:Y:S01]  /*c950*/  IMAD R11, R191, 0x2f, RZ ;  /* 0x0000002fbf0b7824 */ /* 0x000fe200078e02ff */
[----:B------:R3:W-:Y:S03]  /*c960*/  STL.64 [R1+0x320], R98 ;  /* 0x0003206201007387 */ /* 0x0007e60000100a00 */
[----:B------:R-:W-:Y:S01]  /*c970*/  IMAD.WIDE R240, R11, 0x4, R2 ;  /* 0x000000040bf07825 */ /* 0x000fe200078e0202 */
[----:B------:R3:W-:Y:S01]  /*c980*/  LDGSTS.E [R190+0x2ae00], [R98.64], !P3 ;  /* 0x2ae0000062be7fae */ /* 0x0007e2000d921846 */
[----:B------:R-:W-:-:S02]  /*c990*/  ISETP.GE.U32.AND P3, PT, R36, 0x7fffff81, PT ;  /* 0x7fffff812400780c */ /* 0x000fc40003f66070 */
[C-C-:B------:R-:W-:Y:S01]  /*c9a0*/  IMAD.WIDE R36, R242.reuse, 0x4, R120.reuse ;  /* 0x00000004f2247825 */ /* 0x140fe200078e0278 */
[----:B------:R4:W-:Y:S03]  /*c9b0*/  LDGSTS.E [R190+0x2bc00], [R240.64], !P6 ;  /* 0x2bc00000f0be7fae */ /* 0x0009e6000f121846 */
[----:B--2---:R-:W-:Y:S01]  /*c9c0*/  IMAD.WIDE R100, R11, 0x4, R120 ;  /* 0x000000040b647825 */ /* 0x004fe200078e0278 */
[----:B------:R-:W-:Y:S01]  /*c9d0*/  IABS R11, R6 ;  /* 0x00000006000b7213 */ /* 0x000fe20000000000 */
[----:B------:R4:W-:Y:S02]  /*c9e0*/  STL.64 [R1+0x140], R240 ;  /* 0x000140f001007387 */ /* 0x0009e40000100a00 */
[----:B---3--:R-:W-:Y:S02]  /*c9f0*/  IMAD.WIDE R98, R242, 0x4, R2 ;  /* 0x00000004f2627825 */ /* 0x008fe400078e0202 */
[----:B------:R2:W-:Y:S01]  /*ca00*/  LDGSTS.E [R190+0x2be00], [R100.64], !P6 ;  /* 0x2be0000064be7fae */ /* 0x0005e2000f121846 */
[----:B------:R-:W-:-:S02]  /*ca10*/  ISETP.GE.AND P6, PT, R10, RZ, PT ;  /* 0x000000ff0a00720c */ /* 0x000fc40003fc6270 */
[----:B------:R-:W-:Y:S01]  /*ca20*/  LOP3.LUT R10, R9, 0x136, RZ, 0xfc, !PT ;  /* 0x00000136090a7812 */ /* 0x000fe200078efcff */
[----:B------:R3:W-:Y:S03]  /*ca30*/  LDGSTS.E [R190+0x2cc00], [R98.64], !P1 ;  /* 0x2cc0000062be7fae */ /* 0x0007e6000c921846 */
[----:B------:R-:W-:Y:S01]  /*ca40*/  IABS R242, R10 ;  /* 0x0000000a00f27213 */ /* 0x000fe20000000000 */
[----:B------:R1:W-:Y:S01]  /*ca50*/  LDGSTS.E [R190+0x2ce00], [R36.64], !P1 ;  /* 0x2ce0000024be7fae */ /* 0x0003e2000c921846 */
[----:B------:R-:W-:Y:S01]  /*ca60*/  ISETP.GE.AND P1, PT, R6, RZ, PT ;  /* 0x000000ff0600720c */ /* 0x000fe20003f26270 */
[C---:B------:R-:W-:Y:S02]  /*ca70*/  IMAD R6, R191.reuse, 0x37, RZ ;  /* 0x00000037bf067824 */ /* 0x040fe400078e02ff */
[----:B------:R2:W-:Y:S01]  /*ca80*/  STL.64 [R1+0x338], R100 ;  /* 0x0003386401007387 */ /* 0x0005e20000100a00 */
[----:B----4-:R-:W-:-:S03]  /*ca90*/  IMAD R240, R191, 0x3b, RZ ;  /* 0x0000003bbff07824 */ /* 0x010fc600078e02ff */
[----:B------:R3:W-:Y:S04]  /*caa0*/  STL.64 [R1+0x160], R98 ;  /* 0x0001606201007387 */ /* 0x0007e80000100a00 */
[----:B------:R1:W-:Y:S01]  /*cab0*/  STL.64 [R1+0x358], R36 ;  /* 0x0003582401007387 */ /* 0x0003e20000100a00 */
[----:B--2---:R-:W-:-:S04]  /*cac0*/  IMAD.WIDE R100, R240, 0x4, R2 ;  /* 0x00000004f0647825 */ /* 0x004fc800078e0202 */
[----:B---3--:R-:W-:-:S04]  /*cad0*/  IMAD.WIDE R98, R6, 0x4, R2 ;  /* 0x0000000406627825 */ /* 0x008fc800078e0202 */
[--C-:B-1----:R-:W-:Y:S01]  /*cae0*/  IMAD.WIDE R36, R6, 0x4, R120.reuse ;  /* 0x0000000406247825 */ /* 0x102fe200078e0278 */
[----:B------:R1:W-:Y:S03]  /*caf0*/  STL.64 [R1+0x178], R98 ;  /* 0x0001786201007387 */ /* 0x0003e60000100a00 */
[----:B------:R-:W-:Y:S01]  /*cb00*/  IMAD.WIDE R240, R240, 0x4, R120 ;  /* 0x00000004f0f07825 */ /* 0x000fe200078e0278 */
[----:B------:R2:W-:Y:S03]  /*cb10*/  STL.64 [R1+0x370], R36 ;  /* 0x0003702401007387 */ /* 0x0005e60000100a00 */
[----:B------:R-:W-:Y:S01]  /*cb20*/  IMAD.HI.U32 R6, R8, R11, RZ ;  /* 0x0000000b08067227 */ /* 0x000fe200078e00ff */
[----:B------:R1:W-:Y:S04]  /*cb30*/  LDGSTS.E [R190+0x2dc00], [R98.64], !P4 ;  /* 0x2dc0000062be7fae */ /* 0x0003e8000e121846 */
[----:B------:R2:W-:Y:S04]  /*cb40*/  LDGSTS.E [R190+0x2de00], [R36.64], !P4 ;  /* 0x2de0000024be7fae */ /* 0x0005e8000e121846 */
[----:B------:R3:W-:Y:S04]  /*cb50*/  LDGSTS.E [R190+0x2ec00], [R100.64], !P5 ;  /* 0x2ec0000064be7fae */ /* 0x0007e8000e921846 */
[----:B-1----:R1:W5:Y:S04]  /*cb60*/  LDL.LU.64 R98, [R1+0x24a0] ;  /* 0x0024a00001627983 */ /* 0x0023680000300a00 */
[----:B--2---:R1:W5:Y:S01]  /*cb70*/  LDL.LU.64 R36, [R1+0x2498] ;  /* 0x0024980001247983 */ /* 0x0043620000300a00 */
[----:B------:R-:W-:Y:S01]  /*cb80*/  ISETP.GE.AND P4, PT, R10, RZ, PT ;  /* 0x000000ff0a00720c */ /* 0x000fe20003f86270 */
[----:B------:R-:W-:-:S02]  /*cb90*/  IMAD.MOV.U32 R10, RZ, RZ, R242 ;  /* 0x000000ffff0a7224 */ /* 0x000fc400078e00f2 */
[----:B------:R3:W-:Y:S01]  /*cba0*/  STL.64 [R1+0x1a0], R100 ;  /* 0x0001a06401007387 */ /* 0x0007e20000100a00 */
[----:B------:R-:W-:-:S03]  /*cbb0*/  IMAD.MOV R242, RZ, RZ, -R6 ;  /* 0x000000fffff27224 */ /* 0x000fc600078e0a06 */
[----:B------:R2:W-:Y:S04]  /*cbc0*/  STL.64 [R1+0x398], R240 ;  /* 0x000398f001007387 */ /* 0x0005e80000100a00 */
[----:B------:R2:W-:Y:S04]  /*cbd0*/  LDGSTS.E [R190+0x2ee00], [R240.64], !P5 ;  /* 0x2ee00000f0be7fae */ /* 0x0005e8000e921846 */
[----:B---3--:R1:W5:Y:S04]  /*cbe0*/  LDL.LU.64 R100, [R1+0x2490] ;  /* 0x0024900001647983 */ /* 0x0083680000300a00 */
[----:B--2---:R-:W2:Y:S01]  /*cbf0*/  LDL.LU.64 R240, [R1+0x2488] ;  /* 0x0024880001f07983 */ /* 0x004ea20000300a00 */
[----:B------:R-:W-:Y:S01]  /*cc00*/  IMAD R190, R191, 0x3f, RZ ;  /* 0x0000003fbfbe7824 */ /* 0x000fe200078e02ff */
[----:B------:R-:W-:Y:S01]  /*cc10*/  ISETP.NE.AND P5, PT, RZ, c[0x0][0x17c], PT ;  /* 0x00005f00ff007a0c */ /* 0x000fe20003fa5270 */
[----:B------:R-:W-:Y:S01]  /*cc20*/  IMAD R11, R7, R242, R11 ;  /* 0x000000f2070b7224 */ /* 0x000fe200078e020b */
[----:B------:R-:W-:Y:S01]  /*cc30*/  LOP3.LUT R6, RZ, c[0x0][0x17c], RZ, 0x33, !PT ;  /* 0x00005f00ff067a12 */ /* 0x000fe200078e33ff */
[----:B------:R-:W-:-:S02]  /*cc40*/  IMAD.WIDE R190, R190, 0x4, R2 ;  /* 0x00000004bebe7825 */ /* 0x000fc400078e0202 */
[----:B------:R-:W3:Y:S01]  /*cc50*/  S2R R3, SR_TID.X ;  /* 0x0000000000037919 */ /* 0x000ee20000002100 */
[----:B------:R-:W-:Y:S01]  /*cc60*/  SEL R243, R6, R243, !P5 ;  /* 0x000000f306f37207 */ /* 0x000fe20006800000 */
[----:B------:R-:W-:Y:S02]  /*cc70*/  IMAD.MOV.U32 R2, RZ, RZ, c[0x0][0x188] ;  /* 0x00006200ff027624 */ /* 0x000fe400078e00ff */
[----:B------:R-:W-:Y:S01]  /*cc80*/  IMAD.HI.U32 R242, R8, R10, RZ ;  /* 0x0000000a08f27227 */ /* 0x000fe200078e00ff */
[----:B------:R4:W-:Y:S03]  /*cc90*/  STL.64 [R1+0x198], R190 ;  /* 0x000198be01007387 */ /* 0x0009e60000100a00 */
[----:B------:R-:W-:Y:S02]  /*cca0*/  IMAD R2, R2, 0x3f, RZ ;  /* 0x0000003f02027824 */ /* 0x000fe400078e02ff */
[----:B------:R-:W-:-:S02]  /*ccb0*/  IMAD R243, R243, c[0x0][0x190], RZ ;  /* 0x00006400f3f37a24 */ /* 0x000fc400078e02ff */
[----:B------:R-:W-:-:S04]  /*ccc0*/  IMAD.WIDE R120, R2, 0x4, R120 ;  /* 0x0000000402787825 */ /* 0x000fc800078e0278 */
[----:B------:R-:W-:Y:S01]  /*ccd0*/  IMAD.MOV R242, RZ, RZ, -R242 ;  /* 0x000000fffff27224 */ /* 0x000fe200078e0af2 */
[----:B------:R1:W-:Y:S01]  /*cce0*/  STL.64 [R1+0x388], R120 ;  /* 0x0003887801007387 */ /* 0x0003e20000100a00 */
[----:B---3--:R-:W-:-:S05]  /*ccf0*/  LOP3.LUT R3, R3, 0x7f, RZ, 0xc0, !PT ;  /* 0x0000007f03037812 */ /* 0x008fca00078ec0ff */
[----:B------:R-:W-:-:S05]  /*cd00*/  IMAD.SHL.U32 R3, R3, 0x4, RZ ;  /* 0x0000000403037824 */ /* 0x000fca00078e00ff */
[----:B------:R-:W-:-:S05]  /*cd10*/  LOP3.LUT R3, R3, 0x60, RZ, 0x3c, !PT ;  /* 0x0000006003037812 */ /* 0x000fca00078e3cff */
[----:B------:R4:W-:Y:S04]  /*cd20*/  LDGSTS.E [R3+0x2fc00], [R190.64], !P3 ;  /* 0x2fc00000be037fae */ /* 0x0009e8000d921846 */
[----:B------:R3:W-:Y:S01]  /*cd30*/  LDGSTS.E [R3+0x2fe00], [R120.64], !P3 ;  /* 0x2fe0000078037fae */ /* 0x0007e2000d921846 */
[----:B------:R-:W-:-:S03]  /*cd40*/  IMAD R10, R7, R242, R10 ;  /* 0x000000f2070a7224 */ /* 0x000fc600078e020a */
[----:B----4-:R4:W5:Y:S01]  /*cd50*/  LDL.LU.64 R190, [R1+0x2480] ;  /* 0x0024800001be7983 */ /* 0x0109620000300a00 */
[C---:B---3--:R-:W-:Y:S02]  /*cd60*/  LEA R3, P3, R243.reuse, R5, 0x2 ;  /* 0x00000005f3037211 */ /* 0x048fe400078610ff */
[C---:B-1----:R-:W-:Y:S02]  /*cd70*/  SEL R121, R6.reuse, R234, !P5 ;  /* 0x000000ea06797207 */ /* 0x042fe40006800000 */
[----:B------:R-:W-:Y:S01]  /*cd80*/  LEA.HI.X.SX32 R242, R243, R4, 0x2, P3 ;  /* 0x00000004f3f27211 */ /* 0x000fe200018f16ff */
[----:B------:R4:W-:Y:S01]  /*cd90*/  STL [R1+0x2448], R3 ;  /* 0x0024480301007387 */ /* 0x0009e20000100800 */
[C---:B--2---:R-:W-:Y:S02]  /*cda0*/  SEL R240, R6.reuse, R240, !P5 ;  /* 0x000000f006f07207 */ /* 0x044fe40006800000 */
[----:B------:R-:W-:-:S03]  /*cdb0*/  SEL R241, R6, R241, !P5 ;  /* 0x000000f106f17207 */ /* 0x000fc60006800000 */
[----:B------:R-:W-:Y:S02]  /*cdc0*/  IMAD R2, R240, c[0x0][0x190], RZ ;  /* 0x00006400f0027a24 */ /* 0x000fe400078e02ff */
[----:B------:R-:W-:-:S03]  /*cdd0*/  IMAD R234, R241, c[0x0][0x190], RZ ;  /* 0x00006400f1ea7a24 */ /* 0x000fc600078e02ff */
[----:B------:R-:W-:-:S05]  /*cde0*/  LEA R241, P3, R2, R5, 0x2 ;  /* 0x0000000502f17211 */ /* 0x000fca00078610ff */
[----:B------:R4:W-:Y:S04]  /*cdf0*/  STL [R1+0x2450], R241 ;  /* 0x002450f101007387 */ /* 0x0009e80000100800 */
[----:B------:R4:W-:Y:S04]  /*ce00*/  STL [R1+0x2444], R242 ;  /* 0x002444f201007387 */ /* 0x0009e80000100800 */
[-C--:B------:R-:W-:Y:S01]  /*ce10*/  LEA.HI.X.SX32 R243, R2, R4.reuse, 0x2, P3 ;  /* 0x0000000402f37211 */ /* 0x080fe200018f16ff */
[----:B------:R-:W-:Y:S01]  /*ce20*/  IMAD.MOV.U32 R2, RZ, RZ, R3 ;  /* 0x000000ffff027224 */ /* 0x000fe200078e0003 */
[----:B------:R-:W-:Y:S01]  /*ce30*/  LEA R240, P3, R234, R5, 0x2 ;  /* 0x00000005eaf07211 */ /* 0x000fe200078610ff */
[----:B----4-:R-:W-:Y:S01]  /*ce40*/  IMAD.MOV.U32 R3, RZ, RZ, R242 ;  /* 0x000000ffff037224 */ /* 0x010fe200078e00f2 */
[----:B------:R-:W0:Y:S01]  /*ce50*/  LDGDEPBAR ;  /* 0x00000000000079af */ /* 0x000e220000000000 */
[----:B------:R-:W-:Y:S01]  /*ce60*/  IMAD R121, R121, c[0x0][0x190], RZ ;  /* 0x0000640079797a24 */ /* 0x000fe200078e02ff */
[----:B------:R-:W-:Y:S01]  /*ce70*/  SEL R120, R6, R239, !P5 ;  /* 0x000000ef06787207 */ /* 0x000fe20006800000 */
[----:B------:R-:W-:Y:S01]  /*ce80*/  @!P6 IMAD.MOV R12, RZ, RZ, -R12 ;  /* 0x000000ffff0ce224 */ /* 0x000fe200078e0a0c */
[----:B------:R1:W-:Y:S01]  /*ce90*/  LDGSTS.E [R0], [R2.64], P0 ;  /* 0x0000000002007fae */ /* 0x0003e20008121846 */
[----:B------:R-:W-:-:S02]  /*cea0*/  LEA.HI.X.SX32 R242, R234, R4, 0x2, P3 ;  /* 0x00000004eaf27211 */ /* 0x000fc400018f16ff */
[CC--:B------:R-:W-:Y:S01]  /*ceb0*/  LEA R239, P3, R121.reuse, R5.reuse, 0x2 ;  /* 0x0000000579ef7211 */ /* 0x0c0fe200078610ff */
[----:B------:R-:W-:Y:S01]  /*cec0*/  IMAD R120, R120, c[0x0][0x190], RZ ;  /* 0x0000640078787a24 */ /* 0x000fe200078e02ff */
[C---:B------:R-:W-:Y:S01]  /*ced0*/  SEL R232, R6.reuse, R232, !P5 ;  /* 0x000000e806e87207 */ /* 0x040fe20006800000 */
[----:B------:R2:W-:Y:S01]  /*cee0*/  STL [R1+0x244c], R243 ;  /* 0x00244cf301007387 */ /* 0x0005e20000100800 */
[C---:B------:R-:W-:Y:S02]  /*cef0*/  SEL R234, R6.reuse, R230, !P5 ;  /* 0x000000e606ea7207 */ /* 0x040fe40006800000 */
[----:B------:R-:W-:Y:S01]  /*cf00*/  SEL R216, R6, R216, !P5 ;  /* 0x000000d806d87207 */ /* 0x000fe20006800000 */
[----:B------:R-:W-:Y:S01]  /*cf10*/  IMAD R230, R232, c[0x0][0x190], RZ ;  /* 0x00006400e8e67a24 */ /* 0x000fe200078e02ff */
[----:B------:R-:W-:Y:S01]  /*cf20*/  STL [R1+0x2454], R240 ;  /* 0x002454f001007387 */ /* 0x000fe20000100800 */
[----:B-1----:R-:W-:Y:S01]  /*cf30*/  IMAD.MOV.U32 R2, RZ, RZ, R241 ;  /* 0x000000ffff027224 */ /* 0x002fe200078e00f1 */
[----:B------:R-:W-:Y:S01]  /*cf40*/  SEL R232, R6, R228, !P5 ;  /* 0x000000e406e87207 */ /* 0x000fe20006800000 */
[----:B------:R-:W-:Y:S01]  /*cf50*/  IMAD.MOV.U32 R3, RZ, RZ, R243 ;  /* 0x000000ffff037224 */ /* 0x000fe200078e00f3 */
[----:B------:R1:W-:Y:S01]  /*cf60*/  STL [R1+0x243c], R242 ;  /* 0x00243cf201007387 */ /* 0x0003e20000100800 */
[----:B--2---:R-:W-:Y:S01]  /*cf70*/  LEA.HI.X.SX32 R243, R121, R4, 0x2, P3 ;  /* 0x0000000479f37211 */ /* 0x004fe200018f16ff */
[----:B------:R-:W-:Y:S01]  /*cf80*/  IMAD R121, R234, c[0x0][0x190], RZ ;  /* 0x00006400ea797a24 */ /* 0x000fe200078e02ff */
[----:B------:R-:W-:Y:S01]  /*cf90*/  LEA R241, P3, R120, R5, 0x2 ;  /* 0x0000000578f17211 */ /* 0x000fe200078610ff */
[----:B------:R2:W-:Y:S01]  /*cfa0*/  LDGSTS.E [R0+0x800], [R2.64], P0 ;  /* 0x0080000002007fae */ /* 0x0005e20008121846 */
[----:B------:R-:W-:-:S02]  /*cfb0*/  SEL R228, R6, R224, !P5 ;  /* 0x000000e006e47207 */ /* 0x000fc40006800000 */
[C---:B------:R-:W-:Y:S01]  /*cfc0*/  SEL R224, R6.reuse, R220, !P5 ;  /* 0x000000dc06e07207 */ /* 0x040fe20006800000 */
[----:B------:R3:W-:Y:S01]  /*cfd0*/  STL [R1+0x2440], R239 ;  /* 0x002440ef01007387 */ /* 0x0007e20000100800 */
[----:B------:R-:W-:Y:S01]  /*cfe0*/  SEL R212, R6, R212, !P5 ;  /* 0x000000d406d47207 */ /* 0x000fe20006800000 */
[----:B------:R-:W-:Y:S01]  /*cff0*/  IMAD R220, R228, c[0x0][0x190], RZ ;  /* 0x00006400e4dc7a24 */ /* 0x000fe200078e02ff */
[C---:B------:R-:W-:Y:S01]  /*d000*/  SEL R192, R6.reuse, R192, !P5 ;  /* 0x000000c006c07207 */ /* 0x040fe20006800000 */
[----:B------:R-:W-:Y:S01]  /*d010*/  STL [R1+0x2434], R243 ;  /* 0x002434f301007387 */ /* 0x000fe20000100800 */
[C---:B------:R-:W-:Y:S02]  /*d020*/  SEL R188, R6.reuse, R188, !P5 ;  /* 0x000000bc06bc7207 */ /* 0x040fe40006800000 */
[----:B------:R-:W-:Y:S01]  /*d030*/  SEL R168, R6, R168, !P5 ;  /* 0x000000a806a87207 */ /* 0x000fe20006800000 */
[----:B--2---:R-:W-:Y:S01]  /*d040*/  IMAD.MOV.U32 R2, RZ, RZ, R240 ;  /* 0x000000ffff027224 */ /* 0x004fe200078e00f0 */
[----:B------:R-:W-:Y:S01]  /*d050*/  STL [R1+0x2438], R241 ;  /* 0x002438f101007387 */ /* 0x000fe20000100800 */
[----:B------:R-:W-:Y:S01]  /*d060*/  IMAD.MOV.U32 R3, RZ, RZ, R242 ;  /* 0x000000ffff037224 */ /* 0x000fe200078e00f2 */
[----:B-1----:R-:W-:Y:S01]  /*d070*/  LEA.HI.X.SX32 R242, R120, R4, 0x2, P3 ;  /* 0x0000000478f27211 */ /* 0x002fe200018f16ff */
[----:B------:R-:W-:Y:S01]  /*d080*/  IMAD R120, R232, c[0x0][0x190], RZ ;  /* 0x00006400e8787a24 */ /* 0x000fe200078e02ff */
[----:B------:R-:W-:-:S02]  /*d090*/  LEA R240, P3, R230, R5, 0x2 ;  /* 0x00000005e6f07211 */ /* 0x000fc400078610ff */
[----:B------:R1:W-:Y:S01]  /*d0a0*/  LDGSTS.E [R0+0x1000], [R2.64], P0 ;  /* 0x0100000002007fae */ /* 0x0003e20008121846 */
[----:B------:R-:W-:Y:S02]  /*d0b0*/  SEL R164, R6, R164, !P5 ;  /* 0x000000a406a47207 */ /* 0x000fe40006800000 */
[----:B------:R-:W-:Y:S01]  /*d0c0*/  LEA.HI.X.SX32 R230, R230, R4, 0x2, P3 ;  /* 0x00000004e6e67211 */ /* 0x000fe200018f16ff */
[----:B------:R-:W-:Y:S01]  /*d0d0*/  STL [R1+0x242c], R242 ;  /* 0x00242cf201007387 */ /* 0x000fe20000100800 */
[C---:B------:R-:W-:Y:S02]  /*d0e0*/  SEL R144, R6.reuse, R144, !P5 ;  /* 0x0000009006907207 */ /* 0x040fe40006800000 */
[C---:B------:R-:W-:Y:S01]  /*d0f0*/  SEL R141, R6.reuse, R141, !P5 ;  /* 0x0000008d068d7207 */ /* 0x040fe20006800000 */
[----:B------:R-:W-:Y:S01]  /*d100*/  STL [R1+0x2430], R240 ;  /* 0x002430f001007387 */ /* 0x000fe20000100800 */
[C---:B------:R-:W-:Y:S02]  /*d110*/  SEL R134, R6.reuse, R134, !P5 ;  /* 0x0000008606867207 */ /* 0x040fe40006800000 */
[C---:B------:R-:W-:Y:S01]  /*d120*/  SEL R133, R6.reuse, R133, !P5 ;  /* 0x0000008506857207 */ /* 0x040fe20006800000 */
[----:B-1----:R-:W-:Y:S01]  /*d130*/  IMAD.MOV.U32 R2, RZ, RZ, R239 ;  /* 0x000000ffff027224 */ /* 0x002fe200078e00ef */
[----:B---3--:R-:W-:Y:S01]  /*d140*/  LEA R239, P3, R121, R5, 0x2 ;  /* 0x0000000579ef7211 */ /* 0x008fe200078610ff */
[----:B------:R-:W-:Y:S01]  /*d150*/  IMAD.MOV.U32 R3, RZ, RZ, R243 ;  /* 0x000000ffff037224 */ /* 0x000fe200078e00f3 */
[----:B------:R1:W-:Y:S01]  /*d160*/  STL [R1+0x2424], R230 ;  /* 0x002424e601007387 */ /* 0x0003e20000100800 */
[----:B------:R-:W-:-:S02]  /*d170*/  SEL R128, R6, R128, !P5 ;  /* 0x0000008006807207 */ /* 0x000fc40006800000 */
[-C--:B------:R-:W-:Y:S01]  /*d180*/  LEA.HI.X.SX32 R232, R121, R4.reuse, 0x2, P3 ;  /* 0x0000000479e87211 */ /* 0x080fe200018f16ff */
[----:B------:R2:W-:Y:S01]  /*d190*/  LDGSTS.E [R0+0x1800], [R2.64], P0 ;  /* 0x0180000002007fae */ /* 0x0005e20008121846 */
[----:B------:R-:W-:Y:S01]  /*d1a0*/  LEA R234, P3, R120, R5, 0x2 ;  /* 0x0000000578ea7211 */ /* 0x000fe200078610ff */
[----:B------:R-:W-:Y:S01]  /*d1b0*/  IMAD R121, R224, c[0x0][0x190], RZ ;  /* 0x00006400e0797a24 */ /* 0x000fe200078e02ff */
[----:B------:R-:W-:Y:S01]  /*d1c0*/  SEL R127, R6, R127, !P5 ;  /* 0x0000007f067f7207 */ /* 0x000fe20006800000 */
[----:B------:R-:W-:Y:S01]  /*d1d0*/  STL [R1+0x2428], R239 ;  /* 0x002428ef01007387 */ /* 0x000fe20000100800 */
[----:B------:R-:W-:Y:S01]  /*d1e0*/  LEA.HI.X.SX32 R228, R120, R4, 0x2, P3 ;  /* 0x0000000478e47211 */ /* 0x000fe200018f16ff */
[----:B------:R-:W-:Y:S01]  /*d1f0*/  IMAD R120, R216, c[0x0][0x190], RZ ;  /* 0x00006400d8787a24 */ /* 0x000fe200078e02ff */
[----:B------:R-:W-:Y:S01]  /*d200*/  SEL R216, R6, R208, !P5 ;  /* 0x000000d006d87207 */ /* 0x000fe20006800000 */
[----:B------:R3:W-:Y:S01]  /*d210*/  STL [R1+0x241c], R232 ;  /* 0x00241ce801007387 */ /* 0x0007e20000100800 */
[----:B------:R-:W-:Y:S01]  /*d220*/  IMAD R208, R212, c[0x0][0x190], RZ ;  /* 0x00006400d4d07a24 */ /* 0x000fe200078e02ff */
[C---:B------:R-:W-:Y:S01]  /*d230*/  SEL R212, R6.reuse, R204, !P5 ;  /* 0x000000cc06d47207 */ /* 0x040fe20006800000 */
[----:B--2---:R-:W-:Y:S01]  /*d240*/  IMAD.MOV.U32 R2, RZ, RZ, R241 ;  /* 0x000000ffff027224 */ /* 0x004fe200078e00f1 */
[----:B------:R-:W-:Y:S01]  /*d250*/  STL [R1+0x2420], R234 ;  /* 0x002420ea01007387 */ /* 0x000fe20000100800 */
[----:B------:R-:W-:Y:S01]  /*d260*/  IMAD.MOV.U32 R3, RZ, RZ, R242 ;  /* 0x000000ffff037224 */ /* 0x000fe200078e00f2 */
[----:B------:R-:W-:-:S02]  /*d270*/  SEL R204, R6, R200, !P5 ;  /* 0x000000c806cc7207 */ /* 0x000fc40006800000 */
[----:B------:R2:W-:Y:S01]  /*d280*/  STL [R1+0x2414], R228 ;  /* 0x002414e401007387 */ /* 0x0005e20000100800 */
[----:B------:R-:W-:Y:S02]  /*d290*/  SEL R200, R6, R196, !P5 ;  /* 0x000000c406c87207 */ /* 0x000fe40006800000 */
[----:B------:R-:W-:Y:S01]  /*d2a0*/  IMAD R196, R204, c[0x0][0x190], RZ ;  /* 0x00006400ccc47a24 */ /* 0x000fe200078e02ff */
[----:B------:R4:W-:Y:S01]  /*d2b0*/  LDGSTS.E [R0+0x2000], [R2.64], P0 ;  /* 0x0200000002007fae */ /* 0x0009e20008121846 */
[C---:B------:R-:W-:Y:S02]  /*d2c0*/  SEL R122, R6.reuse, R122, !P5 ;  /* 0x0000007a067a7207 */ /* 0x040fe40006800000 */
[C---:B------:R-:W-:Y:S02]  /*d2d0*/  SEL R119, R6.reuse, R119, !P5 ;  /* 0x0000007706777207 */ /* 0x040fe40006800000 */
[C---:B------:R-:W-:Y:S02]  /*d2e0*/  SEL R118, R6.reuse, R118, !P5 ;  /* 0x0000007606767207 */ /* 0x040fe40006800000 */
[C---:B------:R-:W-:Y:S01]  /*d2f0*/  SEL R117, R6.reuse, R117, !P5 ;  /* 0x0000007506757207 */ /* 0x040fe20006800000 */
[----:B------:R-:W-:Y:S01]  /*d300*/  IMAD R119, R119, c[0x0][0x190], RZ ;  /* 0x0000640077777a24 */ /* 0x000fe200078e02ff */
[----:B------:R-:W-:Y:S01]  /*d310*/  SEL R116, R6, R116, !P5 ;  /* 0x0000007406747207 */ /* 0x000fe20006800000 */
[----:B------:R-:W-:Y:S01]  /*d320*/  IMAD R118, R118, c[0x0][0x190], RZ ;  /* 0x0000640076767a24 */ /* 0x000fe200078e02ff */
[C---:B------:R-:W-:Y:S01]  /*d330*/  SEL R115, R6.reuse, R115, !P5 ;  /* 0x0000007306737207 */ /* 0x040fe20006800000 */
[----:B----4-:R-:W-:Y:S01]  /*d340*/  IMAD.MOV.U32 R2, RZ, RZ, R240 ;  /* 0x000000ffff027224 */ /* 0x010fe200078e00f0 */
[----:B------:R-:W-:Y:S01]  /*d350*/  SEL R114, R6, R114, !P5 ;  /* 0x0000007206727207 */ /* 0x000fe20006800000 */
[----:B------:R-:W-:Y:S01]  /*d360*/  IMAD.MOV.U32 R3, RZ, RZ, R230 ;  /* 0x000000ffff037224 */ /* 0x000fe200078e00e6 */
[----:B-1----:R-:W-:Y:S01]  /*d370*/  LEA R230, P3, R220, R5, 0x2 ;  /* 0x00000005dce67211 */ /* 0x002fe200078610ff */
[----:B------:R-:W-:Y:S01]  /*d380*/  IMAD R117, R117, c[0x0][0x190], RZ ;  /* 0x0000640075757a24 */ /* 0x000fe200078e02ff */
[----:B------:R-:W-:Y:S01]  /*d390*/  SEL R113, R6, R113, !P5 ;  /* 0x0000007106717207 */ /* 0x000fe20006800000 */
[----:B------:R-:W-:Y:S01]  /*d3a0*/  IMAD R116, R116, c[0x0][0x190], RZ ;  /* 0x0000640074747a24 */ /* 0x000fe200078e02ff */
[----:B------:R1:W-:Y:S01]  /*d3b0*/  LDGSTS.E [R0+0x2800], [R2.64], P0 ;  /* 0x0280000002007fae */ /* 0x0003e20008121846 */
[----:B------:R-:W-:Y:S01]  /*d3c0*/  LEA.HI.X.SX32 R224, R220, R4, 0x2, P3 ;  /* 0x00000004dce07211 */ /* 0x000fe200018f16ff */
[----:B------:R-:W-:Y:S01]  /*d3d0*/  IMAD R115, R115, c[0x0][0x190], RZ ;  /* 0x0000640073737a24 */ /* 0x000fe200078e02ff */
[----:B------:R-:W-:Y:S01]  /*d3e0*/  SEL R112, R6, R112, !P5 ;  /* 0x0000007006707207 */ /* 0x000fe20006800000 */
[----:B------:R4:W-:Y:S01]  /*d3f0*/  STL [R1+0x2418], R230 ;  /* 0x002418e601007387 */ /* 0x0009e20000100800 */
[----:B------:R-:W-:Y:S01]  /*d400*/  IMAD R114, R114, c[0x0][0x190], RZ ;  /* 0x0000640072727a24 */ /* 0x000fe200078e02ff */
[----:B------:R-:W-:Y:S01]  /*d410*/  SEL R111, R6, R111, !P5 ;  /* 0x0000006f066f7207 */ /* 0x000fe20006800000 */
[----:B------:R-:W-:Y:S01]  /*d420*/  IMAD R113, R113, c[0x0][0x190], RZ ;  /* 0x0000640071717a24 */ /* 0x000fe200078e02ff */
[----:B------:R2:W-:Y:S01]  /*d430*/  STL [R1+0x240c], R224 ;  /* 0x00240ce001007387 */ /* 0x0005e20000100800 */
[----:B------:R-:W-:Y:S01]  /*d440*/  IMAD R112, R112, c[0x0][0x190], RZ ;  /* 0x0000640070707a24 */ /* 0x000fe200078e02ff */
[C---:B------:R-:W-:Y:S01]  /*d450*/  SEL R110, R6.reuse, R110, !P5 ;  /* 0x0000006e066e7207 */ /* 0x040fe20006800000 */
[----:B------:R-:W-:Y:S01]  /*d460*/  IMAD R111, R111, c[0x0][0x190], RZ ;  /* 0x000064006f6f7a24 */ /* 0x000fe200078e02ff */
[C---:B------:R-:W-:Y:S01]  /*d470*/  SEL R109, R6.reuse, R109, !P5 ;  /* 0x0000006d066d7207 */ /* 0x040fe20006800000 */
[----:B-1----:R-:W-:Y:S01]  /*d480*/  IMAD.MOV.U32 R2, RZ, RZ, R239 ;  /* 0x000000ffff027224 */ /* 0x002fe200078e00ef */
[----:B------:R-:W-:Y:S01]  /*d490*/  SEL R108, R6, R108, !P5 ;  /* 0x0000006c066c7207 */ /* 0x000fe20006800000 */
[----:B------:R-:W-:Y:S01]  /*d4a0*/  IMAD.MOV.U32 R3, RZ, RZ, R232 ;  /* 0x000000ffff037224 */ /* 0x000fe200078e00e8 */
[----:B---3--:R-:W-:Y:S01]  /*d4b0*/  LEA R232, P3, R121, R5, 0x2 ;  /* 0x0000000579e87211 */ /* 0x008fe200078610ff */
[----:B------:R-:W-:Y:S01]  /*d4c0*/  IMAD R110, R110, c[0x0][0x190], RZ ;  /* 0x000064006e6e7a24 */ /* 0x000fe200078e02ff */
[----:B------:R-:W-:Y:S01]  /*d4d0*/  SEL R107, R6, R107, !P5 ;  /* 0x0000006b066b7207 */ /* 0x000fe20006800000 */
[----:B------:R-:W-:Y:S01]  /*d4e0*/  IMAD R109, R109, c[0x0][0x190], RZ ;  /* 0x000064006d6d7a24 */ /* 0x000fe200078e02ff */
[----:B------:R1:W-:Y:S01]  /*d4f0*/  LDGSTS.E [R0+0x3000], [R2.64], P0 ;  /* 0x0300000002007fae */ /* 0x0003e20008121846 */
[----:B------:R-:W-:Y:S01]  /*d500*/  LEA.HI.X.SX32 R220, R121, R4, 0x2, P3 ;  /* 0x0000000479dc7211 */ /* 0x000fe200018f16ff */
[----:B------:R-:W-:Y:S01]  /*d510*/  IMAD R121, R216, c[0x0][0x190], RZ ;  /* 0x00006400d8797a24 */ /* 0x000fe200078e02ff */
[----:B------:R-:W-:Y:S01]  /*d520*/  SEL R106, R6, R106, !P5 ;  /* 0x0000006a066a7207 */ /* 0x000fe20006800000 */
[----:B------:R-:W-:Y:S01]  /*d530*/  STL [R1+0x2410], R232 ;  /* 0x002410e801007387 */ /* 0x000fe20000100800 */
        /* <DEDUP_REMOVED lines=11> */
[----:B--2---:R-:W-:Y:S01]  /*d5f0*/  LEA R228, P3, R120, R5, 0x2 ;  /* 0x0000000578e47211 */ /* 0x004fe200078610ff */
[----:B------:R-:W-:Y:S01]  /*d600*/  IMAD R104, R104, c[0x0][0x190], RZ ;  /* 0x0000640068687a24 */ /* 0x000fe200078e02ff */
[----:B-----5:R-:W-:Y:S01]  /*d610*/  SEL R101, R6, R101, !P5 ;  /* 0x0000006506657207 */ /* 0x020fe20006800000 */
[----:B------:R-:W-:Y:S01]  /*d620*/  IMAD R103, R103, c[0x0][0x190], RZ ;  /* 0x0000640067677a24 */ /* 0x000fe200078e02ff */
[----:B------:R1:W-:Y:S01]  /*d630*/  LDGSTS.E [R0+0x3800], [R2.64], P0 ;  /* 0x0380000002007fae */ /* 0x0003e20008121846 */
[----:B------:R-:W-:Y:S01]  /*d640*/  IMAD R102, R102, c[0x0][0x190], RZ ;  /* 0x0000640066667a24 */ /* 0x000fe200078e02ff */
[C---:B------:R-:W-:Y:S01]  /*d650*/  SEL R100, R6.reuse, R100, !P5 ;  /* 0x0000006406647207 */ /* 0x040fe20006800000 */
[----:B------:R-:W-:Y:S01]  /*d660*/  IMAD R101, R101, c[0x0][0x190], RZ ;  /* 0x0000640065657a24 */ /* 0x000fe200078e02ff */
[----:B------:R-:W-:Y:S01]  /*d670*/  STL [R1+0x2408], R228 ;  /* 0x002408e401007387 */ /* 0x000fe20000100800 */
[----:B------:R-:W-:-:S02]  /*d680*/  SEL R99, R6, R99, !P5 ;  /* 0x0000006306637207 */ /* 0x000fc40006800000 */
[----:B------:R-:W-:Y:S01]  /*d690*/  IMAD R100, R100, c[0x0][0x190], RZ ;  /* 0x0000640064647a24 */ /* 0x000fe200078e02ff */
[C---:B------:R-:W-:Y:S02]  /*d6a0*/  SEL R98, R6.reuse, R98, !P5 ;  /* 0x0000006206627207 */ /* 0x040fe40006800000 */
[----:B------:R-:W-:Y:S01]  /*d6b0*/  IMAD R99, R99, c[0x0][0x190], RZ ;  /* 0x0000640063637a24 */ /* 0x000fe200078e02ff */
[----:B------:R-:W-:Y:S01]  /*d6c0*/  SEL R97, R6, R97, !P5 ;  /* 0x0000006106617207 */ /* 0x000fe20006800000 */
[----:B-1----:R-:W-:Y:S01]  /*d6d0*/  IMAD.MOV.U32 R3, RZ, RZ, R224 ;  /* 0x000000ffff037224 */ /* 0x002fe200078e00e0 */
[----:B------:R-:W-:Y:S01]  /*d6e0*/  MOV R2, R230 ;  /* 0x000000e600027202 */ /* 0x000fe20000000f00 */
[----:B------:R-:W-:Y:S01]  /*d6f0*/  IMAD R98, R98, c[0x0][0x190], RZ ;  /* 0x0000640062627a24 */ /* 0x000fe200078e02ff */
[----:B----4-:R-:W-:Y:S01]  /*d700*/  LEA.HI.X.SX32 R230, R120, R4, 0x2, P3 ;  /* 0x0000000478e67211 */ /* 0x010fe200018f16ff */
[----:B------:R-:W-:Y:S01]  /*d710*/  IMAD R120, R212, c[0x0][0x190], RZ ;  /* 0x00006400d4787a24 */ /* 0x000fe200078e02ff */
[----:B------:R-:W-:Y:S01]  /*d720*/  LEA R224, P3, R208, R5, 0x2 ;  /* 0x00000005d0e07211 */ /* 0x000fe200078610ff */
[----:B------:R1:W-:Y:S01]  /*d730*/  LDGSTS.E [R0+0x4000], [R2.64], P0 ;  /* 0x0400000002007fae */ /* 0x0003e20008121846 */
[----:B------:R-:W-:Y:S01]  /*d740*/  IMAD R97, R97, c[0x0][0x190], RZ ;  /* 0x0000640061617a24 */ /* 0x000fe200078e02ff */
[----:B------:R-:W-:-:S02]  /*d750*/  SEL R96, R6, R96, !P5 ;  /* 0x0000006006607207 */ /* 0x000fc40006800000 */
[----:B------:R-:W-:Y:S01]  /*d760*/  LEA.HI.X.SX32 R208, R208, R4, 0x2, P3 ;  /* 0x00000004d0d07211 */ /* 0x000fe200018f16ff */
[----:B------:R-:W-:Y:S01]  /*d770*/  STL [R1+0x23fc], R230 ;  /* 0x0023fce601007387 */ /* 0x000fe20000100800 */
[----:B------:R-:W-:Y:S01]  /*d780*/  SEL R95, R6, R95, !P5 ;  /* 0x0000005f065f7207 */ /* 0x000fe20006800000 */
[----:B------:R-:W-:Y:S01]  /*d790*/  IMAD R96, R96, c[0x0][0x190], RZ ;  /* 0x0000640060607a24 */ /* 0x000fe200078e02ff */
[C---:B------:R-:W-:Y:S01]  /*d7a0*/  SEL R94, R6.reuse, R94, !P5 ;  /* 0x0000005e065e7207 */ /* 0x040fe20006800000 */
[----:B------:R-:W-:Y:S01]  /*d7b0*/  STL [R1+0x2400], R224 ;  /* 0x002400e001007387 */ /* 0x000fe20000100800 */
[C---:B------:R-:W-:Y:S01]  /*d7c0*/  SEL R93, R6.reuse, R93, !P5 ;  /* 0x0000005d065d7207 */ /* 0x040fe20006800000 */
[----:B------:R-:W-:Y:S01]  /*d7d0*/  IMAD R95, R95, c[0x0][0x190], RZ ;  /* 0x000064005f5f7a24 */ /* 0x000fe200078e02ff */
[----:B------:R-:W-:Y:S01]  /*d7e0*/  SEL R92, R6, R92, !P5 ;  /* 0x0000005c065c7207 */ /* 0x000fe20006800000 */
[----:B-1----:R-:W-:Y:S01]  /*d7f0*/  IMAD.MOV.U32 R2, RZ, RZ, R232 ;  /* 0x000000ffff027224 */ /* 0x002fe200078e00e8 */
[----:B------:R1:W-:Y:S01]  /*d800*/  STL [R1+0x23f4], R208 ;  /* 0x0023f4d001007387 */ /* 0x0003e20000100800 */
        /* <DEDUP_REMOVED lines=8> */
[----:B------:R-:W-:Y:S01]  /*d890*/  LEA R216, P3, R120, R5, 0x2 ;  /* 0x0000000578d87211 */ /* 0x000fe200078610ff */
[----:B------:R-:W-:Y:S01]  /*d8a0*/  STL [R1+0x23f8], R220 ;  /* 0x0023f8dc01007387 */ /* 0x000fe20000100800 */
[----:B------:R-:W-:Y:S01]  /*d8b0*/  IMAD R92, R92, c[0x0][0x190], RZ ;  /* 0x000064005c5c7a24 */ /* 0x000fe200078e02ff */
[----:B------:R-:W-:Y:S01]  /*d8c0*/  SEL R90, R6, R90, !P5 ;  /* 0x0000005a065a7207 */ /* 0x000fe20006800000 */
[----:B------:R-:W-:Y:S01]  /*d8d0*/  IMAD R91, R91, c[0x0][0x190], RZ ;  /* 0x000064005b5b7a24 */ /* 0x000fe200078e02ff */
[----:B------:R-:W-:Y:S01]  /*d8e0*/  LEA.HI.X.SX32 R204, R120, R4, 0x2, P3 ;  /* 0x0000000478cc7211 */ /* 0x000fe200018f16ff */
[----:B------:R3:W-:Y:S01]  /*d8f0*/  STL [R1+0x23ec], R212 ;  /* 0x0023ecd401007387 */ /* 0x0007e20000100800 */
[----:B------:R-:W-:Y:S01]  /*d900*/  IMAD R120, R192, c[0x0][0x190], RZ ;  /* 0x00006400c0787a24 */ /* 0x000fe200078e02ff */
[C---:B------:R-:W-:Y:S01]  /*d910*/  SEL R192, R6.reuse, R184, !P5 ;  /* 0x000000b806c07207 */ /* 0x040fe20006800000 */
[----:B--2---:R-:W-:Y:S01]  /*d920*/  IMAD.MOV.U32 R2, RZ, RZ, R228 ;  /* 0x000000ffff027224 */ /* 0x004fe200078e00e4 */
[----:B------:R-:W-:Y:S01]  /*d930*/  STL [R1+0x23f0], R216 ;  /* 0x0023f0d801007387 */ /* 0x000fe20000100800 */
[----:B------:R-:W-:Y:S01]  /*d940*/  IMAD.MOV.U32 R3, RZ, RZ, R230 ;  /* 0x000000ffff037224 */ /* 0x000fe200078e00e6 */
[----:B------:R-:W-:Y:S01]  /*d950*/  SEL R89, R6, R89, !P5 ;  /* 0x0000005906597207 */ /* 0x000fe20006800000 */
[----:B------:R-:W-:Y:S01]  /*d960*/  IMAD R184, R188, c[0x0][0x190], RZ ;  /* 0x00006400bcb87a24 */ /* 0x000fe200078e02ff */
[----:B------:R2:W-:Y:S01]  /*d970*/  STL [R1+0x23e4], R204 ;  /* 0x0023e4cc01007387 */ /* 0x0005e20000100800 */
[----:B------:R-:W-:Y:S01]  /*d980*/  SEL R188, R6, R180, !P5 ;  /* 0x000000b406bc7207 */ /* 0x000fe20006800000 */
[----:B------:R-:W-:Y:S01]  /*d990*/  IMAD R90, R90, c[0x0][0x190], RZ ;  /* 0x000064005a5a7a24 */ /* 0x000fe200078e02ff */
[C---:B------:R-:W-:Y:S01]  /*d9a0*/  SEL R180, R6.reuse, R176, !P5 ;  /* 0x000000b006b47207 */ /* 0x040fe20006800000 */
[----:B------:R4:W-:Y:S01]  /*d9b0*/  LDGSTS.E [R0+0x5000], [R2.64], P0 ;  /* 0x0500000002007fae */ /* 0x0009e20008121846 */
[C---:B------:R-:W-:Y:S01]  /*d9c0*/  SEL R176, R6.reuse, R172, !P5 ;  /* 0x000000ac06b07207 */ /* 0x040fe20006800000 */
[----:B------:R-:W-:Y:S01]  /*d9d0*/  IMAD R89, R89, c[0x0][0x190], RZ ;  /* 0x0000640059597a24 */ /* 0x000fe200078e02ff */
[----:B------:R-:W-:Y:S01]  /*d9e0*/  SEL R88, R6, R88, !P5 ;  /* 0x0000005806587207 */ /* 0x000fe20006800000 */
[----:B------:R-:W-:Y:S01]  /*d9f0*/  IMAD R172, R180, c[0x0][0x190], RZ ;  /* 0x00006400b4ac7a24 */ /* 0x000fe200078e02ff */
[----:B------:R-:W-:-:S02]  /*da00*/  SEL R87, R6, R87, !P5 ;  /* 0x0000005706577207 */ /* 0x000fc40006800000 */
[----:B------:R-:W-:Y:S01]  /*da10*/  SEL R86, R6, R86, !P5 ;  /* 0x0000005606567207 */ /* 0x000fe20006800000 */
[----:B------:R-:W-:Y:S01]  /*da20*/  IMAD R88, R88, c[0x0][0x190], RZ ;  /* 0x0000640058587a24 */ /* 0x000fe200078e02ff */
[C---:B------:R-:W-:Y:S01]  /*da30*/  SEL R85, R6.reuse, R85, !P5 ;  /* 0x0000005506557207 */ /* 0x040fe20006800000 */
        /* <DEDUP_REMOVED lines=12> */
[C---:B------:R-:W-:Y:S01]  /*db00*/  SEL R81, R6.reuse, R81, !P5 ;  /* 0x0000005106517207 */ /* 0x040fe20006800000 */
[----:B------:R4:W-:Y:S01]  /*db10*/  STL [R1+0x23e8], R208 ;  /* 0x0023e8d001007387 */ /* 0x0009e20000100800 */
[----:B------:R-:W-:Y:S01]  /*db20*/  IMAD R83, R83, c[0x0][0x190], RZ ;  /* 0x0000640053537a24 */ /* 0x000fe200078e02ff */
[----:B------:R-:W-:Y:S01]  /*db30*/  SEL R80, R6, R80, !P5 ;  /* 0x0000005006507207 */ /* 0x000fe20006800000 */
[----:B------:R-:W-:Y:S01]  /*db40*/  IMAD R82, R82, c[0x0][0x190], RZ ;  /* 0x0000640052527a24 */ /* 0x000fe200078e02ff */
[----:B------:R2:W-:Y:S01]  /*db50*/  STL [R1+0x23dc], R200 ;  /* 0x0023dcc801007387 */ /* 0x0005e20000100800 */
[----:B------:R-:W-:Y:S01]  /*db60*/  IMAD R81, R81, c[0x0][0x190], RZ ;  /* 0x0000640051517a24 */ /* 0x000fe200078e02ff */
[----:B------:R-:W-:Y:S01]  /*db70*/  SEL R79, R6, R79, !P5 ;  /* 0x0000004f064f7207 */ /* 0x000fe20006800000 */
[----:B------:R-:W-:Y:S01]  /*db80*/  IMAD R80, R80, c[0x0][0x190], RZ ;  /* 0x0000640050507a24 */ /* 0x000fe200078e02ff */
[C---:B------:R-:W-:Y:S01]  /*db90*/  SEL R78, R6.reuse, R78, !P5 ;  /* 0x0000004e064e7207 */ /* 0x040fe20006800000 */
[----:B-1----:R-:W-:Y:S01]  /*dba0*/  IMAD.MOV.U32 R2, RZ, RZ, R220 ;  /* 0x000000ffff027224 */ /* 0x002fe200078e00dc */
[C---:B------:R-:W-:Y:S01]  /*dbb0*/  SEL R77, R6.reuse, R77, !P5 ;  /* 0x0000004d064d7207 */ /* 0x040fe20006800000 */
        /* <DEDUP_REMOVED lines=8> */
[C---:B------:R-:W-:Y:S01]  /*dc40*/  SEL R75, R6.reuse, R75, !P5 ;  /* 0x0000004b064b7207 */ /* 0x040fe20006800000 */
[----:B------:R-:W-:Y:S01]  /*dc50*/  STL [R1+0x23e0], R212 ;  /* 0x0023e0d401007387 */ /* 0x000fe20000100800 */
        /* <DEDUP_REMOVED lines=9> */
[----:B------:R-:W-:Y:S01]  /*dcf0*/  SEL R71, R6, R71, !P5 ;  /* 0x0000004706477207 */ /* 0x000fe20006800000 */
[----:B------:R-:W-:Y:S01]  /*dd00*/  IMAD.MOV.U32 R3, RZ, RZ, R204 ;  /* 0x000000ffff037224 */ /* 0x000fe200078e00cc */
[----:B--2---:R-:W-:Y:S01]  /*dd10*/  LEA R204, P3, R120, R5, 0x2 ;  /* 0x0000000578cc7211 */ /* 0x004fe200078610ff */
[----:B------:R-:W-:Y:S01]  /*dd20*/  IMAD R73, R73, c[0x0][0x190], RZ ;  /* 0x0000640049497a24 */ /* 0x000fe200078e02ff */
[----:B------:R-:W-:Y:S01]  /*dd30*/  SEL R70, R6, R70, !P5 ;  /* 0x0000004606467207 */ /* 0x000fe20006800000 */
[----:B------:R-:W-:Y:S01]  /*dd40*/  IMAD R72, R72, c[0x0][0x190], RZ ;  /* 0x0000640048487a24 */ /* 0x000fe200078e02ff */
[----:B------:R1:W-:Y:S01]  /*dd50*/  LDGSTS.E [R0+0x6800], [R2.64], P0 ;  /* 0x0680000002007fae */ /* 0x0003e20008121846 */
[----:B------:R-:W-:Y:S01]  /*dd60*/  IMAD R71, R71, c[0x0][0x190], RZ ;  /* 0x0000640047477a24 */ /* 0x000fe200078e02ff */
[----:B------:R-:W-:Y:S01]  /*dd70*/  SEL R69, R6, R69, !P5 ;  /* 0x0000004506457207 */ /* 0x000fe20006800000 */
[----:B------:R-:W-:Y:S01]  /*dd80*/  IMAD R70, R70, c[0x0][0x190], RZ ;  /* 0x0000640046467a24 */ /* 0x000fe200078e02ff */
[----:B------:R-:W-:Y:S01]  /*dd90*/  STL [R1+0x23d8], R204 ;  /* 0x0023d8cc01007387 */ /* 0x000fe20000100800 */
[----:B------:R-:W-:-:S02]  /*dda0*/  SEL R68, R6, R68, !P5 ;  /* 0x0000004406447207 */ /* 0x000fc40006800000 */
[----:B------:R-:W-:Y:S01]  /*ddb0*/  IMAD R69, R69, c[0x0][0x190], RZ ;  /* 0x0000640045457a24 */ /* 0x000fe200078e02ff */
[----:B------:R-:W-:Y:S02]  /*ddc0*/  SEL R67, R6, R67, !P5 ;  /* 0x0000004306437207 */ /* 0x000fe40006800000 */
[----:B------:R-:W-:Y:S01]  /*ddd0*/  IMAD R68, R68, c[0x0][0x190], RZ ;  /* 0x0000640044447a24 */ /* 0x000fe200078e02ff */
[----:B------:R-:W-:Y:S01]  /*dde0*/  SEL R66, R6, R66, !P5 ;  /* 0x0000004206427207 */ /* 0x000fe20006800000 */
[----:B-1----:R-:W-:Y:S01]  /*ddf0*/  IMAD.MOV.U32 R2, RZ, RZ, R208 ;  /* 0x000000ffff027224 */ /* 0x002fe200078e00d0 */
[-C--:B----4-:R-:W-:Y:S01]  /*de00*/  LEA.HI.X.SX32 R208, R120, R4.reuse, 0x2, P3 ;  /* 0x0000000478d07211 */ /* 0x090fe200018f16ff */
[----:B------:R-:W-:Y:S01]  /*de10*/  IMAD.MOV.U32 R3, RZ, RZ, R200 ;  /* 0x000000ffff037224 */ /* 0x000fe200078e00c8 */
[----:B------:R-:W-:Y:S01]  /*de20*/  LEA R200, P3, R184, R5, 0x2 ;  /* 0x00000005b8c87211 */ /* 0x000fe200078610ff */
[----:B------:R-:W-:Y:S01]  /*de30*/  IMAD R120, R188, c[0x0][0x190], RZ ;  /* 0x00006400bc787a24 */ /* 0x000fe200078e02ff */
[----:B------:R-:W-:Y:S01]  /*de40*/  SEL R65, R6, R65, !P5 ;  /* 0x0000004106417207 */ /* 0x000fe20006800000 */
[----:B------:R-:W-:Y:S01]  /*de50*/  STL [R1+0x23cc], R208 ;  /* 0x0023ccd001007387 */ /* 0x000fe20000100800 */
[----:B------:R-:W-:Y:S01]  /*de60*/  LEA.HI.X.SX32 R184, R184, R4, 0x2, P3 ;  /* 0x00000004b8b87211 */ /* 0x000fe200018f16ff */
[----:B------:R-:W-:Y:S01]  /*de70*/  IMAD R67, R67, c[0x0][0x190], RZ ;  /* 0x0000640043437a24 */ /* 0x000fe200078e02ff */
[----:B------:R-:W-:Y:S01]  /*de80*/  SEL R64, R6, R64, !P5 ;  /* 0x0000004006407207 */ /* 0x000fe20006800000 */
[----:B------:R1:W-:Y:S01]  /*de90*/  LDGSTS.E [R0+0x7000], [R2.64], P0 ;  /* 0x0700000002007fae */ /* 0x0003e20008121846 */
[----:B------:R-:W-:Y:S01]  /*dea0*/  IMAD R66, R66, c[0x0][0x190], RZ ;  /* 0x0000640042427a24 */ /* 0x000fe200078e02ff */
[----:B------:R-:W-:Y:S01]  /*deb0*/  SEL R63, R6, R63, !P5 ;  /* 0x0000003f063f7207 */ /* 0x000fe20006800000 */
[----:B------:R-:W-:Y:S01]  /*dec0*/  IMAD R65, R65, c[0x0][0x190], RZ ;  /* 0x0000640041417a24 */ /* 0x000fe200078e02ff */
[----:B------:R-:W-:Y:S01]  /*ded0*/  STL [R1+0x23d0], R200 ;  /* 0x0023d0c801007387 */ /* 0x000fe20000100800 */
[----:B------:R-:W-:Y:S01]  /*dee0*/  IMAD R64, R64, c[0x0][0x190], RZ ;  /* 0x0000640040407a24 */ /* 0x000fe200078e02ff */
[C---:B------:R-:W-:Y:S01]  /*def0*/  SEL R62, R6.reuse, R62, !P5 ;  /* 0x0000003e063e7207 */ /* 0x040fe20006800000 */
[----:B------:R-:W-:Y:S01]  /*df00*/  IMAD R63, R63, c[0x0][0x190], RZ ;  /* 0x000064003f3f7a24 */ /* 0x000fe200078e02ff */
[----:B------:R2:W-:Y:S01]  /*df10*/  STL [R1+0x23c4], R184 ;  /* 0x0023c4b801007387 */ /* 0x0005e20000100800 */
[----:B------:R-:W-:-:S02]  /*df20*/  SEL R61, R6, R61, !P5 ;  /* 0x0000003d063d7207 */ /* 0x000fc40006800000 */
[----:B------:R-:W-:Y:S01]  /*df30*/  IMAD R62, R62, c[0x0][0x190], RZ ;  /* 0x000064003e3e7a24 */ /* 0x000fe200078e02ff */
[C---:B------:R-:W-:Y:S01]  /*df40*/  SEL R60, R6.reuse, R60, !P5 ;  /* 0x0000003c063c7207 */ /* 0x040fe20006800000 */
[----:B-1----:R-:W-:Y:S01]  /*df50*/  IMAD.MOV.U32 R2, RZ, RZ, R212 ;  /* 0x000000ffff027224 */ /* 0x002fe200078e00d4 */
[C---:B------:R-:W-:Y:S01]  /*df60*/  SEL R59, R6.reuse, R59, !P5 ;  /* 0x0000003b063b7207 */ /* 0x040fe20006800000 */
[----:B------:R-:W-:Y:S01]  /*df70*/  IMAD.MOV.U32 R3, RZ, RZ, R196 ;  /* 0x000000ffff037224 */ /* 0x000fe200078e00c4 */
[-C--:B---3--:R-:W-:Y:S01]  /*df80*/  LEA R196, P3, R121, R5.reuse, 0x2 ;  /* 0x0000000579c47211 */ /* 0x088fe200078610ff */
[----:B------:R-:W-:Y:S01]  /*df90*/  IMAD R61, R61, c[0x0][0x190], RZ ;  /* 0x000064003d3d7a24 */ /* 0x000fe200078e02ff */
[----:B------:R-:W-:Y:S01]  /*dfa0*/  SEL R58, R6, R58, !P5 ;  /* 0x0000003a063a7207 */ /* 0x000fe20006800000 */
[----:B------:R-:W-:Y:S01]  /*dfb0*/  IMAD R60, R60, c[0x0][0x190], RZ ;  /* 0x000064003c3c7a24 */ /* 0x000fe200078e02ff */
[----:B------:R1:W-:Y:S01]  /*dfc0*/  LDGSTS.E [R0+0x7800], [R2.64], P0 ;  /* 0x0780000002007fae */ /* 0x0003e20008121846 */
[-C--:B------:R-:W-:Y:S01]  /*dfd0*/  LEA.HI.X.SX32 R188, R121, R4.reuse, 0x2, P3 ;  /* 0x0000000479bc7211 */ /* 0x080fe200018f16ff */
        /* <DEDUP_REMOVED lines=10> */
[----:B-1----:R-:W-:Y:S01]  /*e080*/  IMAD.MOV.U32 R2, RZ, RZ, R204 ;  /* 0x000000ffff027224 */ /* 0x002fe200078e00cc */
[----:B------:R-:W-:Y:S01]  /*e090*/  STL [R1+0x23c0], R192 ;  /* 0x0023c0c001007387 */ /* 0x000fe20000100800 */
[----:B------:R-:W-:Y:S01]  /*e0a0*/  IMAD.MOV.U32 R3, RZ, RZ, R208 ;  /* 0x000000ffff037224 */ /* 0x000fe200078e00d0 */
[----:B------:R-:W-:Y:S01]  /*e0b0*/  SEL R56, R6, R56, !P5 ;  /* 0x0000003806387207 */ /* 0x000fe20006800000 */
[----:B------:R-:W-:Y:S01]  /*e0c0*/  IMAD R160, R164, c[0x0][0x190], RZ ;  /* 0x00006400a4a07a24 */ /* 0x000fe200078e02ff */
[----:B------:R1:W-:Y:S01]  /*e0d0*/  STL [R1+0x23b4], R180 ;  /* 0x0023b4b401007387 */ /* 0x0003e20000100800 */
[C---:B------:R-:W-:Y:S01]  /*e0e0*/  SEL R164, R6.reuse, R156, !P5 ;  /* 0x0000009c06a47207 */ /* 0x040fe20006800000 */
[----:B------:R-:W-:Y:S01]  /*e0f0*/  IMAD R57, R57, c[0x0][0x190], RZ ;  /* 0x0000640039397a24 */ /* 0x000fe200078e02ff */
[C---:B------:R-:W-:Y:S01]  /*e100*/  SEL R156, R6.reuse, R152, !P5 ;  /* 0x00000098069c7207 */ /* 0x040fe20006800000 */
[----:B------:R4:W-:Y:S01]  /*e110*/  LDGSTS.E [R0+0x8000], [R2.64], P0 ;  /* 0x0800000002007fae */ /* 0x0009e20008121846 */
[----:B------:R-:W-:Y:S01]  /*e120*/  SEL R152, R6, R148, !P5 ;  /* 0x0000009406987207 */ /* 0x000fe20006800000 */
[----:B------:R-:W-:Y:S01]  /*e130*/  IMAD R56, R56, c[0x0][0x190], RZ ;  /* 0x0000640038387a24 */ /* 0x000fe200078e02ff */
[----:B------:R-:W-:Y:S01]  /*e140*/  SEL R55, R6, R55, !P5 ;  /* 0x0000003706377207 */ /* 0x000fe20006800000 */
[----:B------:R-:W-:Y:S01]  /*e150*/  IMAD R148, R156, c[0x0][0x190], RZ ;  /* 0x000064009c947a24 */ /* 0x000fe200078e02ff */
[----:B------:R-:W-:-:S02]  /*e160*/  SEL R54, R6, R54, !P5 ;  /* 0x0000003606367207 */ /* 0x000fc40006800000 */
        /* <DEDUP_REMOVED lines=8> */
[----:B--2---:R-:W-:Y:S01]  /*e1f0*/  LEA R184, P3, R172, R5, 0x2 ;  /* 0x00000005acb87211 */ /* 0x004fe200078610ff */
        /* <DEDUP_REMOVED lines=16> */
[----:B--2---:R-:W-:Y:S01]  /*e300*/  IMAD.MOV.U32 R2, RZ, RZ, R196 ;  /* 0x000000ffff027224 */ /* 0x004fe200078e00c4 */
        /* <DEDUP_REMOVED lines=22> */
[----:B-1----:R-:W-:Y:S01]  /*e470*/  LEA R180, P3, R120, R5, 0x2 ;  /* 0x0000000578b47211 */ /* 0x002fe200078610ff */
[----:B------:R-:W-:Y:S01]  /*e480*/  IMAD R40, R40, c[0x0][0x190], RZ ;  /* 0x0000640028287a24 */ /* 0x000fe200078e02ff */
[----:B------:R-:W-:Y:S01]  /*e490*/  SEL R37, R6, R37, !P5 ;  /* 0x0000002506257207 */ /* 0x000fe20006800000 */
        /* <DEDUP_REMOVED lines=12> */
[----:B----4-:R-:W-:Y:S01]  /*e560*/  LEA.HI.X.SX32 R184, R120, R4, 0x2, P3 ;  /* 0x0000000478b87211 */ /* 0x010fe200018f16ff */
[----:B------:R-:W-:Y:S01]  /*e570*/  IMAD.MOV.U32 R3, RZ, RZ, R176 ;  /* 0x000000ffff037224 */ /* 0x000fe200078e00b0 */
[----:B------:R-:W-:Y:S01]  /*e580*/  LEA R176, P3, R160, R5, 0x2 ;  /* 0x00000005a0b07211 */ /* 0x000fe200078610ff */
[----:B------:R-:W-:Y:S01]  /*e590*/  IMAD R120, R164, c[0x0][0x190], RZ ;  /* 0x00006400a4787a24 */ /* 0x000fe200078e02ff */
[----:B------:R-:W-:Y:S01]  /*e5a0*/  SEL R32, R6, R32, !P5 ;  /* 0x0000002006207207 */ /* 0x000fe20006800000 */
[----:B------:R-:W-:Y:S01]  /*e5b0*/  STL [R1+0x239c], R184 ;  /* 0x00239cb801007387 */ /* 0x000fe20000100800 */
[----:B------:R-:W-:Y:S01]  /*e5c0*/  LEA.HI.X.SX32 R160, R160, R4, 0x2, P3 ;  /* 0x00000004a0a07211 */ /* 0x000fe200018f16ff */
[----:B------:R-:W-:Y:S01]  /*e5d0*/  IMAD R34, R34, c[0x0][0x190], RZ ;  /* 0x0000640022227a24 */ /* 0x000fe200078e02ff */
[C---:B------:R-:W-:Y:S01]  /*e5e0*/  SEL R31, R6.reuse, R31, !P5 ;  /* 0x0000001f061f7207 */ /* 0x040fe20006800000 */
[----:B------:R1:W-:Y:S01]  /*e5f0*/  LDGSTS.E [R0+0xa000], [R2.64], P0 ;  /* 0x0a00000002007fae */ /* 0x0003e20008121846 */
[----:B------:R-:W-:Y:S01]  /*e600*/  IMAD R33, R33, c[0x0][0x190], RZ ;  /* 0x0000640021217a24 */ /* 0x000fe200078e02ff */
[----:B------:R-:W-:Y:S01]  /*e610*/  SEL R30, R6, R30, !P5 ;  /* 0x0000001e061e7207 */ /* 0x000fe20006800000 */
[----:B------:R-:W-:Y:S01]  /*e620*/  IMAD R32, R32, c[0x0][0x190], RZ ;  /* 0x0000640020207a24 */ /* 0x000fe200078e02ff */
[----:B------:R-:W-:Y:S01]  /*e630*/  STL [R1+0x23a0], R176 ;  /* 0x0023a0b001007387 */ /* 0x000fe20000100800 */
[----:B------:R-:W-:Y:S01]  /*e640*/  IMAD R31, R31, c[0x0][0x190], RZ ;  /* 0x000064001f1f7a24 */ /* 0x000fe200078e02ff */
[----:B------:R-:W-:Y:S01]  /*e650*/  SEL R29, R6, R29, !P5 ;  /* 0x0000001d061d7207 */ /* 0x000fe20006800000 */
[----:B------:R-:W-:Y:S01]  /*e660*/  IMAD R30, R30, c[0x0][0x190], RZ ;  /* 0x000064001e1e7a24 */ /* 0x000fe200078e02ff */
[----:B------:R2:W-:Y:S01]  /*e670*/  STL [R1+0x2394], R160 ;  /* 0x002394a001007387 */ /* 0x0005e20000100800 */
[----:B------:R-:W-:-:S02]  /*e680*/  SEL R28, R6, R28, !P5 ;  /* 0x0000001c061c7207 */ /* 0x000fc40006800000 */
        /* <DEDUP_REMOVED lines=24> */
[C---:B------:R-:W-:Y:S01]  /*e810*/  SEL R23, R6.reuse, R23, !P5 ;  /* 0x0000001706177207 */ /* 0x040fe20006800000 */
        /* <DEDUP_REMOVED lines=8> */
[C---:B------:R-:W-:Y:S01]  /*e8a0*/  SEL R22, R6.reuse, R22, !P5 ;  /* 0x0000001606167207 */ /* 0x040fe20006800000 */
        /* <DEDUP_REMOVED lines=26> */
[----:B------:R-:W-:Y:S01]  /*ea50*/  SEL R12, R6, R12, !P5 ;  /* 0x0000000c060c7207 */ /* 0x000fe20006800000 */
[----:B--2---:R-:W-:-:S02]  /*ea60*/  IMAD.MOV.U32 R2, RZ, RZ, R172 ;  /* 0x000000ffff027224 */ /* 0x004fc400078e00ac */
[----:B------:R-:W-:Y:S01]  /*ea70*/  IMAD.MOV.U32 R3, RZ, RZ, R164 ;  /* 0x000000ffff037224 */ /* 0x000fe200078e00a4 */
[----:B---3--:R-:W-:Y:S01]  /*ea80*/  LEA R164, P3, R121, R5, 0x2 ;  /* 0x0000000579a47211 */ /* 0x008fe200078610ff */
[----:B------:R-:W-:-:S03]  /*ea90*/  IMAD R13, R13, c[0x0][0x190], RZ ;  /* 0x000064000d0d7a24 */ /* 0x000fc600078e02ff */
[----:B------:R2:W-:Y:S01]  /*eaa0*/  LDGSTS.E [R0+0xc000], [R2.64], P0 ;  /* 0x0c00000002007fae */ /* 0x0005e20008121846 */
[----:B------:R-:W-:Y:S01]  /*eab0*/  LEA.HI.X.SX32 R148, R121, R4, 0x2, P3 ;  /* 0x0000000479947211 */ /* 0x000fe200018f16ff */
[----:B------:R-:W-:Y:S02]  /*eac0*/  IMAD R121, R144, c[0x0][0x190], RZ ;  /* 0x0000640090797a24 */ /* 0x000fe400078e02ff */
[----:B------:R-:W-:Y:S04]  /*ead0*/  STL [R1+0x1d4c], R164 ;  /* 0x001d4ca401007387 */ /* 0x000fe80000100800 */
[----:B------:R3:W-:Y:S01]  /*eae0*/  STL [R1+0x1d48], R148 ;  /* 0x001d489401007387 */ /* 0x0007e20000100800 */
[----:B--2---:R-:W-:Y:S02]  /*eaf0*/  IMAD.MOV.U32 R2, RZ, RZ, R168 ;  /* 0x000000ffff027224 */ /* 0x004fe400078e00a8 */
[----:B------:R-:W-:Y:S01]  /*eb00*/  IMAD.MOV.U32 R3, RZ, RZ, R156 ;  /* 0x000000ffff037224 */ /* 0x000fe200078e009c */
[----:B-1----:R-:W-:-:S04]  /*eb10*/  LEA R156, P3, R120, R5, 0x2 ;  /* 0x00000005789c7211 */ /* 0x002fc800078610ff */
[----:B------:R1:W-:Y:S04]  /*eb20*/  LDGSTS.E [R0+0xc800], [R2.64], P0 ;  /* 0x0c80000002007fae */ /* 0x0003e80008121846 */
[----:B------:R-:W-:Y:S01]  /*eb30*/  STL [R1+0x1d5c], R156 ;  /* 0x001d5c9c01007387 */ /* 0x000fe20000100800 */
[----:B-1----:R-:W-:Y:S01]  /*eb40*/  IMAD.MOV.U32 R2, RZ, RZ, R160 ;  /* 0x000000ffff027224 */ /* 0x002fe200078e00a0 */
[-C--:B----4-:R-:W-:Y:S01]  /*eb50*/  LEA.HI.X.SX32 R160, R120, R4.reuse, 0x2, P3 ;  /* 0x0000000478a07211 */ /* 0x090fe200018f16ff */
[----:B------:R-:W-:Y:S01]  /*eb60*/  IMAD.MOV.U32 R3, RZ, RZ, R152 ;  /* 0x000000ffff037224 */ /* 0x000fe200078e0098 */
[C---:B------:R-:W-:Y:S01]  /*eb70*/  LEA R152, P3, R138.reuse, R5, 0x2 ;  /* 0x000000058a987211 */ /* 0x040fe200078610ff */
[----:B------:R-:W-:Y:S02]  /*eb80*/  IMAD R120, R141, c[0x0][0x190], RZ ;  /* 0x000064008d787a24 */ /* 0x000fe400078e02ff */
[----:B------:R-:W-:Y:S01]  /*eb90*/  STL [R1+0x1d58], R160 ;  /* 0x001d58a001007387 */ /* 0x000fe20000100800 */
[----:B------:R-:W-:-:S03]  /*eba0*/  LEA.HI.X.SX32 R144, R138, R4, 0x2, P3 ;  /* 0x000000048a907211 */ /* 0x000fc600018f16ff */
[----:B------:R1:W-:Y:S04]  /*ebb0*/  LDGSTS.E [R0+0xd000], [R2.64], P0 ;  /* 0x0d00000002007fae */ /* 0x0003e80008121846 */
[----:B------:R-:W-:Y:S04]  /*ebc0*/  STL [R1+0x1d6c], R152 ;  /* 0x001d6c9801007387 */ /* 0x000fe80000100800 */
[----:B------:R2:W-:Y:S01]  /*ebd0*/  STL [R1+0x1d68], R144 ;  /* 0x001d689001007387 */ /* 0x0005e20000100800 */
[----:B-1----:R-:W-:Y:S02]  /*ebe0*/  IMAD.MOV.U32 R2, RZ, RZ, R164 ;  /* 0x000000ffff027224 */ /* 0x002fe400078e00a4 */
[----:B------:R-:W-:Y:S01]  /*ebf0*/  IMAD.MOV.U32 R3, RZ, RZ, R148 ;  /* 0x000000ffff037224 */ /* 0x000fe200078e0094 */
[----:B---3--:R-:W-:-:S04]  /*ec00*/  LEA R148, P3, R121, R5, 0x2 ;  /* 0x0000000579947211 */ /* 0x008fc800078610ff */
[----:B------:R1:W-:Y:S01]  /*ec10*/  LDGSTS.E [R0+0xd800], [R2.64], P0 ;  /* 0x0d80000002007fae */ /* 0x0003e20008121846 */
[----:B------:R-:W-:Y:S01]  /*ec20*/  LEA.HI.X.SX32 R138, R121, R4, 0x2, P3 ;  /* 0x00000004798a7211 */ /* 0x000fe200018f16ff */
[----:B------:R-:W-:Y:S01]  /*ec30*/  IMAD R121, R136, c[0x0][0x190], RZ ;  /* 0x0000640088797a24 */ /* 0x000fe200078e02ff */
[----:B------:R-:W-:Y:S01]  /*ec40*/  LEA R141, P3, R120, R5, 0x2 ;  /* 0x00000005788d7211 */ /* 0x000fe200078610ff */
[----:B------:R-:W-:Y:S04]  /*ec50*/  STL [R1+0x1d7c], R148 ;  /* 0x001d7c9401007387 */ /* 0x000fe80000100800 */
[----:B------:R3:W-:Y:S01]  /*ec60*/  STL [R1+0x1d78], R138 ;  /* 0x001d788a01007387 */ /* 0x0007e20000100800 */
[----:B-1----:R-:W-:-:S03]  /*ec70*/  IMAD.MOV.U32 R2, RZ, RZ, R156 ;  /* 0x000000ffff027224 */ /* 0x002fc600078e009c */
[----:B------:R1:W-:Y:S01]  /*ec80*/  STL [R1+0x1d8c], R141 ;  /* 0x001d8c8d01007387 */ /* 0x0003e20000100800 */
[----:B------:R-:W-:-:S05]  /*ec90*/  IMAD.MOV.U32 R3, RZ, RZ, R160 ;  /* 0x000000ffff037224 */ /* 0x000fca00078e00a0 */
[----:B------:R4:W-:Y:S02]  /*eca0*/  LDGSTS.E [R0+0xe000], [R2.64], P0 ;  /* 0x0e00000002007fae */ /* 0x0009e40008121846 */
[----:B----4-:R-:W-:Y:S02]  /*ecb0*/  IMAD.MOV.U32 R2, RZ, RZ, R152 ;  /* 0x000000ffff027224 */ /* 0x010fe400078e0098 */
[----:B------:R-:W-:Y:S01]  /*ecc0*/  IMAD.MOV.U32 R3, RZ, RZ, R144 ;  /* 0x000000ffff037224 */ /* 0x000fe200078e0090 */
[----:B--2---:R-:W-:Y:S01]  /*ecd0*/  LEA.HI.X.SX32 R144, R120, R4, 0x2, P3 ;  /* 0x0000000478907211 */ /* 0x004fe200018f16ff */
[----:B------:R-:W-:Y:S01]  /*ece0*/  IMAD R120, R134, c[0x0][0x190], RZ ;  /* 0x0000640086787a24 */ /* 0x000fe200078e02ff */
[----:B------:R-:W-:Y:S02]  /*ecf0*/  LEA R137, P3, R135, R5, 0x2 ;  /* 0x0000000587897211 */ /* 0x000fe400078610ff */
[----:B------:R2:W-:Y:S01]  /*ed00*/  LDGSTS.E [R0+0xe800], [R2.64], P0 ;  /* 0x0e80000002007fae */ /* 0x0005e20008121846 */
[C---:B------:R-:W-:Y:S01]  /*ed10*/  SEL R134, R6.reuse, R132, !P5 ;  /* 0x0000008406867207 */ /* 0x040fe20006800000 */
[----:B------:R-:W-:Y:S01]  /*ed20*/  IMAD R132, R133, c[0x0][0x190], RZ ;  /* 0x0000640085847a24 */ /* 0x000fe200078e02ff */
[----:B------:R-:W-:Y:S01]  /*ed30*/  LEA.HI.X.SX32 R136, R135, R4, 0x2, P3 ;  /* 0x0000000487887211 */ /* 0x000fe200018f16ff */
[----:B------:R-:W-:Y:S01]  /*ed40*/  STL [R1+0x1d88], R144 ;  /* 0x001d889001007387 */ /* 0x000fe20000100800 */
[----:B------:R-:W-:-:S02]  /*ed50*/  SEL R133, R6, R131, !P5 ;  /* 0x0000008306857207 */ /* 0x000fc40006800000 */
[C---:B------:R-:W-:Y:S01]  /*ed60*/  SEL R131, R6.reuse, R130, !P5 ;  /* 0x0000008206837207 */ /* 0x040fe20006800000 */
[----:B------:R4:W-:Y:S01]  /*ed70*/  STL [R1+0x1d9c], R137 ;  /* 0x001d9c8901007387 */ /* 0x0009e20000100800 */
[----:B------:R-:W-:Y:S01]  /*ed80*/  SEL R130, R6, R129, !P5 ;  /* 0x0000008106827207 */ /* 0x000fe20006800000 */
[----:B--2---:R-:W-:Y:S02]  /*ed90*/  IMAD.MOV.U32 R2, RZ, RZ, R148 ;  /* 0x000000ffff027224 */ /* 0x004fe400078e0094 */
[----:B------:R2:W-:Y:S01]  /*eda0*/  STL [R1+0x1d98], R136 ;  /* 0x001d988801007387 */ /* 0x0005e20000100800 */
[----:B------:R-:W-:Y:S01]  /*edb0*/  IMAD.MOV.U32 R3, RZ, RZ, R138 ;  /* 0x000000ffff037224 */ /* 0x000fe200078e008a */
[----:B---3--:R-:W-:Y:S01]  /*edc0*/  LEA R138, P3, R121, R5, 0x2 ;  /* 0x00000005798a7211 */ /* 0x008fe200078610ff */
[----:B------:R-:W-:-:S03]  /*edd0*/  IMAD R129, R131, c[0x0][0x190], RZ ;  /* 0x0000640083817a24 */ /* 0x000fc600078e02ff */
[----:B------:R3:W-:Y:S04]  /*ede0*/  LDGSTS.E [R0+0xf000], [R2.64], P0 ;  /* 0x0f00000002007fae */ /* 0x0007e80008121846 */
[----:B------:R-:W-:Y:S01]  /*edf0*/  STL [R1+0x2058], R138 ;  /* 0x0020588a01007387 */ /* 0x000fe20000100800 */
[----:B---3--:R-:W-:Y:S01]  /*ee00*/  IMAD.MOV.U32 R2, RZ, RZ, R141 ;  /* 0x000000ffff027224 */ /* 0x008fe200078e008d */
[-C--:B-1----:R-:W-:Y:S01]  /*ee10*/  LEA.HI.X.SX32 R141, R121, R4.reuse, 0x2, P3 ;  /* 0x00000004798d7211 */ /* 0x082fe200018f16ff */
[----:B------:R-:W-:Y:S01]  /*ee20*/  IMAD.MOV.U32 R3, RZ, RZ, R144 ;  /* 0x000000ffff037224 */ /* 0x000fe200078e0090 */
[-C--:B------:R-:W-:Y:S01]  /*ee30*/  LEA R135, P3, R120, R5.reuse, 0x2 ;  /* 0x0000000578877211 */ /* 0x080fe200078610ff */
[----:B------:R-:W-:Y:S02]  /*ee40*/  IMAD R121, R134, c[0x0][0x190], RZ ;  /* 0x0000640086797a24 */ /* 0x000fe400078e02ff */
[----:B------:R-:W-:Y:S04]  /*ee50*/  STL [R1+0x1dec], R141 ;  /* 0x001dec8d01007387 */ /* 0x000fe80000100800 */
[----:B------:R1:W-:Y:S04]  /*ee60*/  LDGSTS.E [R0+0xf800], [R2.64], P0 ;  /* 0x0f80000002007fae */ /* 0x0003e80008121846 */
[----:B------:R3:W-:Y:S01]  /*ee70*/  STL [R1+0x229c], R135 ;  /* 0x00229c8701007387 */ /* 0x0007e20000100800 */
[----:B-1----:R-:W-:Y:S01]  /*ee80*/  IMAD.MOV.U32 R2, RZ, RZ, R137 ;  /* 0x000000ffff027224 */ /* 0x002fe200078e0089 */
[----:B----4-:R-:W-:Y:S01]  /*ee90*/  LEA.HI.X.SX32 R137, R120, R4, 0x2, P3 ;  /* 0x0000000478897211 */ /* 0x010fe200018f16ff */
[----:B------:R-:W-:Y:S01]  /*eea0*/  IMAD.MOV.U32 R3, RZ, RZ, R136 ;  /* 0x000000ffff037224 */ /* 0x000fe200078e0088 */
[----:B--2---:R-:W-:Y:S01]  /*eeb0*/  LEA R136, P3, R132, R5, 0x2 ;  /* 0x0000000584887211 */ /* 0x004fe200078610ff */
[----:B------:R-:W-:-:S02]  /*eec0*/  IMAD R120, R133, c[0x0][0x190], RZ ;  /* 0x0000640085787a24 */ /* 0x000fc400078e02ff */
[----:B------:R-:W-:Y:S01]  /*eed0*/  STL [R1+0x21a8], R137 ;  /* 0x0021a88901007387 */ /* 0x000fe20000100800 */
[----:B------:R-:W-:Y:S02]  /*eee0*/  LEA.HI.X.SX32 R132, R132, R4, 0x2, P3 ;  /* 0x0000000484847211 */ /* 0x000fe400018f16ff */
[----:B------:R-:W-:Y:S01]  /*eef0*/  LEA R134, P3, R121, R5, 0x2 ;  /* 0x0000000579867211 */ /* 0x000fe200078610ff */
[----:B------:R1:W-:Y:S04]  /*ef00*/  LDGSTS.E [R0+0x10000], [R2.64], P0 ;  /* 0x1000000002007fae */ /* 0x0003e80008121846 */
[----:B------:R-:W-:Y:S04]  /*ef10*/  STL [R1+0x22a4], R136 ;  /* 0x0022a48801007387 */ /* 0x000fe80000100800 */
[----:B------:R2:W-:Y:S01]  /*ef20*/  STL [R1+0x22a0], R132 ;  /* 0x0022a08401007387 */ /* 0x0005e20000100800 */
[----:B-1----:R-:W-:-:S03]  /*ef30*/  IMAD.MOV.U32 R2, RZ, RZ, R138 ;  /* 0x000000ffff027224 */ /* 0x002fc600078e008a */
[----:B------:R-:W-:Y:S01]  /*ef40*/  STL [R1+0x22ac], R134 ;  /* 0x0022ac8601007387 */ /* 0x000fe20000100800 */
[----:B------:R-:W-:-:S05]  /*ef50*/  IMAD.MOV.U32 R3, RZ, RZ, R141 ;  /* 0x000000ffff037224 */ /* 0x000fca00078e008d */
[----:B------:R1:W-:Y:S02]  /*ef60*/  LDGSTS.E [R0+0x10800], [R2.64], P0 ;  /* 0x1080000002007fae */ /* 0x0003e40008121846 */
[----:B-1----:R-:W-:Y:S01]  /*ef70*/  IMAD.MOV.U32 R2, RZ, RZ, R135 ;  /* 0x000000ffff027224 */ /* 0x002fe200078e0087 */
[-C--:B---3--:R-:W-:Y:S01]  /*ef80*/  LEA.HI.X.SX32 R135, R121, R4.reuse, 0x2, P3 ;  /* 0x0000000479877211 */ /* 0x088fe200018f16ff */
[----:B------:R-:W-:Y:S01]  /*ef90*/  IMAD.MOV.U32 R3, RZ, RZ, R137 ;  /* 0x000000ffff037224 */ /* 0x000fe200078e0089 */
[----:B------:R-:W-:Y:S01]  /*efa0*/  LEA R133, P3, R120, R5, 0x2 ;  /* 0x0000000578857211 */ /* 0x000fe200078610ff */
[----:B------:R-:W-:Y:S02]  /*efb0*/  IMAD R121, R130, c[0x0][0x190], RZ ;  /* 0x0000640082797a24 */ /* 0x000fe400078e02ff */
[----:B------:R-:W-:Y:S01]  /*efc0*/  STL [R1+0x22a8], R135 ;  /* 0x0022a88701007387 */ /* 0x000fe20000100800 */
[----:B------:R-:W-:Y:S01]  /*efd0*/  LEA.HI.X.SX32 R131, R120, R4, 0x2, P3 ;  /* 0x0000000478837211 */ /* 0x000fe200018f16ff */
[----:B------:R-:W-:Y:S01]  /*efe0*/  IMAD R120, R128, c[0x0][0x190], RZ ;  /* 0x0000640080787a24 */ /* 0x000fe200078e02ff */
[C---:B------:R-:W-:Y:S01]  /*eff0*/  SEL R128, R6.reuse, R126, !P5 ;  /* 0x0000007e06807207 */ /* 0x040fe20006800000 */
[----:B------:R1:W-:Y:S01]  /*f000*/  LDGSTS.E [R0+0x11000], [R2.64], P0 ;  /* 0x1100000002007fae */ /* 0x0003e20008121846 */
[----:B------:R-:W-:Y:S01]  /*f010*/  IMAD R126, R127, c[0x0][0x190], RZ ;  /* 0x000064007f7e7a24 */ /* 0x000fe200078e02ff */
[----:B------:R-:W-:-:S02]  /*f020*/  SEL R127, R6, R125, !P5 ;  /* 0x0000007d067f7207 */ /* 0x000fc40006800000 */
[----:B------:R3:W-:Y:S01]  /*f030*/  STL [R1+0x22b4], R133 ;  /* 0x0022b48501007387 */ /* 0x0007e20000100800 */
[C---:B------:R-:W-:Y:S02]  /*f040*/  SEL R125, R6.reuse, R124, !P5 ;  /* 0x0000007c067d7207 */ /* 0x040fe40006800000 */
[----:B------:R-:W-:Y:S01]  /*f050*/  SEL R124, R6, R123, !P5 ;  /* 0x0000007b067c7207 */ /* 0x000fe20006800000 */
[----:B------:R4:W-:Y:S02]  /*f060*/  STL [R1+0x22b0], R131 ;  /* 0x0022b08301007387 */ /* 0x0009e40000100800 */
[----:B------:R-:W-:Y:S02]  /*f070*/  IMAD R123, R125, c[0x0][0x190], RZ ;  /* 0x000064007d7b7a24 */ /* 0x000fe400078e02ff */
[----:B-1----:R-:W-:Y:S01]  /*f080*/  IMAD.MOV.U32 R2, RZ, RZ, R136 ;  /* 0x000000ffff027224 */ /* 0x002fe200078e0088 */
[----:B------:R-:W-:Y:S02]  /*f090*/  MOV R3, R132 ;  /* 0x0000008400037202 */ /* 0x000fe40000000f00 */
[----:B--2---:R-:W-:-:S03]  /*f0a0*/  LEA R132, P3, R129, R5, 0x2 ;  /* 0x0000000581847211 */ /* 0x004fc600078610ff */
[----:B------:R1:W-:Y:S01]  /*f0b0*/  LDGSTS.E [R0+0x11800], [R2.64], P0 ;  /* 0x1180000002007fae */ /* 0x0003e20008121846 */
[----:B------:R-:W-:Y:S02]  /*f0c0*/  LEA.HI.X.SX32 R129, R129, R4, 0x2, P3 ;  /* 0x0000000481817211 */ /* 0x000fe400018f16ff */
[----:B------:R-:W-:Y:S01]  /*f0d0*/  LEA R130, P3, R121, R5, 0x2 ;  /* 0x0000000579827211 */ /* 0x000fe200078610ff */
[----:B------:R2:W-:Y:S04]  /*f0e0*/  STL [R1+0x22bc], R132 ;  /* 0x0022bc8401007387 */ /* 0x0005e80000100800 */
[----:B------:R2:W-:Y:S01]  /*f0f0*/  STL [R1+0x22b8], R129 ;  /* 0x0022b88101007387 */ /* 0x0005e20000100800 */
[----:B-1----:R-:W-:-:S03]  /*f100*/  IMAD.MOV.U32 R2, RZ, RZ, R134 ;  /* 0x000000ffff027224 */ /* 0x002fc600078e0086 */
[----:B------:R1:W-:Y:S01]  /*f110*/  STL [R1+0x2384], R130 ;  /* 0x0023848201007387 */ /* 0x0003e20000100800 */
[----:B------:R-:W-:-:S05]  /*f120*/  IMAD.MOV.U32 R3, RZ, RZ, R135 ;  /* 0x000000ffff037224 */ /* 0x000fca00078e0087 */
[----:B------:R1:W-:Y:S02]  /*f130*/  LDGSTS.E [R0+0x12000], [R2.64], P0 ;  /* 0x1200000002007fae */ /* 0x0003e40008121846 */
[----:B-1----:R-:W-:Y:S01]  /*f140*/  IMAD.MOV.U32 R2, RZ, RZ, R133 ;  /* 0x000000ffff027224 */ /* 0x002fe200078e0085 */
[-C--:B---3--:R-:W-:Y:S01]  /*f150*/  LEA.HI.X.SX32 R133, R121, R4.reuse, 0x2, P3 ;  /* 0x0000000479857211 */ /* 0x088fe200018f16ff */
[----:B------:R-:W-:Y:S01]  /*f160*/  IMAD.MOV.U32 R3, RZ, RZ, R131 ;  /* 0x000000ffff037224 */ /* 0x000fe200078e0083 */
[-C--:B----4-:R-:W-:Y:S01]  /*f170*/  LEA R131, P3, R120, R5.reuse, 0x2 ;  /* 0x0000000578837211 */ /* 0x090fe200078610ff */
[----:B------:R-:W-:Y:S02]  /*f180*/  IMAD R121, R128, c[0x0][0x190], RZ ;  /* 0x0000640080797a24 */ /* 0x000fe400078e02ff */
[----:B------:R-:W-:Y:S04]  /*f190*/  STL [R1+0x22c0], R133 ;  /* 0x0022c08501007387 */ /* 0x000fe80000100800 */
[----:B------:R1:W-:Y:S04]  /*f1a0*/  LDGSTS.E [R0+0x12800], [R2.64], P0 ;  /* 0x1280000002007fae */ /* 0x0003e80008121846 */
[----:B------:R-:W-:Y:S01]  /*f1b0*/  STL [R1+0x2380], R131 ;  /* 0x0023808301007387 */ /* 0x000fe20000100800 */
[----:B-1----:R-:W-:Y:S01]  /*f1c0*/  IMAD.MOV.U32 R2, RZ, RZ, R132 ;  /* 0x000000ffff027224 */ /* 0x002fe200078e0084 */
[----:B--2---:R-:W-:Y:S01]  /*f1d0*/  LEA.HI.X.SX32 R132, R120, R4, 0x2, P3 ;  /* 0x0000000478847211 */ /* 0x004fe200018f16ff */
[----:B------:R-:W-:Y:S01]  /*f1e0*/  IMAD.MOV.U32 R3, RZ, RZ, R129 ;  /* 0x000000ffff037224 */ /* 0x000fe200078e0081 */
[----:B------:R-:W-:Y:S01]  /*f1f0*/  LEA R129, P3, R126, R5, 0x2 ;  /* 0x000000057e817211 */ /* 0x000fe200078610ff */
[----:B------:R-:W-:-:S02]  /*f200*/  IMAD R120, R127, c[0x0][0x190], RZ ;  /* 0x000064007f787a24 */ /* 0x000fc400078e02ff */
[----:B------:R-:W-:Y:S01]  /*f210*/  STL [R1+0x22c4], R132 ;  /* 0x0022c48401007387 */ /* 0x000fe20000100800 */
[----:B------:R-:W-:-:S03]  /*f220*/  LEA.HI.X.SX32 R126, R126, R4, 0x2, P3 ;  /* 0x000000047e7e7211 */ /* 0x000fc600018f16ff */
[----:B------:R1:W-:Y:S04]  /*f230*/  LDGSTS.E [R0+0x13000], [R2.64], P0 ;  /* 0x1300000002007fae */ /* 0x0003e80008121846 */
[----:B------:R2:W-:Y:S04]  /*f240*/  STL [R1+0x237c], R129 ;  /* 0x00237c8101007387 */ /* 0x0005e80000100800 */
[----:B------:R3:W-:Y:S01]  /*f250*/  STL [R1+0x22c8], R126 ;  /* 0x0022c87e01007387 */ /* 0x0007e20000100800 */
[----:B-1----:R-:W-:Y:S01]  /*f260*/  IMAD.MOV.U32 R2, RZ, RZ, R130 ;  /* 0x000000ffff027224 */ /* 0x002fe200078e0082 */
[----:B------:R-:W-:Y:S01]  /*f270*/  LEA R130, P3, R121, R5, 0x2 ;  /* 0x0000000579827211 */ /* 0x000fe200078610ff */
[----:B------:R-:W-:-:S03]  /*f280*/  IMAD.MOV.U32 R3, RZ, RZ, R133 ;  /* 0x000000ffff037224 */ /* 0x000fc600078e0085 */
[----:B------:R-:W-:Y:S01]  /*f290*/  LEA.HI.X.SX32 R127, R121, R4, 0x2, P3 ;  /* 0x00000004797f7211 */ /* 0x000fe200018f16ff */
[----:B------:R-:W-:Y:S01]  /*f2a0*/  IMAD R121, R124, c[0x0][0x190], RZ ;  /* 0x000064007c797a24 */ /* 0x000fe200078e02ff */
[----:B------:R1:W-:Y:S01]  /*f2b0*/  LDGSTS.E [R0+0x13800], [R2.64], P0 ;  /* 0x1380000002007fae */ /* 0x0003e20008121846 */
[----:B------:R-:W-:-:S03]  /*f2c0*/  LEA R128, P3, R120, R5, 0x2 ;  /* 0x0000000578807211 */ /* 0x000fc600078610ff */
[----:B------:R-:W-:Y:S04]  /*f2d0*/  STL [R1+0x2378], R130 ;  /* 0x0023788201007387 */ /* 0x000fe80000100800 */
[----:B------:R4:W-:Y:S01]  /*f2e0*/  STL [R1+0x22cc], R127 ;  /* 0x0022cc7f01007387 */ /* 0x0009e20000100800 */
[----:B-1----:R-:W-:-:S03]  /*f2f0*/  IMAD.MOV.U32 R2, RZ, RZ, R131 ;  /* 0x000000ffff027224 */ /* 0x002fc600078e0083 */
[----:B------:R-:W-:Y:S01]  /*f300*/  STL [R1+0x2374], R128 ;  /* 0x0023748001007387 */ /* 0x000fe20000100800 */
[----:B------:R-:W-:-:S05]  /*f310*/  IMAD.MOV.U32 R3, RZ, RZ, R132 ;  /* 0x000000ffff037224 */ /* 0x000fca00078e0084 */
[----:B------:R1:W-:Y:S02]  /*f320*/  LDGSTS.E [R0+0x14000], [R2.64], P0 ;  /* 0x1400000002007fae */ /* 0x0003e40008121846 */
[----:B-1----:R-:W-:Y:S01]  /*f330*/  IMAD.MOV.U32 R2, RZ, RZ, R129 ;  /* 0x000000ffff027224 */ /* 0x002fe200078e0081 */
[----:B--2---:R-:W-:Y:S01]  /*f340*/  LEA.HI.X.SX32 R129, R120, R4, 0x2, P3 ;  /* 0x0000000478817211 */ /* 0x004fe200018f16ff */
[----:B------:R-:W-:Y:S01]  /*f350*/  IMAD.MOV.U32 R3, RZ, RZ, R126 ;  /* 0x000000ffff037224 */ /* 0x000fe200078e007e */
[----:B---3--:R-:W-:Y:S01]  /*f360*/  LEA R126, P3, R123, R5, 0x2 ;  /* 0x000000057b7e7211 */ /* 0x008fe200078610ff */
[----:B------:R-:W-:Y:S02]  /*f370*/  IMAD R120, R122, c[0x0][0x190], RZ ;  /* 0x000064007a787a24 */ /* 0x000fe400078e02ff */
[----:B------:R-:W-:Y:S04]  /*f380*/  STL [R1+0x22d0], R129 ;  /* 0x0022d08101007387 */ /* 0x000fe80000100800 */
[----:B------:R1:W-:Y:S04]  /*f390*/  LDGSTS.E [R0+0x14800], [R2.64], P0 ;  /* 0x1480000002007fae */ /* 0x0003e80008121846 */
[----:B------:R-:W-:Y:S01]  /*f3a0*/  STL [R1+0x2370], R126 ;  /* 0x0023707e01007387 */ /* 0x000fe20000100800 */
[----:B-1----:R-:W-:-:S02]  /*f3b0*/  IMAD.MOV.U32 R2, RZ, RZ, R130 ;  /* 0x000000ffff027224 */ /* 0x002fc400078e0082 */
[----:B------:R-:W-:Y:S01]  /*f3c0*/  IMAD.MOV.U32 R3, RZ, RZ, R127 ;  /* 0x000000ffff037224 */ /* 0x000fe200078e007f */
[-C--:B----4-:R-:W-:Y:S02]  /*f3d0*/  LEA.HI.X.SX32 R127, R123, R4.reuse, 0x2, P3 ;  /* 0x000000047b7f7211 */ /* 0x090fe400018f16ff */
[CC--:B------:R-:W-:Y:S02]  /*f3e0*/  LEA R125, P3, R121.reuse, R5.reuse, 0x2 ;  /* 0x00000005797d7211 */ /* 0x0c0fe400078610ff */
[----:B------:R1:W-:Y:S02]  /*f3f0*/  LDGSTS.E [R0+0x15000], [R2.64], P0 ;  /* 0x1500000002007fae */ /* 0x0003e40008121846 */
[-C--:B------:R-:W-:Y:S02]  /*f400*/  LEA.HI.X.SX32 R123, R121, R4.reuse, 0x2, P3 ;  /* 0x00000004797b7211 */ /* 0x080fe400018f16ff */
[CC--:B------:R-:W-:Y:S01]  /*f410*/  LEA R124, P3, R120.reuse, R5.reuse, 0x2 ;  /* 0x00000005787c7211 */ /* 0x0c0fe200078610ff */
[----:B------:R-:W-:Y:S03]  /*f420*/  STL [R1+0x22d4], R127 ;  /* 0x0022d47f01007387 */ /* 0x000fe60000100800 */
[----:B------:R-:W-:Y:S01]  /*f430*/  LEA.HI.X.SX32 R121, R120, R4, 0x2, P3 ;  /* 0x0000000478797211 */ /* 0x000fe200018f16ff */
[----:B------:R-:W-:Y:S01]  /*f440*/  STL [R1+0x236c], R125 ;  /* 0x00236c7d01007387 */ /* 0x000fe20000100800 */
[----:B------:R-:W-:Y:S01]  /*f450*/  LEA R122, P3, R119, R5, 0x2 ;  /* 0x00000005777a7211 */ /* 0x000fe200078610ff */
[----:B-1----:R-:W-:-:S02]  /*f460*/  IMAD.MOV.U32 R2, RZ, RZ, R128 ;  /* 0x000000ffff027224 */ /* 0x002fc400078e0080 */
[----:B------:R1:W-:Y:S01]  /*f470*/  STL [R1+0x22d8], R123 ;  /* 0x0022d87b01007387 */ /* 0x0003e20000100800 */
[----:B------:R-:W-:-:S03]  /*f480*/  IMAD.MOV.U32 R3, RZ, RZ, R129 ;  /* 0x000000ffff037224 */ /* 0x000fc600078e0081 */
[----:B------:R-:W-:Y:S04]  /*f490*/  STL [R1+0x2368], R124 ;  /* 0x0023687c01007387 */ /* 0x000fe80000100800 */
[----:B------:R2:W-:Y:S04]  /*f4a0*/  LDGSTS.E [R0+0x15800], [R2.64], P0 ;  /* 0x1580000002007fae */ /* 0x0005e80008121846 */
[----:B------:R3:W-:Y:S04]  /*f4b0*/  STL [R1+0x22dc], R121 ;  /* 0x0022dc7901007387 */ /* 0x0007e80000100800 */
[----:B------:R-:W-:Y:S01]  /*f4c0*/  STL [R1+0x2364], R122 ;  /* 0x0023647a01007387 */ /* 0x000fe20000100800 */
[----:B--2---:R-:W-:-:S02]  /*f4d0*/  IMAD.MOV.U32 R2, RZ, RZ, R126 ;  /* 0x000000ffff027224 */ /* 0x004fc400078e007e */
[----:B------:R-:W-:-:S05]  /*f4e0*/  IMAD.MOV.U32 R3, RZ, RZ, R127 ;  /* 0x000000ffff037224 */ /* 0x000fca00078e007f */
[----:B------:R2:W-:Y:S02]  /*f4f0*/  LDGSTS.E [R0+0x16000], [R2.64], P0 ;  /* 0x1600000002007fae */ /* 0x0005e40008121846 */
[----:B--2---:R-:W-:Y:S02]  /*f500*/  IMAD.MOV.U32 R2, RZ, RZ, R125 ;  /* 0x000000ffff027224 */ /* 0x004fe400078e007d */
[----:B------:R-:W-:Y:S01]  /*f510*/  IMAD.MOV.U32 R3, RZ, RZ, R123 ;  /* 0x000000ffff037224 */ /* 0x000fe200078e007b */
[-C--:B-1----:R-:W-:Y:S02]  /*f520*/  LEA.HI.X.SX32 R123, R119, R4.reuse, 0x2, P3 ;  /* 0x00000004777b7211 */ /* 0x082fe400018f16ff */
[C---:B------:R-:W-:Y:S02]  /*f530*/  LEA R120, P3, R118.reuse, R5, 0x2 ;  /* 0x0000000576787211 */ /* 0x040fe400078610ff */
[----:B------:R1:W-:Y:S02]  /*f540*/  LDGSTS.E [R0+0x16800], [R2.64], P0 ;  /* 0x1680000002007fae */ /* 0x0003e40008121846 */
[----:B------:R-:W-:-:S02]  /*f550*/  LEA.HI.X.SX32 R119, R118, R4, 0x2, P3 ;  /* 0x0000000476777211 */ /* 0x000fc400018f16ff */
[----:B------:R-:W-:Y:S04]  /*f560*/  STL [R1+0x22e0], R123 ;  /* 0x0022e07b01007387 */ /* 0x000fe80000100800 */
[----:B------:R2:W-:Y:S01]  /*f570*/  STL [R1+0x2360], R120 ;  /* 0x0023607801007387 */ /* 0x0005e20000100800 */
[----:B-1----:R-:W-:-:S03]  /*f580*/  IMAD.MOV.U32 R2, RZ, RZ, R124 ;  /* 0x000000ffff027224 */ /* 0x002fc600078e007c */
[----:B------:R1:W-:Y:S01]  /*f590*/  STL [R1+0x22e4], R119 ;  /* 0x0022e47701007387 */ /* 0x0003e20000100800 */
[----:B------:R-:W-:Y:S01]  /*f5a0*/  IMAD.MOV.U32 R3, RZ, RZ, R121 ;  /* 0x000000ffff037224 */ /* 0x000fe200078e0079 */
[----:B---3--:R-:W-:-:S04]  /*f5b0*/  LEA R121, P3, R117, R5, 0x2 ;  /* 0x0000000575797211 */ /* 0x008fc800078610ff */
[----:B------:R3:W-:Y:S01]  /*f5c0*/  LDGSTS.E [R0+0x17000], [R2.64], P0 ;  /* 0x1700000002007fae */ /* 0x0007e20008121846 */
[----:B------:R-:W-:Y:S02]  /*f5d0*/  LEA.HI.X.SX32 R117, R117, R4, 0x2, P3 ;  /* 0x0000000475757211 */ /* 0x000fe400018f16ff */
[----:B------:R-:W-:Y:S01]  /*f5e0*/  LEA R118, P3, R116, R5, 0x2 ;  /* 0x0000000574767211 */ /* 0x000fe200078610ff */
[----:B------:R-:W-:Y:S04]  /*f5f0*/  STL [R1+0x235c], R121 ;  /* 0x00235c7901007387 */ /* 0x000fe80000100800 */
[----:B------:R4:W-:Y:S01]  /*f600*/  STL [R1+0x22e8], R117 ;  /* 0x0022e87501007387 */ /* 0x0009e20000100800 */
[----:B---3--:R-:W-:-:S03]  /*f610*/  IMAD.MOV.U32 R2, RZ, RZ, R122 ;  /* 0x000000ffff027224 */ /* 0x008fc600078e007a */
[----:B------:R3:W-:Y:S01]  /*f620*/  STL [R1+0x2358], R118 ;  /* 0x0023587601007387 */ /* 0x0007e20000100800 */
[----:B------:R-:W-:-:S05]  /*f630*/  IMAD.MOV.U32 R3, RZ, RZ, R123 ;  /* 0x000000ffff037224 */ /* 0x000fca00078e007b */
[----:B------:R1:W-:Y:S02]  /*f640*/  LDGSTS.E [R0+0x17800], [R2.64], P0 ;  /* 0x1780000002007fae */ /* 0x0003e40008121846 */
[----:B-1----:R-:W-:Y:S01]  /*f650*/  IMAD.MOV.U32 R2, RZ, RZ, R120 ;  /* 0x000000ffff027224 */ /* 0x002fe200078e0078 */
[----:B--2---:R-:W-:Y:S01]  /*f660*/  LEA.HI.X.SX32 R120, R116, R4, 0x2, P3 ;  /* 0x0000000474787211 */ /* 0x004fe200018f16ff */
[----:B------:R-:W-:Y:S01]  /*f670*/  IMAD.MOV.U32 R3, RZ, RZ, R119 ;  /* 0x000000ffff037224 */ /* 0x000fe200078e0077 */
[----:B------:R-:W-:-:S03]  /*f680*/  LEA R119, P3, R115, R5, 0x2 ;  /* 0x0000000573777211 */ /* 0x000fc600078610ff */
[----:B------:R-:W-:Y:S01]  /*f690*/  STL [R1+0x22ec], R120 ;  /* 0x0022ec7801007387 */ /* 0x000fe20000100800 */
[----:B------:R-:W-:-:S03]  /*f6a0*/  LEA.HI.X.SX32 R116, R115, R4, 0x2, P3 ;  /* 0x0000000473747211 */ /* 0x000fc600018f16ff */
[----:B------:R1:W-:Y:S04]  /*f6b0*/  LDGSTS.E [R0+0x18000], [R2.64], P0 ;  /* 0x1800000002007fae */ /* 0x0003e80008121846 */
[----:B------:R-:W-:Y:S04]  /*f6c0*/  STL [R1+0x2354], R119 ;  /* 0x0023547701007387 */ /* 0x000fe80000100800 */
[----:B------:R2:W-:Y:S01]  /*f6d0*/  STL [R1+0x22f0], R116 ;  /* 0x0022f07401007387 */ /* 0x0005e20000100800 */
[----:B-1----:R-:W-:Y:S02]  /*f6e0*/  IMAD.MOV.U32 R2, RZ, RZ, R121 ;  /* 0x000000ffff027224 */ /* 0x002fe400078e0079 */
[----:B------:R-:W-:Y:S01]  /*f6f0*/  IMAD.MOV.U32 R3, RZ, RZ, R117 ;  /* 0x000000ffff037224 */ /* 0x000fe200078e0075 */
[----:B----4-:R-:W-:-:S04]  /*f700*/  LEA R117, P3, R114, R5, 0x2 ;  /* 0x0000000572757211 */ /* 0x010fc800078610ff */
[----:B------:R1:W-:Y:S04]  /*f710*/  LDGSTS.E [R0+0x18800], [R2.64], P0 ;  /* 0x1880000002007fae */ /* 0x0003e80008121846 */
[----:B------:R-:W-:Y:S01]  /*f720*/  STL [R1+0x2350], R117 ;  /* 0x0023507501007387 */ /* 0x000fe20000100800 */
[----:B-1----:R-:W-:Y:S01]  /*f730*/  IMAD.MOV.U32 R2, RZ, RZ, R118 ;  /* 0x000000ffff027224 */ /* 0x002fe200078e0076 */
[----:B---3--:R-:W-:Y:S01]  /*f740*/  LEA.HI.X.SX32 R118, R114, R4, 0x2, P3 ;  /* 0x0000000472767211 */ /* 0x008fe200018f16ff */
[----:B------:R-:W-:Y:S01]  /*f750*/  IMAD.MOV.U32 R3, RZ, RZ, R120 ;  /* 0x000000ffff037224 */ /* 0x000fe200078e0078 */
[----:B------:R-:W-:-:S03]  /*f760*/  LEA R115, P3, R113, R5, 0x2 ;  /* 0x0000000571737211 */ /* 0x000fc600078610ff */
[----:B------:R-:W-:Y:S01]  /*f770*/  STL [R1+0x22f4], R118 ;  /* 0x0022f47601007387 */ /* 0x000fe20000100800 */
[----:B------:R-:W-:-:S03]  /*f780*/  LEA.HI.X.SX32 R114, R113, R4, 0x2, P3 ;  /* 0x0000000471727211 */ /* 0x000fc600018f16ff */
[----:B------:R1:W-:Y:S04]  /*f790*/  LDGSTS.E [R0+0x19000], [R2.64], P0 ;  /* 0x1900000002007fae */ /* 0x0003e80008121846 */
[----:B------:R3:W-:Y:S04]  /*f7a0*/  STL [R1+0x234c], R115 ;  /* 0x00234c7301007387 */ /* 0x0007e80000100800 */
[----:B------:R4:W-:Y:S01]  /*f7b0*/  STL [R1+0x22f8], R114 ;  /* 0x0022f87201007387 */ /* 0x0009e20000100800 */
[----:B-1----:R-:W-:Y:S02]  /*f7c0*/  IMAD.MOV.U32 R2, RZ, RZ, R119 ;  /* 0x000000ffff027224 */ /* 0x002fe400078e0077 */
[----:B------:R-:W-:Y:S01]  /*f7d0*/  IMAD.MOV.U32 R3, RZ, RZ, R116 ;  /* 0x000000ffff037224 */ /* 0x000fe200078e0074 */
[----:B--2---:R-:W-:-:S04]  /*f7e0*/  LEA R116, P3, R112, R5, 0x2 ;  /* 0x0000000570747211 */ /* 0x004fc800078610ff */
[----:B------:R1:W-:Y:S01]  /*f7f0*/  LDGSTS.E [R0+0x19800], [R2.64], P0 ;  /* 0x1980000002007fae */ /* 0x0003e20008121846 */
[----:B------:R-:W-:Y:S02]  /*f800*/  LEA.HI.X.SX32 R112, R112, R4, 0x2, P3 ;  /* 0x0000000470707211 */ /* 0x000fe400018f16ff */
[----:B------:R-:W-:Y:S01]  /*f810*/  LEA R113, P3, R111, R5, 0x2 ;  /* 0x000000056f717211 */ /* 0x000fe200078610ff */
[----:B------:R-:W-:Y:S04]  /*f820*/  STL [R1+0x2348], R116 ;  /* 0x0023487401007387 */ /* 0x000fe80000100800 */
[----:B------:R2:W-:Y:S01]  /*f830*/  STL [R1+0x22fc], R112 ;  /* 0x0022fc7001007387 */ /* 0x0005e20000100800 */
[----:B-1----:R-:W-:-:S03]  /*f840*/  IMAD.MOV.U32 R2, RZ, RZ, R117 ;  /* 0x000000ffff027224 */ /* 0x002fc600078e0075 */
[----:B------:R1:W-:Y:S01]  /*f850*/  STL [R1+0x2344], R113 ;  /* 0x0023447101007387 */ /* 0x0003e20000100800 */
[----:B------:R-:W-:-:S05]  /*f860*/  IMAD.MOV.U32 R3, RZ, RZ, R118 ;  /* 0x000000ffff037224 */ /* 0x000fca00078e0076 */
[----:B------:R1:W-:Y:S02]  /*f870*/  LDGSTS.E [R0+0x1a000], [R2.64], P0 ;  /* 0x1a00000002007fae */ /* 0x0003e40008121846 */
[----:B-1----:R-:W-:Y:S01]  /*f880*/  IMAD.MOV.U32 R2, RZ, RZ, R115 ;  /* 0x000000ffff027224 */ /* 0x002fe200078e0073 */
[----:B---3--:R-:W-:Y:S01]  /*f890*/  LEA.HI.X.SX32 R115, R111, R4, 0x2, P3 ;  /* 0x000000046f737211 */ /* 0x008fe200018f16ff */
[----:B------:R-:W-:Y:S01]  /*f8a0*/  IMAD.MOV.U32 R3, RZ, RZ, R114 ;  /* 0x000000ffff037224 */ /* 0x000fe200078e0072 */
[----:B----4-:R-:W-:-:S03]  /*f8b0*/  LEA R114, P3, R110, R5, 0x2 ;  /* 0x000000056e727211 */ /* 0x010fc600078610ff */
[----:B------:R-:W-:Y:S01]  /*f8c0*/  STL [R1+0x2300], R115 ;  /* 0x0023007301007387 */ /* 0x000fe20000100800 */
[----:B------:R-:W-:-:S03]  /*f8d0*/  LEA.HI.X.SX32 R111, R110, R4, 0x2, P3 ;  /* 0x000000046e6f7211 */ /* 0x000fc600018f16ff */
[----:B------:R1:W-:Y:S04]  /*f8e0*/  LDGSTS.E [R0+0x1a800], [R2.64], P0 ;  /* 0x1a80000002007fae */ /* 0x0003e80008121846 */
[----:B------:R-:W-:Y:S04]  /*f8f0*/  STL [R1+0x2340], R114 ;  /* 0x0023407201007387 */ /* 0x000fe80000100800 */
[----:B------:R3:W-:Y:S01]  /*f900*/  STL [R1+0x2304], R111 ;  /* 0x0023046f01007387 */ /* 0x0007e20000100800 */
[----:B-1----:R-:W-:Y:S02]  /*f910*/  IMAD.MOV.U32 R2, RZ, RZ, R116 ;  /* 0x000000ffff027224 */ /* 0x002fe400078e0074 */
[----:B------:R-:W-:Y:S01]  /*f920*/  IMAD.MOV.U32 R3, RZ, RZ, R112 ;  /* 0x000000ffff037224 */ /* 0x000fe200078e0070 */
[----:B--2---:R-:W-:-:S04]  /*f930*/  LEA R112, P3, R109, R5, 0x2 ;  /* 0x000000056d707211 */ /* 0x004fc800078610ff */
[----:B------:R1:W-:Y:S04]  /*f940*/  LDGSTS.E [R0+0x1b000], [R2.64], P0 ;  /* 0x1b00000002007fae */ /* 0x0003e80008121846 */
[----:B------:R-:W-:Y:S01]  /*f950*/  STL [R1+0x233c], R112 ;  /* 0x00233c7001007387 */ /* 0x000fe20000100800 */
[----:B-1----:R-:W-:Y:S01]  /*f960*/  IMAD.MOV.U32 R2, RZ, RZ, R113 ;  /* 0x000000ffff027224 */ /* 0x002fe200078e0071 */
[----:B------:R-:W-:Y:S01]  /*f970*/  LEA.HI.X.SX32 R113, R109, R4, 0x2, P3 ;  /* 0x000000046d717211 */ /* 0x000fe200018f16ff */
        /* <DEDUP_REMOVED lines=9> */
[----:B---3--:R-:W-:-:S04]  /*fa10*/  LEA R111, P3, R107, R5, 0x2 ;  /* 0x000000056b6f7211 */ /* 0x008fc800078610ff */
        /* <DEDUP_REMOVED lines=10> */
[----:B--2---:R-:W-:Y:S01]  /*fac0*/  LEA.HI.X.SX32 R110, R106, R4, 0x2, P3 ;  /* 0x000000046a6e7211 */ /* 0x004fe200018f16ff */
        /* <DEDUP_REMOVED lines=10> */
[----:B------:R1:W-:Y:S04]  /*fb70*/  LDGSTS.E [R0+0x1d800], [R2.64], P0 ;  /* 0x1d80000002007fae */ /* 0x0003e80008121846 */
[----:B------:R-:W-:Y:S01]  /*fb80*/  STL [R1+0x2328], R107 ;  /* 0x0023286b01007387 */ /* 0x000fe20000100800 */
[----:B-1----:R-:W-:Y:S01]  /*fb90*/  IMAD.MOV.U32 R2, RZ, RZ, R108 ;  /* 0x000000ffff027224 */ /* 0x002fe200078e006c */
[----:B------:R-:W-:Y:S01]  /*fba0*/  LEA.HI.X.SX32 R108, R104, R4, 0x2, P3 ;  /* 0x00000004686c7211 */ /* 0x000fe200018f16ff */
[----:B------:R-:W-:Y:S01]  /*fbb0*/  IMAD.MOV.U32 R3, RZ, RZ, R110 ;  /* 0x000000ffff037224 */ /* 0x000fe200078e006e */
[----:B------:R-:W-:-:S03]  /*fbc0*/  LEA R105, P3, R103, R5, 0x2 ;  /* 0x0000000567697211 */ /* 0x000fc600078610ff */
[----:B------:R1:W-:Y:S04]  /*fbd0*/  STL [R1+0x231c], R108 ;  /* 0x00231c6c01007387 */ /* 0x0003e80000100800 */
[----:B------:R3:W-:Y:S04]  /*fbe0*/  LDGSTS.E [R0+0x1e000], [R2.64], P0 ;  /* 0x1e00000002007fae */ /* 0x0007e80008121846 */
[----:B------:R-:W-:Y:S01]  /*fbf0*/  STL [R1+0x2324], R105 ;  /* 0x0023246901007387 */ /* 0x000fe20000100800 */
[----:B---3--:R-:W-:Y:S02]  /*fc00*/  IMAD.MOV.U32 R2, RZ, RZ, R109 ;  /* 0x000000ffff027224 */ /* 0x008fe400078e006d */
[----:B------:R-:W-:Y:S01]  /*fc10*/  IMAD.MOV.U32 R3, RZ, RZ, R106 ;  /* 0x000000ffff037224 */ /* 0x000fe200078e006a */
[----:B--2---:R-:W-:-:S02]  /*fc20*/  LEA.HI.X.SX32 R106, R103, R4, 0x2, P3 ;  /* 0x00000004676a7211 */ /* 0x004fc400018f16ff */
[CC--:B------:R-:W-:Y:S02]  /*fc30*/  LEA R104, P3, R102.reuse, R5.reuse, 0x2 ;  /* 0x0000000566687211 */ /* 0x0c0fe400078610ff */
[----:B------:R2:W-:Y:S02]  /*fc40*/  LDGSTS.E [R0+0x1e800], [R2.64], P0 ;  /* 0x1e80000002007fae */ /* 0x0005e40008121846 */
[----:B------:R-:W-:Y:S02]  /*fc50*/  LEA.HI.X.SX32 R109, R102, R4, 0x2, P3 ;  /* 0x00000004666d7211 */ /* 0x000fe400018f16ff */
[----:B------:R-:W-:Y:S01]  /*fc60*/  LEA R103, P3, R101, R5, 0x2 ;  /* 0x0000000565677211 */ /* 0x000fe200078610ff */
[----:B------:R3:W-:Y:S01]  /*fc70*/  STL [R1+0x2320], R106 ;  /* 0x0023206a01007387 */ /* 0x0007e20000100800 */
[----:B------:R-:W-:-:S03]  /*fc80*/  LOP3.LUT R102, R0, 0x20, RZ, 0x3c, !PT ;  /* 0x0000002000667812 */ /* 0x000fc600078e3cff */
[----:B------:R4:W-:Y:S01]  /*fc90*/  STL [R1+0x186c], R104 ;  /* 0x00186c6801007387 */ /* 0x0009e20000100800 */
[----:B--2---:R-:W-:-:S03]  /*fca0*/  IMAD.MOV.U32 R2, RZ, RZ, R107 ;  /* 0x000000ffff027224 */ /* 0x004fc600078e006b */
[----:B------:R-:W-:Y:S01]  /*fcb0*/  STL [R1+0x1868], R109 ;  /* 0x0018686d01007387 */ /* 0x000fe20000100800 */
[----:B------:R-:W-:Y:S01]  /*fcc0*/  IMAD.MOV.U32 R3, RZ, RZ, R108 ;  /* 0x000000ffff037224 */ /* 0x000fe200078e006c */
[----:B-1----:R-:W-:Y:S02]  /*fcd0*/  LEA.HI.X.SX32 R108, R101, R4, 0x2, P3 ;  /* 0x00000004656c7211 */ /* 0x002fe400018f16ff */
[----:B------:R1:W-:Y:S04]  /*fce0*/  STL [R1+0x1884], R103 ;  /* 0x0018846701007387 */ /* 0x0003e80000100800 */
[----:B------:R2:W-:Y:S04]  /*fcf0*/  LDGSTS.E [R0+0x1f000], [R2.64], P0 ;  /* 0x1f00000002007fae */ /* 0x0005e80008121846 */
[----:B------:R-:W-:Y:S01]  /*fd00*/  STL [R1+0x1880], R108 ;  /* 0x0018806c01007387 */ /* 0x000fe20000100800 */
[----:B--2---:R-:W-:Y:S01]  /*fd10*/  MOV R2, R105 ;  /* 0x0000006900027202 */ /* 0x004fe20000000f00 */
[----:B------:R-:W-:Y:S01]  /*fd20*/  IMAD.MOV.U32 R3, RZ, RZ, R106 ;  /* 0x000000ffff037224 */ /* 0x000fe200078e006a */
[----:B---3--:R-:W-:-:S04]  /*fd30*/  LEA R106, P3, R100, R5, 0x2 ;  /* 0x00000005646a7211 */ /* 0x008fc800078610ff */
[----:B------:R2:W-:Y:S01]  /*fd40*/  LDGSTS.E [R0+0x1f800], [R2.64], P0 ;  /* 0x1f80000002007fae */ /* 0x0005e20008121846 */
[-C--:B------:R-:W-:Y:S02]  /*fd50*/  LEA.HI.X.SX32 R107, R100, R4.reuse, 0x2, P3 ;  /* 0x00000004646b7211 */ /* 0x080fe400018f16ff */
[CC--:B------:R-:W-:Y:S01]  /*fd60*/  LEA R105, P3, R99.reuse, R5.reuse, 0x2 ;  /* 0x0000000563697211 */ /* 0x0c0fe200078610ff */
[----:B------:R-:W-:Y:S03]  /*fd70*/  STL [R1+0x189c], R106 ;  /* 0x00189c6a01007387 */ /* 0x000fe60000100800 */
[-C--:B------:R-:W-:Y:S01]  /*fd80*/  LEA.HI.X.SX32 R101, R99, R4.reuse, 0x2, P3 ;  /* 0x0000000463657211 */ /* 0x080fe200018f16ff */
[----:B------:R-:W-:Y:S01]  /*fd90*/  STL [R1+0x1898], R107 ;  /* 0x0018986b01007387 */ /* 0x000fe20000100800 */
[----:B--2---:R-:W-:Y:S01]  /*fda0*/  IMAD.MOV.U32 R2, RZ, RZ, R104 ;  /* 0x000000ffff027224 */ /* 0x004fe200078e0068 */
[C---:B----4-:R-:W-:Y:S01]  /*fdb0*/  LEA R104, P3, R98.reuse, R5, 0x2 ;  /* 0x0000000562687211 */ /* 0x050fe200078610ff */
[----:B------:R-:W-:Y:S01]  /*fdc0*/  IMAD.MOV.U32 R3, RZ, RZ, R109 ;  /* 0x000000ffff037224 */ /* 0x000fe200078e006d */
[----:B------:R-:W-:Y:S02]  /*fdd0*/  STL [R1+0x18b4], R105 ;  /* 0x0018b46901007387 */ /* 0x000fe40000100800 */
[----:B------:R-:W-:-:S02]  /*fde0*/  LEA.HI.X.SX32 R99, R98, R4, 0x2, P3 ;  /* 0x0000000462637211 */ /* 0x000fc400018f16ff */
[----:B------:R2:W-:Y:S04]  /*fdf0*/  LDGSTS.E [R102+0x200], [R2.64], P0 ;  /* 0x0020000002667fae */ /* 0x0005e80008121846 */
[----:B------:R3:W-:Y:S04]  /*fe00*/  STL [R1+0x18b0], R101 ;  /* 0x0018b06501007387 */ /* 0x0007e80000100800 */
[----:B------:R-:W-:Y:S01]  /*fe10*/  STL [R1+0x18cc], R104 ;  /* 0x0018cc6801007387 */ /* 0x000fe20000100800 */
[----:B--2---:R-:W-:Y:S01]  /*fe20*/  IMAD.MOV.U32 R2, RZ, RZ, R103 ;  /* 0x000000ffff027224 */ /* 0x004fe200078e0067 */
[C---:B-1----:R-:W-:Y:S01]  /*fe30*/  LEA R103, P3, R97.reuse, R5, 0x2 ;  /* 0x0000000561677211 */ /* 0x042fe200078610ff */
[----:B------:R-:W-:Y:S01]  /*fe40*/  IMAD.MOV.U32 R3, RZ, RZ, R108 ;  /* 0x000000ffff037224 */ /* 0x000fe200078e006c */
[----:B------:R1:W-:Y:S02]  /*fe50*/  STL [R1+0x18c8], R99 ;  /* 0x0018c86301007387 */ /* 0x0003e40000100800 */
[----:B------:R-:W-:-:S02]  /*fe60*/  LEA.HI.X.SX32 R98, R97, R4, 0x2, P3 ;  /* 0x0000000461627211 */ /* 0x000fc400018f16ff */
[----:B------:R2:W-:Y:S01]  /*fe70*/  LDGSTS.E [R102+0xa00], [R2.64], P0 ;  /* 0x00a0000002667fae */ /* 0x0005e20008121846 */
[----:B------:R-:W-:-:S03]  /*fe80*/  LEA R100, P3, R96, R5, 0x2 ;  /* 0x0000000560647211 */ /* 0x000fc600078610ff */
[----:B------:R-:W-:Y:S04]  /*fe90*/  STL [R1+0x18e4], R103 ;  /* 0x0018e46701007387 */ /* 0x000fe80000100800 */
[----:B------:R4:W-:Y:S01]  /*fea0*/  STL [R1+0x18e0], R98 ;  /* 0x0018e06201007387 */ /* 0x0009e20000100800 */
[----:B--2---:R-:W-:-:S03]  /*feb0*/  IMAD.MOV.U32 R2, RZ, RZ, R106 ;  /* 0x000000ffff027224 */ /* 0x004fc600078e006a */
[----:B------:R-:W-:Y:S01]  /*fec0*/  STL [R1+0x18fc], R100 ;  /* 0x0018fc6401007387 */ /* 0x000fe20000100800 */
[----:B------:R-:W-:-:S05]  /*fed0*/  IMAD.MOV.U32 R3, RZ, RZ, R107 ;  /* 0x000000ffff037224 */ /* 0x000fca00078e006b */
[----:B------:R2:W-:Y:S02]  /*fee0*/  LDGSTS.E [R102+0x1200], [R2.64], P0 ;  /* 0x0120000002667fae */ /* 0x0005e40008121846 */
[----:B--2---:R-:W-:Y:S02]  /*fef0*/  IMAD.MOV.U32 R2, RZ, RZ, R105 ;  /* 0x000000ffff027224 */ /* 0x004fe400078e0069 */
[----:B------:R-:W-:Y:S01]  /*ff00*/  IMAD.MOV.U32 R3, RZ, RZ, R101 ;  /* 0x000000ffff037224 */ /* 0x000fe200078e0065 */
[-C--:B---3--:R-:W-:Y:S02]  /*ff10*/  LEA.HI.X.SX32 R101, R96, R4.reuse, 0x2, P3 ;  /* 0x0000000460657211 */ /* 0x088fe400018f16ff */
[C---:B------:R-:W-:Y:S02]  /*ff20*/  LEA R97, P3, R95.reuse, R5, 0x2 ;  /* 0x000000055f617211 */ /* 0x040fe400078610ff */
[----:B------:R2:W-:Y:S02]  /*ff30*/  LDGSTS.E [R102+0x1a00], [R2.64], P0 ;  /* 0x01a0000002667fae */ /* 0x0005e40008121846 */
[----:B------:R-:W-:-:S02]  /*ff40*/  LEA.HI.X.SX32 R96, R95, R4, 0x2, P3 ;  /* 0x000000045f607211 */ /* 0x000fc400018f16ff */
[----:B------:R-:W-:Y:S04]  /*ff50*/  STL [R1+0x18f8], R101 ;  /* 0x0018f86501007387 */ /* 0x000fe80000100800 */
[----:B------:R3:W-:Y:S01]  /*ff60*/  STL [R1+0x1914], R97 ;  /* 0x0019146101007387 */ /* 0x0007e20000100800 */
[----:B--2---:R-:W-:-:S03]  /*ff70*/  IMAD.MOV.U32 R2, RZ, RZ, R104 ;  /* 0x000000ffff027224 */ /* 0x004fc600078e0068 */
[----:B------:R2:W-:Y:S01]  /*ff80*/  STL [R1+0x1910], R96 ;  /* 0x0019106001007387 */ /* 0x0005e20000100800 */
[----:B------:R-:W-:Y:S01]  /*ff90*/  IMAD.MOV.U32 R3, RZ, RZ, R99 ;  /* 0x000000ffff037224 */ /* 0x000fe200078e0063 */
[----:B-1----:R-:W-:-:S04]  /*ffa0*/  LEA R99, P3, R94, R5, 0x2 ;  /* 0x000000055e637211 */ /* 0x002fc800078610ff */
[----:B------:R1:W-:Y:S01]  /*ffb0*/  LDGSTS.E [R102+0x2200], [R2.64], P0 ;  /* 0x0220000002667fae */ /* 0x0003e20008121846 */
[----:B------:R-:W-:-:S03]  /*ffc0*/  LEA.HI.X.SX32 R95, R94, R4, 0x2, P3 ;  /* 0x000000045e5f7211 */ /* 0x000fc600018f16ff */
[----:B------:R-:W-:Y:S04]  /*ffd0*/  STL [R1+0x192c], R99 ;  /* 0x00192c6301007387 */ /* 0x000fe80000100800 */
[----:B------:R2:W-:Y:S01]  /*ffe0*/  STL [R1+0x1928], R95 ;  /* 0x0019285f01007387 */ /* 0x0005e20000100800 */
[----:B-1----:R-:W-:Y:S02]  /*fff0*/  IMAD.MOV.U32 R2, RZ, RZ, R103 ;  /* 0x000000ffff027224 */ /* 0x002fe400078e0067 */
[----:B------:R-:W-:Y:S01]  /*10000*/  IMAD.MOV.U32 R3, RZ, RZ, R98 ;  /* 0x000000ffff037224 */ /* 0x000fe200078e0062 */
[----:B----4-:R-:W-:-:S04]  /*10010*/  LEA R98, P3, R93, R5, 0x2 ;  /* 0x000000055d627211 */ /* 0x010fc800078610ff */
        /* <DEDUP_REMOVED lines=12> */
[----:B--2---:R-:W-:-:S03]  /*100e0*/  LEA R96, P3, R91, R5, 0x2 ;  /* 0x000000055b607211 */ /* 0x004fc600078610ff */
[----:B------:R-:W-:Y:S01]  /*100f0*/  STL [R1+0x1958], R97 ;  /* 0x0019586101007387 */ /* 0x000fe20000100800 */
[----:B------:R-:W-:-:S03]  /*10100*/  LEA.HI.X.SX32 R92, R91, R4, 0x2, P3 ;  /* 0x000000045b5c7211 */ /* 0x000fc600018f16ff */
[----:B------:R1:W-:Y:S04]  /*10110*/  LDGSTS.E [R102+0x3a00], [R2.64], P0 ;  /* 0x03a0000002667fae */ /* 0x0003e80008121846 */
[----:B------:R-:W-:Y:S04]  /*10120*/  STL [R1+0x1974], R96 ;  /* 0x0019746001007387 */ /* 0x000fe80000100800 */
[----:B------:R2:W-:Y:S01]  /*10130*/  STL [R1+0x1970], R92 ;  /* 0x0019705c01007387 */ /* 0x0005e20000100800 */
[----:B-1----:R-:W-:Y:S02]  /*10140*/  IMAD.MOV.U32 R2, RZ, RZ, R99 ;  /* 0x000000ffff027224 */ /* 0x002fe400078e0063 */
[----:B------:R-:W-:Y:S01]  /*10150*/  IMAD.MOV.U32 R3, RZ, RZ, R95 ;  /* 0x000000ffff037224 */ /* 0x000fe200078e005f */
[----:B------:R-:W-:-:S04]  /*10160*/  LEA R95, P3, R90, R5, 0x2 ;  /* 0x000000055a5f7211 */ /* 0x000fc800078610ff */
[----:B------:R1:W-:Y:S01]  /*10170*/  LDGSTS.E [R102+0x4200], [R2.64], P0 ;  /* 0x0420000002667fae */ /* 0x0003e20008121846 */
[----:B------:R-:W-:-:S03]  /*10180*/  LEA.HI.X.SX32 R91, R90, R4, 0x2, P3 ;  /* 0x000000045a5b7211 */ /* 0x000fc600018f16ff */
        /* <DEDUP_REMOVED lines=20> */
[----:B------:R-:W-:-:S03]  /*102d0*/  LEA.HI.X.SX32 R88, R87, R4, 0x2, P3 ;  /* 0x0000000457587211 */ /* 0x000fc600018f16ff */
[----:B------:R-:W-:Y:S04]  /*102e0*/  STL [R1+0x19d4], R92 ;  /* 0x0019d45c01007387 */ /* 0x000fe80000100800 */
        /* <DEDUP_REMOVED lines=14> */
[----:B----4-:R-:W-:Y:S01]  /*103d0*/  LEA.HI.X.SX32 R90, R85, R4, 0x2, P3 ;  /* 0x00000004555a7211 */ /* 0x010fe200018f16ff */
        /* <DEDUP_REMOVED lines=30> */
[----:B----4-:R-:W-:-:S04]  /*105c0*/  LEA R85, P3, R80, R5, 0x2 ;  /* 0x0000000550557211 */ /* 0x010fc800078610ff */
[----:B------:R1:W-:Y:S01]  /*105d0*/  LDGSTS.E [R102+0x9200], [R2.64], P0 ;  /* 0x0920000002667fae */ /* 0x0003e20008121846 */
[----:B------:R-:W-:-:S03]  /*105e0*/  LEA.HI.X.SX32 R81, R80, R4, 0x2, P3 ;  /* 0x0000000450517211 */ /* 0x000fc600018f16ff */
[----:B------:R-:W-:Y:S04]  /*105f0*/  STL [R1+0x1bcc], R85 ;  /* 0x001bcc5501007387 */ /* 0x000fe80000100800 */
        /* <DEDUP_REMOVED lines=47> */
[----:B------:R-:W-:-:S03]  /*108f0*/  LEA.HI.X.SX32 R74, R73, R4, 0x2, P3 ;  /* 0x00000004494a7211 */ /* 0x000fc600018f16ff */
[----:B------:R-:W-:Y:S04]  /*10900*/  STL [R1+0x1d74], R78 ;  /* 0x001d744e01007387 */ /* 0x000fe80000100800 */
[----:B------:R3:W-:Y:S01]  /*10910*/  STL [R1+0x1d70], R74 ;  /* 0x001d704a01007387 */ /* 0x0007e20000100800 */
[----:B-1----:R-:W-:Y:S01]  /*10920*/  IMAD.MOV.U32 R2, RZ, RZ, R81 ;  /* 0x000000ffff027224 */ /* 0x002fe200078e0051 */
[----:B------:R-:W-:Y:S02]  /*10930*/  MOV R3, R77 ;  /* 0x0000004d00037202 */ /* 0x000fe40000000f00 */
[----:B----4-:R-:W-:-:S03]  /*10940*/  LEA R77, P3, R72, R5, 0x2 ;  /* 0x00000005484d7211 */ /* 0x010fc600078610ff */
        /* <DEDUP_REMOVED lines=193> */
[----:B-1----:R-:W-:Y:S01]  /*11560*/  MOV R2, R53 ;  /* 0x0000003500027202 */ /* 0x002fe20000000f00 */
        /* <DEDUP_REMOVED lines=25> */
[----:B------:R2:W-:Y:S04]  /*11700*/  STL [R1+0x2218], R45 ;  /* 0x0022182d01007387 */ /* 0x0005e80000100800 */
[----:B------:R2:W-:Y:S01]  /*11710*/  STL [R1+0x220c], R41 ;  /* 0x00220c2901007387 */ /* 0x0005e20000100800 */
[----:B-1----:R-:W-:Y:S02]  /*11720*/  IMAD.MOV.U32 R2, RZ, RZ, R49 ;  /* 0x000000ffff027224 */ /* 0x002fe400078e0031 */
[----:B------:R-:W-:Y:S01]  /*11730*/  IMAD.MOV.U32 R3, RZ, RZ, R44 ;  /* 0x000000ffff037224 */ /* 0x000fe200078e002c */
[----:B---3--:R-:W-:-:S04]  /*11740*/  LEA R44, P3, R40, R5, 0x2 ;  /* 0x00000005282c7211 */ /* 0x008fc800078610ff */
[----:B------:R1:W-:Y:S04]  /*11750*/  LDGSTS.E [R102+0x1d200], [R2.64], P0 ;  /* 0x1d20000002667fae */ /* 0x0003e80008121846 */
[----:B------:R3:W-:Y:S01]  /*11760*/  STL [R1+0x2210], R44 ;  /* 0x0022102c01007387 */ /* 0x0007e20000100800 */
[----:B-1----:R-:W-:Y:S01]  /*11770*/  IMAD.MOV.U32 R2, RZ, RZ, R46 ;  /* 0x000000ffff027224 */ /* 0x002fe200078e002e */
[----:B------:R-:W-:Y:S01]  /*11780*/  LEA.HI.X.SX32 R46, R40, R4, 0x2, P3 ;  /* 0x00000004282e7211 */ /* 0x000fe200018f16ff */
[----:B------:R-:W-:Y:S01]  /*11790*/  IMAD.MOV.U32 R3, RZ, RZ, R48 ;  /* 0x000000ffff037224 */ /* 0x000fe200078e0030 */
[----:B------:R-:W-:-:S03]  /*117a0*/  LEA R42, P3, R39, R5, 0x2 ;  /* 0x00000005272a7211 */ /* 0x000fc600078610ff */
[----:B------:R-:W-:Y:S04]  /*117b0*/  STL [R1+0x2204], R46 ;  /* 0x0022042e01007387 */ /* 0x000fe80000100800 */
[----:B------:R1:W-:Y:S04]  /*117c0*/  LDGSTS.E [R102+0x1da00], [R2.64], P0 ;  /* 0x1da0000002667fae */ /* 0x0003e80008121846 */
[----:B------:R2:W-:Y:S01]  /*117d0*/  STL [R1+0x2208], R42 ;  /* 0x0022082a01007387 */ /* 0x0005e20000100800 */
[----:B-1----:R-:W-:Y:S02]  /*117e0*/  IMAD.MOV.U32 R2, RZ, RZ, R47 ;  /* 0x000000ffff027224 */ /* 0x002fe400078e002f */
[----:B------:R-:W-:Y:S01]  /*117f0*/  IMAD.MOV.U32 R3, RZ, RZ, R43 ;  /* 0x000000ffff037224 */ /* 0x000fe200078e002b */
[----:B----4-:R-:W-:-:S02]  /*11800*/  LEA.HI.X.SX32 R43, R39, R4, 0x2, P3 ;  /* 0x00000004272b7211 */ /* 0x010fc400018f16ff */
[CC--:B------:R-:W-:Y:S02]  /*11810*/  LEA R40, P3, R38.reuse, R5.reuse, 0x2 ;  /* 0x0000000526287211 */ /* 0x0c0fe400078610ff */
[----:B------:R1:W-:Y:S04]  /*11820*/  LDGSTS.E [R102+0x1e200], [R2.64], P0 ;  /* 0x1e20000002667fae */ /* 0x0003e80008121846 */
[----:B------:R4:W-:Y:S04]  /*11830*/  STL [R1+0x2200], R43 ;  /* 0x0022002b01007387 */ /* 0x0009e80000100800 */
[----:B------:R3:W-:Y:S01]  /*11840*/  STL [R1+0x1874], R40 ;  /* 0x0018742801007387 */ /* 0x0007e20000100800 */
[----:B-1----:R-:W-:Y:S01]  /*11850*/  IMAD.MOV.U32 R2, RZ, RZ, R45 ;  /* 0x000000ffff027224 */ /* 0x002fe200078e002d */
[----:B--2---:R-:W-:Y:S01]  /*11860*/  LEA.HI.X.SX32 R45, R38, R4, 0x2, P3 ;  /* 0x00000004262d7211 */ /* 0x004fe200018f16ff */
[----:B------:R-:W-:Y:S01]  /*11870*/  IMAD.MOV.U32 R3, RZ, RZ, R41 ;  /* 0x000000ffff037224 */ /* 0x000fe200078e0029 */
[----:B------:R-:W-:-:S03]  /*11880*/  LEA R41, P3, R37, R5, 0x2 ;  /* 0x0000000525297211 */ /* 0x000fc600078610ff */
[----:B------:R-:W-:Y:S04]  /*11890*/  STL [R1+0x1870], R45 ;  /* 0x0018702d01007387 */ /* 0x000fe80000100800 */
[----:B------:R1:W-:Y:S04]  /*118a0*/  LDGSTS.E [R102+0x1ea00], [R2.64], P0 ;  /* 0x1ea0000002667fae */ /* 0x0003e80008121846 */
[----:B------:R2:W-:Y:S01]  /*118b0*/  STL [R1+0x188c], R41 ;  /* 0x00188c2901007387 */ /* 0x0005e20000100800 */
[----:B-1----:R-:W-:Y:S01]  /*118c0*/  IMAD.MOV.U32 R2, RZ, RZ, R44 ;  /* 0x000000ffff027224 */ /* 0x002fe200078e002c */
[----:B---3--:R-:W-:Y:S01]  /*118d0*/  LEA.HI.X.SX32 R44, R37, R4, 0x2, P3 ;  /* 0x00000004252c7211 */ /* 0x008fe200018f16ff */
[----:B------:R-:W-:Y:S01]  /*118e0*/  IMAD.MOV.U32 R3, RZ, RZ, R46 ;  /* 0x000000ffff037224 */ /* 0x000fe200078e002e */
[----:B------:R-:W-:-:S02]  /*118f0*/  LOP3.LUT R37, R0, 0x40, RZ, 0x3c, !PT ;  /* 0x0000004000257812 */ /* 0x000fc400078e3cff */
[CC--:B------:R-:W-:Y:S01]  /*11900*/  LEA R39, P3, R36.reuse, R5.reuse, 0x2 ;  /* 0x0000000524277211 */ /* 0x0c0fe200078610ff */
[----:B------:R-:W-:Y:S03]  /*11910*/  STL [R1+0x1888], R44 ;  /* 0x0018882c01007387 */ /* 0x000fe60000100800 */
[----:B------:R-:W-:Y:S01]  /*11920*/  LEA.HI.X.SX32 R36, R36, R4, 0x2, P3 ;  /* 0x0000000424247211 */ /* 0x000fe200018f16ff */
[----:B------:R1:W-:Y:S04]  /*11930*/  LDGSTS.E [R102+0x1f200], [R2.64], P0 ;  /* 0x1f20000002667fae */ /* 0x0003e80008121846 */
[----:B------:R3:W-:Y:S04]  /*11940*/  STL [R1+0x18a4], R39 ;  /* 0x0018a42701007387 */ /* 0x0007e80000100800 */
[----:B------:R2:W-:Y:S01]  /*11950*/  STL [R1+0x18a0], R36 ;  /* 0x0018a02401007387 */ /* 0x0005e20000100800 */
[----:B-1----:R-:W-:Y:S01]  /*11960*/  IMAD.MOV.U32 R2, RZ, RZ, R42 ;  /* 0x000000ffff027224 */ /* 0x002fe200078e002a */
[----:B------:R-:W-:Y:S01]  /*11970*/  LEA R42, P3, R35, R5, 0x2 ;  /* 0x00000005232a7211 */ /* 0x000fe200078610ff */
[----:B------:R-:W-:-:S03]  /*11980*/  IMAD.MOV.U32 R3, RZ, RZ, R43 ;  /* 0x000000ffff037224 */ /* 0x000fc600078e002b */
[----:B----4-:R-:W-:Y:S01]  /*11990*/  LEA.HI.X.SX32 R43, R35, R4, 0x2, P3 ;  /* 0x00000004232b7211 */ /* 0x010fe200018f16ff */
[----:B------:R-:W-:Y:S01]  /*119a0*/  STL [R1+0x18bc], R42 ;  /* 0x0018bc2a01007387 */ /* 0x000fe20000100800 */
[----:B------:R-:W-:-:S03]  /*119b0*/  LEA R38, P3, R34, R5, 0x2 ;  /* 0x0000000522267211 */ /* 0x000fc600078610ff */
[----:B------:R1:W-:Y:S01]  /*119c0*/  LDGSTS.E [R102+0x1fa00], [R2.64], P0 ;  /* 0x1fa0000002667fae */ /* 0x0003e20008121846 */
[----:B------:R-:W-:-:S03]  /*119d0*/  LEA.HI.X.SX32 R35, R34, R4, 0x2, P3 ;  /* 0x0000000422237211 */ /* 0x000fc600018f16ff */
[----:B------:R-:W-:Y:S04]  /*119e0*/  STL [R1+0x18b8], R43 ;  /* 0x0018b82b01007387 */ /* 0x000fe80000100800 */
[----:B------:R4:W-:Y:S01]  /*119f0*/  STL [R1+0x18d4], R38 ;  /* 0x0018d42601007387 */ /* 0x0009e20000100800 */
[----:B-1----:R-:W-:Y:S01]  /*11a00*/  IMAD.MOV.U32 R2, RZ, RZ, R40 ;  /* 0x000000ffff027224 */ /* 0x002fe200078e0028 */
[CC--:B------:R-:W-:Y:S01]  /*11a10*/  LEA R40, P3, R33.reuse, R5.reuse, 0x2 ;  /* 0x0000000521287211 */ /* 0x0c0fe200078610ff */
[----:B------:R-:W-:Y:S01]  /*11a20*/  IMAD.MOV.U32 R3, RZ, RZ, R45 ;  /* 0x000000ffff037224 */ /* 0x000fe200078e002d */
[----:B------:R1:W-:Y:S04]  /*11a30*/  STL [R1+0x18d0], R35 ;  /* 0x0018d02301007387 */ /* 0x0003e80000100800 */
[----:B------:R1:W-:Y:S04]  /*11a40*/  LDGSTS.E [R37+0x400], [R2.64], P0 ;  /* 0x0040000002257fae */ /* 0x0003e80008121846 */
[----:B------:R-:W-:Y:S01]  /*11a50*/  STL [R1+0x18ec], R40 ;  /* 0x0018ec2801007387 */ /* 0x000fe20000100800 */
        /* <DEDUP_REMOVED lines=10> */
[----:B------:R-:W-:-:S03]  /*11b00*/  LEA R33, P3, R31, R5, 0x2 ;  /* 0x000000051f217211 */ /* 0x000fc600078610ff */
[----:B------:R-:W-:Y:S01]  /*11b10*/  STL [R1+0x1900], R39 ;  /* 0x0019002701007387 */ /* 0x000fe20000100800 */
[----:B------:R-:W-:Y:S02]  /*11b20*/  LEA.HI.X.SX32 R32, R31, R4, 0x2, P3 ;  /* 0x000000041f207211 */ /* 0x000fe400018f16ff */
[----:B------:R-:W-:Y:S01]  /*11b30*/  LEA R36, P3, R30, R5, 0x2 ;  /* 0x000000051e247211 */ /* 0x000fe200078610ff */
[----:B------:R1:W-:Y:S04]  /*11b40*/  LDGSTS.E [R37+0x1400], [R2.64], P0 ;  /* 0x0140000002257fae */ /* 0x0003e80008121846 */
[----:B------:R3:W-:Y:S04]  /*11b50*/  STL [R1+0x191c], R33 ;  /* 0x00191c2101007387 */ /* 0x0007e80000100800 */
[----:B------:R2:W-:Y:S01]  /*11b60*/  STL [R1+0x1918], R32 ;  /* 0x0019182001007387 */ /* 0x0005e20000100800 */
[----:B-1----:R-:W-:-:S03]  /*11b70*/  IMAD.MOV.U32 R2, RZ, RZ, R42 ;  /* 0x000000ffff027224 */ /* 0x002fc600078e002a */
[----:B------:R-:W-:Y:S01]  /*11b80*/  STL [R1+0x1934], R36 ;  /* 0x0019342401007387 */ /* 0x000fe20000100800 */
[----:B------:R-:W-:-:S05]  /*11b90*/  IMAD.MOV.U32 R3, RZ, RZ, R43 ;  /* 0x000000ffff037224 */ /* 0x000fca00078e002b */
[----:B------:R1:W-:Y:S02]  /*11ba0*/  LDGSTS.E [R37+0x1c00], [R2.64], P0 ;  /* 0x01c0000002257fae */ /* 0x0003e40008121846 */
[----:B-1----:R-:W-:Y:S01]  /*11bb0*/  IMAD.MOV.U32 R2, RZ, RZ, R38 ;  /* 0x000000ffff027224 */ /* 0x002fe200078e0026 */
[----:B----4-:R-:W-:Y:S01]  /*11bc0*/  LEA.HI.X.SX32 R38, R30, R4, 0x2, P3 ;  /* 0x000000041e267211 */ /* 0x010fe200018f16ff */
[----:B------:R-:W-:Y:S01]  /*11bd0*/  IMAD.MOV.U32 R3, RZ, RZ, R35 ;  /* 0x000000ffff037224 */ /* 0x000fe200078e0023 */
[----:B------:R-:W-:-:S03]  /*11be0*/  LEA R35, P3, R29, R5, 0x2 ;  /* 0x000000051d237211 */ /* 0x000fc600078610ff */
[----:B------:R-:W-:Y:S01]  /*11bf0*/  STL [R1+0x1930], R38 ;  /* 0x0019302601007387 */ /* 0x000fe20000100800 */
[----:B------:R-:W-:Y:S02]  /*11c00*/  LEA.HI.X.SX32 R30, R29, R4, 0x2, P3 ;  /* 0x000000041d1e7211 */ /* 0x000fe400018f16ff */
[----:B------:R-:W-:Y:S01]  /*11c10*/  LEA R31, P3, R28, R5, 0x2 ;  /* 0x000000051c1f7211 */ /* 0x000fe200078610ff */
[----:B------:R1:W-:Y:S04]  /*11c20*/  LDGSTS.E [R37+0x2400], [R2.64], P0 ;  /* 0x0240000002257fae */ /* 0x0003e80008121846 */
        /* <DEDUP_REMOVED lines=18> */
[-C--:B------:R-:W-:Y:S02]  /*11d50*/  LEA.HI.X.SX32 R27, R26, R4.reuse, 0x2, P3 ;  /* 0x000000041a1b7211 */ /* 0x080fe400018f16ff */
[C---:B------:R-:W-:Y:S01]  /*11d60*/  LEA R28, P3, R25.reuse, R5, 0x2 ;  /* 0x00000005191c7211 */ /* 0x040fe200078610ff */
[----:B------:R1:W-:Y:S03]  /*11d70*/  LDGSTS.E [R37+0x3c00], [R2.64], P0 ;  /* 0x03c0000002257fae */ /* 0x0003e60008121846 */
[----:B------:R-:W-:Y:S01]  /*11d80*/  LEA.HI.X.SX32 R26, R25, R4, 0x2, P3 ;  /* 0x00000004191a7211 */ /* 0x000fe200018f16ff */
[----:B------:R-:W-:Y:S04]  /*11d90*/  STL [R1+0x1994], R32 ;  /* 0x0019942001007387 */ /* 0x000fe80000100800 */
[----:B------:R3:W-:Y:S01]  /*11da0*/  STL [R1+0x1990], R27 ;  /* 0x0019901b01007387 */ /* 0x0007e20000100800 */
[----:B-1----:R-:W-:-:S03]  /*11db0*/  IMAD.MOV.U32 R2, RZ, RZ, R36 ;  /* 0x000000ffff027224 */ /* 0x002fc600078e0024 */
[----:B------:R1:W-:Y:S01]  /*11dc0*/  STL [R1+0x19ac], R28 ;  /* 0x0019ac1c01007387 */ /* 0x0003e20000100800 */
[----:B------:R-:W-:-:S03]  /*11dd0*/  IMAD.MOV.U32 R3, RZ, RZ, R38 ;  /* 0x000000ffff037224 */ /* 0x000fc600078e0026 */
[----:B------:R1:W-:Y:S04]  /*11de0*/  STL [R1+0x19a8], R26 ;  /* 0x0019a81a01007387 */ /* 0x0003e80000100800 */
[----:B------:R1:W-:Y:S02]  /*11df0*/  LDGSTS.E [R37+0x4400], [R2.64], P0 ;  /* 0x0440000002257fae */ /* 0x0003e40008121846 */
        /* <DEDUP_REMOVED lines=9> */
[----:B------:R-:W-:Y:S04]  /*11e90*/  STL [R1+0x19c0], R31 ;  /* 0x0019c01f01007387 */ /* 0x000fe80000100800 */
[----:B------:R1:W-:Y:S04]  /*11ea0*/  LDGSTS.E [R37+0x5400], [R2.64], P0 ;  /* 0x0540000002257fae */ /* 0x0003e80008121846 */
[----:B------:R4:W-:Y:S01]  /*11eb0*/  STL [R1+0x19dc], R25 ;  /* 0x0019dc1901007387 */ /* 0x0009e20000100800 */
[----:B-1----:R-:W-:Y:S01]  /*11ec0*/  IMAD.MOV.U32 R2, RZ, RZ, R29 ;  /* 0x000000ffff027224 */ /* 0x002fe200078e001d */
[----:B--2---:R-:W-:Y:S01]  /*11ed0*/  LEA.HI.X.SX32 R29, R23, R4, 0x2, P3 ;  /* 0x00000004171d7211 */ /* 0x004fe200018f16ff */
        /* <DEDUP_REMOVED lines=30> */
[----:B------:R1:W-:Y:S04]  /*120c0*/  STL [R1+0x1ba0], R25 ;  /* 0x001ba01901007387 */ /* 0x0003e80000100800 */
[----:B------:R4:W-:Y:S04]  /*120d0*/  LDGSTS.E [R37+0x7c00], [R2.64], P0 ;  /* 0x07c0000002257fae */ /* 0x0009e80008121846 */
[----:B------:R-:W-:Y:S01]  /*120e0*/  STL [R1+0x1bb4], R22 ;  /* 0x001bb41601007387 */ /* 0x000fe20000100800 */
[----:B----4-:R-:W-:Y:S01]  /*120f0*/  IMAD.MOV.U32 R2, RZ, RZ, R24 ;  /* 0x000000ffff027224 */ /* 0x010fe200078e0018 */
[----:B--2---:R-:W-:Y:S01]  /*12100*/  LEA.HI.X.SX32 R24, R18, R4, 0x2, P3 ;  /* 0x0000000412187211 */ /* 0x004fe200018f16ff */
[----:B------:R-:W-:Y:S01]  /*12110*/  IMAD.MOV.U32 R3, RZ, RZ, R23 ;  /* 0x000000ffff037224 */ /* 0x000fe200078e0017 */
[----:B------:R-:W-:-:S03]  /*12120*/  LEA R23, P3, R17, R5, 0x2 ;  /* 0x0000000511177211 */ /* 0x000fc600078610ff */
[----:B------:R2:W-:Y:S01]  /*12130*/  STL [R1+0x1bb0], R24 ;  /* 0x001bb01801007387 */ /* 0x0005e20000100800 */
[----:B------:R-:W-:Y:S02]  /*12140*/  LEA.HI.X.SX32 R17, R17, R4, 0x2, P3 ;  /* 0x0000000411117211 */ /* 0x000fe400018f16ff */
[----:B------:R-:W-:Y:S01]  /*12150*/  LEA R18, P3, R16, R5, 0x2 ;  /* 0x0000000510127211 */ /* 0x000fe200078610ff */
[----:B------:R4:W-:Y:S04]  /*12160*/  LDGSTS.E [R37+0x8400], [R2.64], P0 ;  /* 0x0840000002257fae */ /* 0x0009e80008121846 */
[----:B------:R1:W-:Y:S04]  /*12170*/  STL [R1+0x1bc4], R23 ;  /* 0x001bc41701007387 */ /* 0x0003e80000100800 */
[----:B------:R1:W-:Y:S01]  /*12180*/  STL [R1+0x1bc0], R17 ;  /* 0x001bc01101007387 */ /* 0x0003e20000100800 */
[----:B----4-:R-:W-:Y:S01]  /*12190*/  IMAD.MOV.U32 R2, RZ, RZ, R27 ;  /* 0x000000ffff027224 */ /* 0x010fe200078e001b */
[----:B------:R-:W-:-:S02]  /*121a0*/  MOV R3, R28 ;  /* 0x0000001c00037202 */ /* 0x000fc40000000f00 */
[----:B------:R4:W-:Y:S04]  /*121b0*/  STL [R1+0x1bd4], R18 ;  /* 0x001bd41201007387 */ /* 0x0009e80000100800 */
[----:B------:R1:W-:Y:S02]  /*121c0*/  LDGSTS.E [R37+0x8c00], [R2.64], P0 ;  /* 0x08c0000002257fae */ /* 0x0003e40008121846 */
[----:B-1----:R-:W-:Y:S02]  /*121d0*/  IMAD.MOV.U32 R2, RZ, RZ, R26 ;  /* 0x000000ffff027224 */ /* 0x002fe400078e001a */
[----:B------:R-:W-:Y:S01]  /*121e0*/  IMAD.MOV.U32 R3, RZ, RZ, R20 ;  /* 0x000000ffff037224 */ /* 0x000fe200078e0014 */
[----:B---3--:R-:W-:Y:S02]  /*121f0*/  LEA.HI.X.SX32 R20, R16, R4, 0x2, P3 ;  /* 0x0000000410147211 */ /* 0x008fe400018f16ff */
[----:B------:R-:W-:-:S02]  /*12200*/  LEA R19, P3, R15, R5, 0x2 ;  /* 0x000000050f137211 */ /* 0x000fc400078610ff */
[----:B------:R1:W-:Y:S01]  /*12210*/  LDGSTS.E [R37+0x9400], [R2.64], P0 ;  /* 0x0940000002257fae */ /* 0x0003e20008121846 */
[----:B------:R-:W-:-:S03]  /*12220*/  SEL R16, R6, R139, !P5 ;  /* 0x0000008b06107207 */ /* 0x000fc60006800000 */
[----:B------:R3:W-:Y:S02]  /*12230*/  STL [R1+0x1bd0], R20 ;  /* 0x001bd01401007387 */ /* 0x0007e40000100800 */
[----:B------:R-:W-:Y:S02]  /*12240*/  IMAD R16, R16, c[0x0][0x190], RZ ;  /* 0x0000640010107a24 */ /* 0x000fe400078e02ff */
[----:B------:R-:W-:Y:S01]  /*12250*/  STL [R1+0x1be4], R19 ;  /* 0x001be41301007387 */ /* 0x000fe20000100800 */
[----:B-1----:R-:W-:Y:S02]  /*12260*/  IMAD.MOV.U32 R2, RZ, RZ, R21 ;  /* 0x000000ffff027224 */ /* 0x002fe400078e0015 */
[----:B------:R-:W-:Y:S01]  /*12270*/  IMAD.MOV.U32 R3, RZ, RZ, R25 ;  /* 0x000000ffff037224 */ /* 0x000fe200078e0019 */
[----:B------:R-:W-:Y:S02]  /*12280*/  LEA.HI.X.SX32 R25, R15, R4, 0x2, P3 ;  /* 0x000000040f197211 */ /* 0x000fe400018f16ff */
[----:B------:R-:W-:-:S02]  /*12290*/  LEA R21, P3, R14, R5, 0x2 ;  /* 0x000000050e157211 */ /* 0x000fc400078610ff */
[----:B------:R1:W-:Y:S01]  /*122a0*/  LDGSTS.E [R37+0x9c00], [R2.64], P0 ;  /* 0x09c0000002257fae */ /* 0x0003e20008121846 */
[----:B------:R-:W-:-:S03]  /*122b0*/  SEL R15, R6, R140, !P5 ;  /* 0x0000008c060f7207 */ /* 0x000fc60006800000 */
[----:B------:R2:W-:Y:S02]  /*122c0*/  STL [R1+0x1be0], R25 ;  /* 0x001be01901007387 */ /* 0x0005e40000100800 */
[----:B------:R-:W-:Y:S02]  /*122d0*/  IMAD R15, R15, c[0x0][0x190], RZ ;  /* 0x000064000f0f7a24 */ /* 0x000fe400078e02ff */
[----:B------:R3:W-:Y:S01]  /*122e0*/  STL [R1+0x1bf4], R21 ;  /* 0x001bf41501007387 */ /* 0x0007e20000100800 */
[----:B-1----:R-:W-:Y:S02]  /*122f0*/  IMAD.MOV.U32 R2, RZ, RZ, R22 ;  /* 0x000000ffff027224 */ /* 0x002fe400078e0016 */
[----:B------:R-:W-:Y:S01]  /*12300*/  IMAD.MOV.U32 R3, RZ, RZ, R24 ;  /* 0x000000ffff037224 */ /* 0x000fe200078e0018 */
[----:B--2---:R-:W-:Y:S02]  /*12310*/  LEA.HI.X.SX32 R24, R14, R4, 0x2, P3 ;  /* 0x000000040e187211 */ /* 0x004fe400018f16ff */
[----:B------:R-:W-:-:S02]  /*12320*/  LEA R22, P3, R13, R5, 0x2 ;  /* 0x000000050d167211 */ /* 0x000fc400078610ff */
[----:B------:R1:W-:Y:S01]  /*12330*/  LDGSTS.E [R37+0xa400], [R2.64], P0 ;  /* 0x0a40000002257fae */ /* 0x0003e20008121846 */
[----:B------:R-:W-:-:S03]  /*12340*/  SEL R14, R6, R142, !P5 ;  /* 0x0000008e060e7207 */ /* 0x000fc60006800000 */
[----:B------:R-:W-:Y:S02]  /*12350*/  STL [R1+0x1bf0], R24 ;  /* 0x001bf01801007387 */ /* 0x000fe40000100800 */
[----:B------:R-:W-:Y:S02]  /*12360*/  IMAD R14, R14, c[0x0][0x190], RZ ;  /* 0x000064000e0e7a24 */ /* 0x000fe400078e02ff */
[----:B------:R-:W-:Y:S01]  /*12370*/  STL [R1+0x1c08], R22 ;  /* 0x001c081601007387 */ /* 0x000fe20000100800 */
[----:B-1----:R-:W-:Y:S01]  /*12380*/  IMAD.MOV.U32 R2, RZ, RZ, R23 ;  /* 0x000000ffff027224 */ /* 0x002fe200078e0017 */
[----:B------:R-:W-:Y:S01]  /*12390*/  LEA.HI.X.SX32 R23, R13, R4, 0x2, P3 ;  /* 0x000000040d177211 */ /* 0x000fe200018f16ff */
[----:B------:R-:W-:Y:S01]  /*123a0*/  IMAD.MOV.U32 R3, RZ, RZ, R17 ;  /* 0x000000ffff037224 */ /* 0x000fe200078e0011 */
[----:B------:R-:W-:Y:S02]  /*123b0*/  LEA R17, P3, R16, R5, 0x2 ;  /* 0x0000000510117211 */ /* 0x000fe400078610ff */
[----:B------:R-:W-:Y:S01]  /*123c0*/  SEL R13, R6, R143, !P5 ;  /* 0x0000008f060d7207 */ /* 0x000fe20006800000 */
[----:B------:R1:W-:Y:S04]  /*123d0*/  STL [R1+0x1c04], R23 ;  /* 0x001c041701007387 */ /* 0x0003e80000100800 */
[----:B------:R2:W-:Y:S01]  /*123e0*/  LDGSTS.E [R37+0xac00], [R2.64], P0 ;  /* 0x0ac0000002257fae */ /* 0x0005e20008121846 */
[----:B------:R-:W-:-:S03]  /*123f0*/  IMAD R13, R13, c[0x0][0x190], RZ ;  /* 0x000064000d0d7a24 */ /* 0x000fc600078e02ff */
[----:B------:R-:W-:Y:S01]  /*12400*/  STL [R1+0x1d40], R17 ;  /* 0x001d401101007387 */ /* 0x000fe20000100800 */
[----:B--2---:R-:W-:Y:S01]  /*12410*/  IMAD.MOV.U32 R2, RZ, RZ, R18 ;  /* 0x000000ffff027224 */ /* 0x004fe200078e0012 */
[----:B----4-:R-:W-:Y:S01]  /*12420*/  LEA.HI.X.SX32 R18, R16, R4, 0x2, P3 ;  /* 0x0000000410127211 */ /* 0x010fe200018f16ff */
[----:B------:R-:W-:Y:S01]  /*12430*/  IMAD.MOV.U32 R3, RZ, RZ, R20 ;  /* 0x000000ffff037224 */ /* 0x000fe200078e0014 */
[----:B---3--:R-:W-:Y:S02]  /*12440*/  LEA R20, P3, R15, R5, 0x2 ;  /* 0x000000050f147211 */ /* 0x008fe400078610ff */
[----:B------:R-:W-:Y:S01]  /*12450*/  SEL R16, R6, R145, !P5 ;  /* 0x0000009106107207 */ /* 0x000fe20006800000 */
[----:B------:R2:W-:Y:S04]  /*12460*/  STL [R1+0x1d34], R18 ;  /* 0x001d341201007387 */ /* 0x0005e80000100800 */
[----:B------:R3:W-:Y:S01]  /*12470*/  LDGSTS.E [R37+0xb400], [R2.64], P0 ;  /* 0x0b40000002257fae */ /* 0x0007e20008121846 */
[----:B------:R-:W-:-:S03]  /*12480*/  IMAD R16, R16, c[0x0][0x190], RZ ;  /* 0x0000640010107a24 */ /* 0x000fc600078e02ff */
[----:B------:R-:W-:Y:S01]  /*12490*/  STL [R1+0x1d38], R20 ;  /* 0x001d381401007387 */ /* 0x000fe20000100800 */
[----:B---3--:R-:W-:Y:S02]  /*124a0*/  IMAD.MOV.U32 R2, RZ, RZ, R19 ;  /* 0x000000ffff027224 */ /* 0x008fe400078e0013 */
[----:B------:R-:W-:Y:S01]  /*124b0*/  IMAD.MOV.U32 R3, RZ, RZ, R25 ;  /* 0x000000ffff037224 */ /* 0x000fe200078e0019 */
[----:B------:R-:W-:Y:S02]  /*124c0*/  LEA.HI.X.SX32 R25, R15, R4, 0x2, P3 ;  /* 0x000000040f197211 */ /* 0x000fe400018f16ff */
[----:B------:R-:W-:Y:S02]  /*124d0*/  LEA R19, P3, R14, R5, 0x2 ;  /* 0x000000050e137211 */ /* 0x000fe400078610ff */
[----:B------:R3:W-:Y:S01]  /*124e0*/  LDGSTS.E [R37+0xbc00], [R2.64], P0 ;  /* 0x0bc0000002257fae */ /* 0x0007e20008121846 */
[----:B------:R-:W-:Y:S02]  /*124f0*/  SEL R15, R6, R146, !P5 ;  /* 0x00000092060f7207 */ /* 0x000fe40006800000 */
[----:B------:R-:W-:Y:S01]  /*12500*/  LEA.HI.X.SX32 R26, R14, R4, 0x2, P3 ;  /* 0x000000040e1a7211 */ /* 0x000fe200018f16ff */
[----:B------:R4:W-:Y:S01]  /*12510*/  STL [R1+0x1d2c], R25 ;  /* 0x001d2c1901007387 */ /* 0x0009e20000100800 */
[----:B------:R-:W-:Y:S01]  /*12520*/  SEL R14, R6, R147, !P5 ;  /* 0x00000093060e7207 */ /* 0x000fe20006800000 */
[----:B------:R-:W-:-:S02]  /*12530*/  IMAD R15, R15, c[0x0][0x190], RZ ;  /* 0x000064000f0f7a24 */ /* 0x000fc400078e02ff */
[----:B------:R-:W-:Y:S01]  /*12540*/  STL [R1+0x1d30], R19 ;  /* 0x001d301301007387 */ /* 0x000fe20000100800 */
[----:B---3--:R-:W-:Y:S01]  /*12550*/  IMAD.MOV.U32 R2, RZ, RZ, R21 ;  /* 0x000000ffff027224 */ /* 0x008fe200078e0015 */
[----:B------:R-:W-:Y:S01]  /*12560*/  LEA R21, P3, R13, R5, 0x2 ;  /* 0x000000050d157211 */ /* 0x000fe200078610ff */
[----:B------:R-:W-:Y:S01]  /*12570*/  IMAD.MOV.U32 R3, RZ, RZ, R24 ;  /* 0x000000ffff037224 */ /* 0x000fe200078e0018 */
[----:B------:R3:W-:Y:S04]  /*12580*/  STL [R1+0x1d24], R26 ;  /* 0x001d241a01007387 */ /* 0x0007e80000100800 */
[----:B------:R1:W-:Y:S04]  /*12590*/  LDGSTS.E [R37+0xc400], [R2.64], P0 ;  /* 0x0c40000002257fae */ /* 0x0003e80008121846 */
[----:B------:R-:W-:Y:S01]  /*125a0*/  STL [R1+0x1d28], R21 ;  /* 0x001d281501007387 */ /* 0x000fe20000100800 */
[----:B-1----:R-:W-:-:S02]  /*125b0*/  IMAD.MOV.U32 R2, RZ, RZ, R22 ;  /* 0x000000ffff027224 */ /* 0x002fc400078e0016 */
[----:B------:R-:W-:Y:S01]  /*125c0*/  IMAD.MOV.U32 R3, RZ, RZ, R23 ;  /* 0x000000ffff037224 */ /* 0x000fe200078e0017 */
[-C--:B------:R-:W-:Y:S02]  /*125d0*/  LEA.HI.X.SX32 R23, R13, R4.reuse, 0x2, P3 ;  /* 0x000000040d177211 */ /* 0x080fe400018f16ff */
[----:B------:R-:W-:Y:S02]  /*125e0*/  LEA R22, P3, R16, R5, 0x2 ;  /* 0x0000000510167211 */ /* 0x000fe400078610ff */
[----:B------:R1:W-:Y:S01]  /*125f0*/  LDGSTS.E [R37+0xcc00], [R2.64], P0 ;  /* 0x0cc0000002257fae */ /* 0x0003e20008121846 */
[----:B------:R-:W-:Y:S02]  /*12600*/  SEL R13, R6, R149, !P5 ;  /* 0x00000095060d7207 */ /* 0x000fe40006800000 */
[----:B------:R-:W-:Y:S01]  /*12610*/  LEA.HI.X.SX32 R24, R16, R4, 0x2, P3 ;  /* 0x0000000410187211 */ /* 0x000fe200018f16ff */
[----:B------:R2:W-:Y:S02]  /*12620*/  STL [R1+0x1d1c], R23 ;  /* 0x001d1c1701007387 */ /* 0x0005e40000100800 */
[----:B------:R-:W-:Y:S01]  /*12630*/  IMAD R16, R13, c[0x0][0x190], RZ ;  /* 0x000064000d107a24 */ /* 0x000fe200078e02ff */
[----:B------:R-:W-:Y:S01]  /*12640*/  SEL R13, R6, R151, !P5 ;  /* 0x00000097060d7207 */ /* 0x000fe20006800000 */
[----:B------:R-:W-:Y:S01]  /*12650*/  STL [R1+0x1d20], R22 ;  /* 0x001d201601007387 */ /* 0x000fe20000100800 */
[----:B-1----:R-:W-:-:S03]  /*12660*/  IMAD.MOV.U32 R2, RZ, RZ, R17 ;  /* 0x000000ffff027224 */ /* 0x002fc600078e0011 */
[----:B------:R1:W-:Y:S01]  /*12670*/  STL [R1+0x1d14], R24 ;  /* 0x001d141801007387 */ /* 0x0003e20000100800 */
[----:B------:R-:W-:Y:S01]  /*12680*/  IMAD.MOV.U32 R3, RZ, RZ, R18 ;  /* 0x000000ffff037224 */ /* 0x000fe200078e0012 */
[----:B--2---:R-:W-:Y:S01]  /*12690*/  LEA R18, P3, R15, R5, 0x2 ;  /* 0x000000050f127211 */ /* 0x004fe200078610ff */
[----:B------:R-:W-:Y:S01]  /*126a0*/  IMAD R17, R14, c[0x0][0x190], RZ ;  /* 0x000064000e117a24 */ /* 0x000fe200078e02ff */
[----:B------:R-:W-:Y:S02]  /*126b0*/  SEL R14, R6, R150, !P5 ;  /* 0x00000096060e7207 */ /* 0x000fe40006800000 */
[----:B------:R2:W-:Y:S04]  /*126c0*/  LDGSTS.E [R37+0xd400], [R2.64], P0 ;  /* 0x0d40000002257fae */ /* 0x0005e80008121846 */
[----:B------:R-:W-:Y:S01]  /*126d0*/  STL [R1+0x1d18], R18 ;  /* 0x001d181201007387 */ /* 0x000fe20000100800 */
[----:B--2---:R-:W-:-:S02]  /*126e0*/  IMAD.MOV.U32 R2, RZ, RZ, R20 ;  /* 0x000000ffff027224 */ /* 0x004fc400078e0014 */
[----:B------:R-:W-:Y:S01]  /*126f0*/  IMAD.MOV.U32 R3, RZ, RZ, R25 ;  /* 0x000000ffff037224 */ /* 0x000fe200078e0019 */
[----:B----4-:R-:W-:Y:S01]  /*12700*/  LEA.HI.X.SX32 R25, R15, R4, 0x2, P3 ;  /* 0x000000040f197211 */ /* 0x010fe200018f16ff */
[----:B------:R-:W-:Y:S01]  /*12710*/  IMAD R15, R14, c[0x0][0x190], RZ ;  /* 0x000064000e0f7a24 */ /* 0x000fe200078e02ff */
[----:B------:R-:W-:Y:S02]  /*12720*/  LEA R20, P3, R17, R5, 0x2 ;  /* 0x0000000511147211 */ /* 0x000fe400078610ff */
[----:B------:R2:W-:Y:S01]  /*12730*/  LDGSTS.E [R37+0xdc00], [R2.64], P0 ;  /* 0x0dc0000002257fae */ /* 0x0005e20008121846 */
[----:B------:R-:W-:-:S03]  /*12740*/  SEL R14, R6, R153, !P5 ;  /* 0x00000099060e7207 */ /* 0x000fc60006800000 */
[----:B------:R4:W-:Y:S04]  /*12750*/  STL [R1+0x1d0c], R25 ;  /* 0x001d0c1901007387 */ /* 0x0009e80000100800 */
[----:B------:R-:W-:Y:S01]  /*12760*/  STL [R1+0x1d10], R20 ;  /* 0x001d101401007387 */ /* 0x000fe20000100800 */
[----:B--2---:R-:W-:Y:S02]  /*12770*/  IMAD.MOV.U32 R2, RZ, RZ, R19 ;  /* 0x000000ffff027224 */ /* 0x004fe400078e0013 */
[----:B------:R-:W-:Y:S01]  /*12780*/  IMAD.MOV.U32 R3, RZ, RZ, R26 ;  /* 0x000000ffff037224 */ /* 0x000fe200078e001a */
[----:B---3--:R-:W-:Y:S01]  /*12790*/  LEA.HI.X.SX32 R26, R17, R4, 0x2, P3 ;  /* 0x00000004111a7211 */ /* 0x008fe200018f16ff */
[----:B------:R-:W-:Y:S01]  /*127a0*/  IMAD R17, R13, c[0x0][0x190], RZ ;  /* 0x000064000d117a24 */ /* 0x000fe200078e02ff */
[----:B------:R-:W-:-:S02]  /*127b0*/  LEA R19, P3, R16, R5, 0x2 ;  /* 0x0000000510137211 */ /* 0x000fc400078610ff */
[----:B------:R2:W-:Y:S01]  /*127c0*/  LDGSTS.E [R37+0xe400], [R2.64], P0 ;  /* 0x0e40000002257fae */ /* 0x0005e20008121846 */
[----:B------:R-:W-:-:S03]  /*127d0*/  SEL R13, R6, R154, !P5 ;  /* 0x0000009a060d7207 */ /* 0x000fc60006800000 */
[----:B------:R3:W-:Y:S04]  /*127e0*/  STL [R1+0x1d04], R26 ;  /* 0x001d041a01007387 */ /* 0x0007e80000100800 */
[----:B------:R-:W-:Y:S01]  /*127f0*/  STL [R1+0x1d08], R19 ;  /* 0x001d081301007387 */ /* 0x000fe20000100800 */
[----:B--2---:R-:W-:Y:S02]  /*12800*/  IMAD.MOV.U32 R2, RZ, RZ, R21 ;  /* 0x000000ffff027224 */ /* 0x004fe400078e0015 */
[----:B------:R-:W-:Y:S01]  /*12810*/  IMAD.MOV.U32 R3, RZ, RZ, R23 ;  /* 0x000000ffff037224 */ /* 0x000fe200078e0017 */
[----:B------:R-:W-:Y:S01]  /*12820*/  LEA.HI.X.SX32 R23, R16, R4, 0x2, P3 ;  /* 0x0000000410177211 */ /* 0x000fe200018f16ff */
        /* <DEDUP_REMOVED lines=8> */
[----:B-1----:R-:W-:Y:S01]  /*128b0*/  LEA.HI.X.SX32 R24, R15, R4, 0x2, P3 ;  /* 0x000000040f187211 */ /* 0x002fe200018f16ff */
[----:B------:R-:W-:Y:S01]  /*128c0*/  IMAD R15, R13, c[0x0][0x190], RZ ;  /* 0x000064000d0f7a24 */ /* 0x000fe200078e02ff */
[----:B------:R-:W-:-:S02]  /*128d0*/  LEA R22, P3, R17, R5, 0x2 ;  /* 0x0000000511167211 */ /* 0x000fc400078610ff */
[----:B------:R1:W-:Y:S01]  /*128e0*/  LDGSTS.E [R37+0xf400], [R2.64], P0 ;  /* 0x0f40000002257fae */ /* 0x0003e20008121846 */
[----:B------:R-:W-:-:S03]  /*128f0*/  SEL R13, R6, R157, !P5 ;  /* 0x0000009d060d7207 */ /* 0x000fc60006800000 */
[----:B------:R2:W-:Y:S04]  /*12900*/  STL [R1+0x1cf4], R24 ;  /* 0x001cf41801007387 */ /* 0x0005e80000100800 */
[----:B------:R-:W-:Y:S01]  /*12910*/  STL [R1+0x1cf8], R22 ;  /* 0x001cf81601007387 */ /* 0x000fe20000100800 */
[----:B-1----:R-:W-:Y:S02]  /*12920*/  IMAD.MOV.U32 R2, RZ, RZ, R18 ;  /* 0x000000ffff027224 */ /* 0x002fe400078e0012 */
[----:B------:R-:W-:Y:S01]  /*12930*/  IMAD.MOV.U32 R3, RZ, RZ, R25 ;  /* 0x000000ffff037224 */ /* 0x000fe200078e0019 */
[----:B----4-:R-:W-:Y:S01]  /*12940*/  LEA.HI.X.SX32 R25, R17, R4, 0x2, P3 ;  /* 0x0000000411197211 */ /* 0x010fe200018f16ff */
        /* <DEDUP_REMOVED lines=26> */
[----:B--2---:R-:W-:Y:S01]  /*12af0*/  LEA.HI.X.SX32 R24, R17, R4, 0x2, P3 ;  /* 0x0000000411187211 */ /* 0x004fe200018f16ff */
        /* <DEDUP_REMOVED lines=59> */
[----:B------:R2:W-:Y:S01]  /*12eb0*/  STL [R1+0x1ca8], R22 ;  /* 0x001ca81601007387 */ /* 0x0005e20000100800 */
        /* <DEDUP_REMOVED lines=36> */
[----:B-1----:R-:W-:Y:S01]  /*13100*/  MOV R2, R22 ;  /* 0x0000001600027202 */ /* 0x002fe20000000f00 */
[----:B------:R-:W-:Y:S01]  /*13110*/  IMAD.MOV.U32 R3, RZ, RZ, R23 ;  /* 0x000000ffff037224 */ /* 0x000fe200078e0017 */
[----:B------:R-:W-:Y:S01]  /*13120*/  LEA.HI.X.SX32 R22, R15, R4, 0x2, P3 ;  /* 0x000000040f167211 */ /* 0x000fe200018f16ff */
[----:B------:R-:W-:Y:S01]  /*13130*/  IMAD R15, R14, c[0x0][0x190], RZ ;  /* 0x000064000e0f7a24 */ /* 0x000fe200078e02ff */
[----:B------:R-:W-:Y:S02]  /*13140*/  LEA R23, P3, R17, R5, 0x2 ;  /* 0x0000000511177211 */ /* 0x000fe400078610ff */
[----:B------:R1:W-:Y:S01]  /*13150*/  LDGSTS.E [R37+0x16c00], [R2.64], P0 ;  /* 0x16c0000002257fae */ /* 0x0003e20008121846 */
[----:B------:R-:W-:-:S03]  /*13160*/  SEL R14, R6, R177, !P5 ;  /* 0x000000b1060e7207 */ /* 0x000fc60006800000 */
[----:B------:R2:W-:Y:S04]  /*13170*/  STL [R1+0x1c7c], R22 ;  /* 0x001c7c1601007387 */ /* 0x0005e80000100800 */
[----:B------:R3:W-:Y:S01]  /*13180*/  STL [R1+0x1c80], R23 ;  /* 0x001c801701007387 */ /* 0x0007e20000100800 */
        /* <DEDUP_REMOVED lines=27> */
[----:B-1----:R-:W-:Y:S01]  /*13340*/  IMAD.MOV.U32 R2, RZ, RZ, R21 ;  /* 0x000000ffff027224 */ /* 0x002fe200078e0015 */
[----:B------:R-:W-:Y:S01]  /*13350*/  LEA.HI.X.SX32 R21, R17, R4, 0x2, P3 ;  /* 0x0000000411157211 */ /* 0x000fe200018f16ff */
[----:B------:R-:W-:Y:S01]  /*13360*/  IMAD.MOV.U32 R3, RZ, RZ, R22 ;  /* 0x000000ffff037224 */ /* 0x000fe200078e0016 */
[-C--:B------:R-:W-:Y:S01]  /*13370*/  LEA R22, P3, R16, R5.reuse, 0x2 ;  /* 0x0000000510167211 */ /* 0x080fe200078610ff */
[----:B------:R-:W-:Y:S01]  /*13380*/  IMAD R17, R14, c[0x0][0x190], RZ ;  /* 0x000064000e117a24 */ /* 0x000fe200078e02ff */
[----:B------:R-:W-:Y:S01]  /*13390*/  SEL R14, R6, R182, !P5 ;  /* 0x000000b6060e7207 */ /* 0x000fe20006800000 */
[----:B------:R1:W-:Y:S04]  /*133a0*/  STL [R1+0x1c5c], R21 ;  /* 0x001c5c1501007387 */ /* 0x0003e80000100800 */
[----:B------:R1:W-:Y:S04]  /*133b0*/  LDGSTS.E [R37+0x18c00], [R2.64], P0 ;  /* 0x18c0000002257fae */ /* 0x0003e80008121846 */
[----:B------:R-:W-:Y:S01]  /*133c0*/  STL [R1+0x1c60], R22 ;  /* 0x001c601601007387 */ /* 0x000fe20000100800 */
[----:B-1----:R-:W-:Y:S01]  /*133d0*/  IMAD.MOV.U32 R2, RZ, RZ, R23 ;  /* 0x000000ffff027224 */ /* 0x002fe200078e0017 */
[----:B------:R-:W-:Y:S01]  /*133e0*/  LEA.HI.X.SX32 R23, R16, R4, 0x2, P3 ;  /* 0x0000000410177211 */ /* 0x000fe200018f16ff */
[----:B------:R-:W-:Y:S01]  /*133f0*/  IMAD.MOV.U32 R3, RZ, RZ, R24 ;  /* 0x000000ffff037224 */ /* 0x000fe200078e0018 */
[----:B--2---:R-:W-:Y:S01]  /*13400*/  LEA R24, P3, R15, R5, 0x2 ;  /* 0x000000050f187211 */ /* 0x004fe200078610ff */
[----:B------:R-:W-:Y:S01]  /*13410*/  IMAD R16, R13, c[0x0][0x190], RZ ;  /* 0x000064000d107a24 */ /* 0x000fe200078e02ff */
[----:B------:R-:W-:Y:S01]  /*13420*/  SEL R13, R6, R183, !P5 ;  /* 0x000000b7060d7207 */ /* 0x000fe20006800000 */
[----:B------:R1:W-:Y:S04]  /*13430*/  STL [R1+0x1c54], R23 ;  /* 0x001c541701007387 */ /* 0x0003e80000100800 */
        /* <DEDUP_REMOVED lines=54> */
[----:B------:R-:W-:Y:S04]  /*137a0*/  STL [R1+0x1c14], R26 ;  /* 0x001c141a01007387 */ /* 0x000fe80000100800 */
        /* <DEDUP_REMOVED lines=17> */
[----:B------:R-:W-:Y:S04]  /*138c0*/  STL [R1+0x1c20], R23 ;  /* 0x001c201701007387 */ /* 0x000fe80000100800 */
[----:B------:R2:W-:Y:S01]  /*138d0*/  STL [R1+0x1c24], R19 ;  /* 0x001c241301007387 */ /* 0x0005e20000100800 */
[----:B-1----:R-:W-:Y:S01]  /*138e0*/  IMAD.MOV.U32 R2, RZ, RZ, R22 ;  /* 0x000000ffff027224 */ /* 0x002fe200078e0016 */
[-C--:B------:R-:W-:Y:S01]  /*138f0*/  LEA.HI.X.SX32 R22, R16, R4.reuse, 0x2, P3 ;  /* 0x0000000410167211 */ /* 0x080fe200018f16ff */
[----:B------:R-:W-:Y:S01]  /*13900*/  IMAD.MOV.U32 R3, RZ, RZ, R25 ;  /* 0x000000ffff037224 */ /* 0x000fe200078e0019 */
[C---:B----4-:R-:W-:Y:S01]  /*13910*/  LEA R25, P3, R15.reuse, R5, 0x2 ;  /* 0x000000050f197211 */ /* 0x050fe200078610ff */
[----:B------:R-:W-:Y:S01]  /*13920*/  IMAD R16, R14, c[0x0][0x190], RZ ;  /* 0x000064000e107a24 */ /* 0x000fe200078e02ff */
[----:B------:R-:W-:Y:S01]  /*13930*/  SEL R14, R6, R195, !P5 ;  /* 0x000000c3060e7207 */ /* 0x000fe20006800000 */
[----:B------:R1:W-:Y:S01]  /*13940*/  STL [R1+0x1c1c], R22 ;  /* 0x001c1c1601007387 */ /* 0x0003e20000100800 */
[----:B------:R-:W-:-:S02]  /*13950*/  LEA.HI.X.SX32 R27, R15, R4, 0x2, P3 ;  /* 0x000000040f1b7211 */ /* 0x000fc400018f16ff */
[C---:B------:R-:W-:Y:S01]  /*13960*/  LEA R29, P3, R17.reuse, R5, 0x2 ;  /* 0x00000005111d7211 */ /* 0x040fe200078610ff */
[----:B------:R4:W-:Y:S01]  /*13970*/  LDGSTS.E [R37+0x1dc00], [R2.64], P0 ;  /* 0x1dc0000002257fae */ /* 0x0009e20008121846 */
[----:B------:R-:W-:Y:S01]  /*13980*/  IMAD R15, R14, c[0x0][0x190], RZ ;  /* 0x000064000e0f7a24 */ /* 0x000fe200078e02ff */
[----:B------:R-:W-:Y:S02]  /*13990*/  SEL R14, R6, R199, !P5 ;  /* 0x000000c7060e7207 */ /* 0x000fe40006800000 */
[----:B------:R-:W-:Y:S01]  /*139a0*/  LEA.HI.X.SX32 R30, R17, R4, 0x2, P3 ;  /* 0x00000004111e7211 */ /* 0x000fe200018f16ff */
[----:B------:R-:W-:Y:S04]  /*139b0*/  STL [R1+0x187c], R25 ;  /* 0x00187c1901007387 */ /* 0x000fe80000100800 */
[----:B------:R1:W-:Y:S01]  /*139c0*/  STL [R1+0x1878], R27 ;  /* 0x0018781b01007387 */ /* 0x0003e20000100800 */
[----:B----4-:R-:W-:-:S03]  /*139d0*/  IMAD.MOV.U32 R2, RZ, RZ, R24 ;  /* 0x000000ffff027224 */ /* 0x010fc600078e0018 */
[----:B------:R4:W-:Y:S01]  /*139e0*/  STL [R1+0x1894], R29 ;  /* 0x0018941d01007387 */ /* 0x0009e20000100800 */
[----:B------:R-:W-:-:S03]  /*139f0*/  IMAD.MOV.U32 R3, RZ, RZ, R26 ;  /* 0x000000ffff037224 */ /* 0x000fc600078e001a */
[----:B------:R-:W-:Y:S04]  /*13a00*/  STL [R1+0x1890], R30 ;  /* 0x0018901e01007387 */ /* 0x000fe80000100800 */
[----:B------:R1:W-:Y:S02]  /*13a10*/  LDGSTS.E [R37+0x1e400], [R2.64], P0 ;  /* 0x1e40000002257fae */ /* 0x0003e40008121846 */
[----:B-1----:R-:W-:Y:S02]  /*13a20*/  IMAD.MOV.U32 R2, RZ, RZ, R18 ;  /* 0x000000ffff027224 */ /* 0x002fe400078e0012 */
[----:B------:R-:W-:Y:S01]  /*13a30*/  IMAD.MOV.U32 R3, RZ, RZ, R21 ;  /* 0x000000ffff037224 */ /* 0x000fe200078e0015 */
[----:B---3--:R-:W-:Y:S01]  /*13a40*/  LEA R21, P3, R16, R5, 0x2 ;  /* 0x0000000510157211 */ /* 0x008fe200078610ff */
[----:B------:R-:W-:Y:S01]  /*13a50*/  IMAD R18, R13, c[0x0][0x190], RZ ;  /* 0x000064000d127a24 */ /* 0x000fe200078e02ff */
[----:B------:R-:W-:-:S02]  /*13a60*/  SEL R13, R6, R197, !P5 ;  /* 0x000000c5060d7207 */ /* 0x000fc40006800000 */
[----:B------:R1:W-:Y:S01]  /*13a70*/  LDGSTS.E [R37+0x1ec00], [R2.64], P0 ;  /* 0x1ec0000002257fae */ /* 0x0003e20008121846 */
[----:B------:R-:W-:Y:S02]  /*13a80*/  LEA.HI.X.SX32 R28, R16, R4, 0x2, P3 ;  /* 0x00000004101c7211 */ /* 0x000fe400018f16ff */
[----:B------:R-:W-:Y:S01]  /*13a90*/  IMAD R16, R13, c[0x0][0x190], RZ ;  /* 0x000064000d107a24 */ /* 0x000fe200078e02ff */
[----:B------:R-:W-:Y:S01]  /*13aa0*/  SEL R13, R6, R201, !P5 ;  /* 0x000000c9060d7207 */ /* 0x000fe20006800000 */
[----:B------:R-:W-:Y:S04]  /*13ab0*/  STL [R1+0x18ac], R21 ;  /* 0x0018ac1501007387 */ /* 0x000fe80000100800 */
[----:B------:R3:W-:Y:S01]  /*13ac0*/  STL [R1+0x18a8], R28 ;  /* 0x0018a81c01007387 */ /* 0x0007e20000100800 */
[----:B-1----:R-:W-:Y:S01]  /*13ad0*/  IMAD.MOV.U32 R2, RZ, RZ, R20 ;  /* 0x000000ffff027224 */ /* 0x002fe200078e0014 */
[----:B------:R-:W-:Y:S01]  /*13ae0*/  LEA R20, P3, R18, R5, 0x2 ;  /* 0x0000000512147211 */ /* 0x000fe200078610ff */
[----:B------:R-:W-:-:S03]  /*13af0*/  IMAD.MOV.U32 R3, RZ, RZ, R23 ;  /* 0x000000ffff037224 */ /* 0x000fc600078e0017 */
[----:B------:R-:W-:Y:S01]  /*13b00*/  LEA.HI.X.SX32 R26, R18, R4, 0x2, P3 ;  /* 0x00000004121a7211 */ /* 0x000fe200018f16ff */
[----:B------:R-:W-:Y:S04]  /*13b10*/  STL [R1+0x18c4], R20 ;  /* 0x0018c41401007387 */ /* 0x000fe80000100800 */
[----:B------:R1:W-:Y:S04]  /*13b20*/  LDGSTS.E [R37+0x1f400], [R2.64], P0 ;  /* 0x1f40000002257fae */ /* 0x0003e80008121846 */
[----:B------:R3:W-:Y:S01]  /*13b30*/  STL [R1+0x18c0], R26 ;  /* 0x0018c01a01007387 */ /* 0x0007e20000100800 */
[----:B-1----:R-:W-:Y:S01]  /*13b40*/  IMAD.MOV.U32 R2, RZ, RZ, R19 ;  /* 0x000000ffff027224 */ /* 0x002fe200078e0013 */
[----:B--2---:R-:W-:Y:S01]  /*13b50*/  LOP3.LUT R19, R0, 0x60, RZ, 0x3c, !PT ;  /* 0x0000006000137812 */ /* 0x004fe200078e3cff */
[----:B------:R-:W-:Y:S01]  /*13b60*/  IMAD.MOV.U32 R3, RZ, RZ, R22 ;  /* 0x000000ffff037224 */ /* 0x000fe200078e0016 */
[----:B------:R-:W-:-:S04]  /*13b70*/  LEA R22, P3, R15, R5, 0x2 ;  /* 0x000000050f167211 */ /* 0x000fc800078610ff */
[----:B------:R1:W-:Y:S01]  /*13b80*/  LDGSTS.E [R37+0x1fc00], [R2.64], P0 ;  /* 0x1fc0000002257fae */ /* 0x0003e20008121846 */
[----:B------:R-:W-:Y:S01]  /*13b90*/  LEA.HI.X.SX32 R23, R15, R4, 0x2, P3 ;  /* 0x000000040f177211 */ /* 0x000fe200018f16ff */
[----:B------:R-:W-:Y:S01]  /*13ba0*/  IMAD R15, R14, c[0x0][0x190], RZ ;  /* 0x000064000e0f7a24 */ /* 0x000fe200078e02ff */
[----:B------:R-:W-:Y:S01]  /*13bb0*/  LEA R24, P3, R16, R5, 0x2 ;  /* 0x0000000510187211 */ /* 0x000fe200078610ff */
[----:B------:R-:W-:Y:S01]  /*13bc0*/  STL [R1+0x18dc], R22 ;  /* 0x0018dc1601007387 */ /* 0x000fe20000100800 */
[----:B------:R-:W-:-:S03]  /*13bd0*/  SEL R14, R6, R202, !P5 ;  /* 0x000000ca060e7207 */ /* 0x000fc60006800000 */
[----:B------:R2:W-:Y:S01]  /*13be0*/  STL [R1+0x18d8], R23 ;  /* 0x0018d81701007387 */ /* 0x0005e20000100800 */
[----:B-1----:R-:W-:Y:S01]  /*13bf0*/  SEL R2, R6, R198, !P5 ;  /* 0x000000c606027207 */ /* 0x002fe20006800000 */
[----:B------:R-:W-:Y:S01]  /*13c00*/  IMAD.MOV.U32 R3, RZ, RZ, R27 ;  /* 0x000000ffff037224 */ /* 0x000fe200078e001b */
[----:B------:R-:W-:Y:S01]  /*13c10*/  LEA.HI.X.SX32 R27, R16, R4, 0x2, P3 ;  /* 0x00000004101b7211 */ /* 0x000fe200018f16ff */
[----:B------:R-:W-:Y:S01]  /*13c20*/  IMAD R16, R13, c[0x0][0x190], RZ ;  /* 0x000064000d107a24 */ /* 0x000fe200078e02ff */
[----:B------:R-:W-:Y:S01]  /*13c30*/  SEL R13, R6, R203, !P5 ;  /* 0x000000cb060d7207 */ /* 0x000fe20006800000 */
[----:B------:R-:W-:Y:S01]  /*13c40*/  IMAD R17, R2, c[0x0][0x190], RZ ;  /* 0x0000640002117a24 */ /* 0x000fe200078e02ff */
[----:B------:R1:W-:Y:S01]  /*13c50*/  STL [R1+0x18f4], R24 ;  /* 0x0018f41801007387 */ /* 0x0003e20000100800 */
[----:B------:R-:W-:-:S03]  /*13c60*/  IMAD.MOV.U32 R2, RZ, RZ, R25 ;  /* 0x000000ffff027224 */ /* 0x000fc600078e0019 */
[CC--:B------:R-:W-:Y:S01]  /*13c70*/  LEA R25, P3, R17.reuse, R5.reuse, 0x2 ;  /* 0x0000000511197211 */ /* 0x0c0fe200078610ff */
[----:B------:R1:W-:Y:S04]  /*13c80*/  STL [R1+0x18f0], R27 ;  /* 0x0018f01b01007387 */ /* 0x0003e80000100800 */
[----:B------:R1:W-:Y:S04]  /*13c90*/  LDGSTS.E [R19+0x600], [R2.64], P0 ;  /* 0x0060000002137fae */ /* 0x0003e80008121846 */
[----:B------:R-:W-:Y:S01]  /*13ca0*/  STL [R1+0x190c], R25 ;  /* 0x00190c1901007387 */ /* 0x000fe20000100800 */
[----:B-1----:R-:W-:Y:S01]  /*13cb0*/  IMAD.MOV.U32 R2, RZ, RZ, R29 ;  /* 0x000000ffff027224 */ /* 0x002fe200078e001d */
[----:B----4-:R-:W-:Y:S01]  /*13cc0*/  LEA.HI.X.SX32 R29, R17, R4, 0x2, P3 ;  /* 0x00000004111d7211 */ /* 0x010fe200018f16ff */
[----:B------:R-:W-:Y:S01]  /*13cd0*/  IMAD.MOV.U32 R3, RZ, RZ, R30 ;  /* 0x000000ffff037224 */ /* 0x000fe200078e001e */
[----:B------:R-:W-:Y:S01]  /*13ce0*/  LEA R18, P3, R15, R5, 0x2 ;  /* 0x000000050f127211 */ /* 0x000fe200078610ff */
[----:B------:R-:W-:Y:S01]  /*13cf0*/  IMAD R17, R14, c[0x0][0x190], RZ ;  /* 0x000064000e117a24 */ /* 0x000fe200078e02ff */
[----:B------:R-:W-:Y:S01]  /*13d00*/  SEL R14, R6, R205, !P5 ;  /* 0x000000cd060e7207 */ /* 0x000fe20006800000 */
[----:B------:R1:W-:Y:S04]  /*13d10*/  STL [R1+0x1908], R29 ;  /* 0x0019081d01007387 */ /* 0x0003e80000100800 */
[----:B------:R4:W-:Y:S04]  /*13d20*/  LDGSTS.E [R19+0xe00], [R2.64], P0 ;  /* 0x00e0000002137fae */ /* 0x0009e80008121846 */
[----:B------:R-:W-:Y:S01]  /*13d30*/  STL [R1+0x1924], R18 ;  /* 0x0019241201007387 */ /* 0x000fe20000100800 */
[----:B----4-:R-:W-:-:S02]  /*13d40*/  IMAD.MOV.U32 R2, RZ, RZ, R21 ;  /* 0x000000ffff027224 */ /* 0x010fc400078e0015 */
[----:B------:R-:W-:Y:S01]  /*13d50*/  IMAD.MOV.U32 R3, RZ, RZ, R28 ;  /* 0x000000ffff037224 */ /* 0x000fe200078e001c */
[----:B---3--:R-:W-:Y:S01]  /*13d60*/  LEA.HI.X.SX32 R28, R15, R4, 0x2, P3 ;  /* 0x000000040f1c7211 */ /* 0x008fe200018f16ff */
[----:B------:R-:W-:Y:S01]  /*13d70*/  IMAD R15, R13, c[0x0][0x190], RZ ;  /* 0x000064000d0f7a24 */ /* 0x000fe200078e02ff */
[----:B------:R-:W-:Y:S02]  /*13d80*/  LEA R21, P3, R16, R5, 0x2 ;  /* 0x0000000510157211 */ /* 0x000fe400078610ff */
[----:B------:R3:W-:Y:S01]  /*13d90*/  LDGSTS.E [R19+0x1600], [R2.64], P0 ;  /* 0x0160000002137fae */ /* 0x0007e20008121846 */
[----:B------:R-:W-:-:S03]  /*13da0*/  SEL R13, R6, R206, !P5 ;  /* 0x000000ce060d7207 */ /* 0x000fc60006800000 */
[----:B------:R4:W-:Y:S04]  /*13db0*/  STL [R1+0x1920], R28 ;  /* 0x0019201c01007387 */ /* 0x0009e80000100800 */
[----:B------:R-:W-:Y:S01]  /*13dc0*/  STL [R1+0x193c], R21 ;  /* 0x00193c1501007387 */ /* 0x000fe20000100800 */
[----:B---3--:R-:W-:Y:S02]  /*13dd0*/  IMAD.MOV.U32 R2, RZ, RZ, R20 ;  /* 0x000000ffff027224 */ /* 0x008fe400078e0014 */
        /* <DEDUP_REMOVED lines=8> */
[----:B---3--:R-:W-:Y:S02]  /*13e60*/  IMAD.MOV.U32 R2, RZ, RZ, R22 ;  /* 0x000000ffff027224 */ /* 0x008fe400078e0016 */
        /* <DEDUP_REMOVED lines=8> */
[----:B--2---:R-:W-:Y:S01]  /*13ef0*/  IMAD.MOV.U32 R2, RZ, RZ, R24 ;  /* 0x000000ffff027224 */ /* 0x004fe200078e0018 */
[----:B------:R-:W-:Y:S01]  /*13f00*/  LEA.HI.X.SX32 R24, R15, R4, 0x2, P3 ;  /* 0x000000040f187211 */ /* 0x000fe200018f16ff */
[----:B------:R-:W-:Y:S01]  /*13f10*/  IMAD.MOV.U32 R3, RZ, RZ, R27 ;  /* 0x000000ffff037224 */ /* 0x000fe200078e001b */
[----:B------:R-:W-:Y:S01]  /*13f20*/  LEA R27, P3, R16, R5, 0x2 ;  /* 0x00000005101b7211 */ /* 0x000fe200078610ff */
[----:B------:R-:W-:Y:S01]  /*13f30*/  IMAD R15, R14, c[0x0][0x190], RZ ;  /* 0x000064000e0f7a24 */ /* 0x000fe200078e02ff */
[----:B------:R-:W-:Y:S01]  /*13f40*/  SEL R14, R6, R210, !P5 ;  /* 0x000000d2060e7207 */ /* 0x000fe20006800000 */
[----:B------:R2:W-:Y:S04]  /*13f50*/  STL [R1+0x1968], R24 ;  /* 0x0019681801007387 */ /* 0x0005e80000100800 */
[----:B------:R1:W-:Y:S04]  /*13f60*/  LDGSTS.E [R19+0x2e00], [R2.64], P0 ;  /* 0x02e0000002137fae */ /* 0x0003e80008121846 */
[----:B------:R-:W-:Y:S01]  /*13f70*/  STL [R1+0x1984], R27 ;  /* 0x0019841b01007387 */ /* 0x000fe20000100800 */
[----:B-1----:R-:W-:-:S02]  /*13f80*/  IMAD.MOV.U32 R2, RZ, RZ, R25 ;  /* 0x000000ffff027224 */ /* 0x002fc400078e0019 */
[----:B------:R-:W-:Y:S01]  /*13f90*/  IMAD.MOV.U32 R3, RZ, RZ, R29 ;  /* 0x000000ffff037224 */ /* 0x000fe200078e001d */
[----:B------:R-:W-:Y:S01]  /*13fa0*/  LEA.HI.X.SX32 R29, R16, R4, 0x2, P3 ;  /* 0x00000004101d7211 */ /* 0x000fe200018f16ff */
[----:B------:R-:W-:Y:S01]  /*13fb0*/  IMAD R16, R13, c[0x0][0x190], RZ ;  /* 0x000064000d107a24 */ /* 0x000fe200078e02ff */
[----:B------:R-:W-:Y:S02]  /*13fc0*/  LEA R25, P3, R17, R5, 0x2 ;  /* 0x0000000511197211 */ /* 0x000fe400078610ff */
        /* <DEDUP_REMOVED lines=13> */
[----:B-1----:R-:W-:Y:S01]  /*140a0*/  IMAD.MOV.U32 R2, RZ, RZ, R21 ;  /* 0x000000ffff027224 */ /* 0x002fe200078e0015 */
[----:B------:R-:W-:Y:S02]  /*140b0*/  MOV R3, R26 ;  /* 0x0000001a00037202 */ /* 0x000fe40000000f00 */
[----:B------:R-:W-:Y:S01]  /*140c0*/  LEA.HI.X.SX32 R26, R15, R4, 0x2, P3 ;  /* 0x000000040f1a7211 */ /* 0x000fe200018f16ff */
[----:B------:R-:W-:Y:S01]  /*140d0*/  IMAD R15, R13, c[0x0][0x190], RZ ;  /* 0x000064000d0f7a24 */ /* 0x000fe200078e02ff */
[----:B------:R-:W-:Y:S01]  /*140e0*/  LEA R21, P3, R16, R5, 0x2 ;  /* 0x0000000510157211 */ /* 0x000fe200078610ff */
        /* <DEDUP_REMOVED lines=67> */
[----:B-1----:R-:W-:Y:S01]  /*14520*/  IMAD.MOV.U32 R2, RZ, RZ, R22 ;  /* 0x000000ffff027224 */ /* 0x002fe200078e0016 */
[-C--:B------:R-:W-:Y:S01]  /*14530*/  LEA.HI.X.SX32 R22, R17, R4.reuse, 0x2, P3 ;  /* 0x0000000411167211 */ /* 0x080fe200018f16ff */
[----:B------:R-:W-:Y:S01]  /*14540*/  IMAD.MOV.U32 R3, RZ, RZ, R29 ;  /* 0x000000ffff037224 */ /* 0x000fe200078e001d */
[----:B------:R-:W-:Y:S01]  /*14550*/  LEA R29, P3, R15, R5, 0x2 ;  /* 0x000000050f1d7211 */ /* 0x000fe200078610ff */
[----:B------:R-:W-:Y:S01]  /*14560*/  IMAD R17, R13, c[0x0][0x190], RZ ;  /* 0x000064000d117a24 */ /* 0x000fe200078e02ff */
[----:B------:R-:W-:Y:S01]  /*14570*/  SEL R13, R6, R225, !P5 ;  /* 0x000000e1060d7207 */ /* 0x000fe20006800000 */
[----:B------:R1:W-:Y:S01]  /*14580*/  STL [R1+0x1b80], R22 ;  /* 0x001b801601007387 */ /* 0x0003e20000100800 */
[----:B------:R-:W-:Y:S01]  /*14590*/  LEA.HI.X.SX32 R30, R15, R4, 0x2, P3 ;  /* 0x000000040f1e7211 */ /* 0x000fe200018f16ff */
[----:B------:R-:W-:Y:S01]  /*145a0*/  IMAD R15, R14, c[0x0][0x190], RZ ;  /* 0x000064000e0f7a24 */ /* 0x000fe200078e02ff */
[----:B------:R-:W-:Y:S01]  /*145b0*/  SEL R14, R6, R226, !P5 ;  /* 0x000000e2060e7207 */ /* 0x000fe20006800000 */
[----:B------:R1:W-:Y:S04]  /*145c0*/  LDGSTS.E [R19+0x8600], [R2.64], P0 ;  /* 0x0860000002137fae */ /* 0x0003e80008121846 */
[----:B------:R-:W-:Y:S04]  /*145d0*/  STL [R1+0x1b84], R29 ;  /* 0x001b841d01007387 */ /* 0x000fe80000100800 */
[----:B------:R-:W-:Y:S01]  /*145e0*/  STL [R1+0x1a34], R30 ;  /* 0x001a341e01007387 */ /* 0x000fe20000100800 */
[----:B-1----:R-:W-:Y:S01]  /*145f0*/  IMAD.MOV.U32 R2, RZ, RZ, R27 ;  /* 0x000000ffff027224 */ /* 0x002fe200078e001b */
[----:B------:R-:W-:Y:S01]  /*14600*/  LEA R27, P3, R16, R5, 0x2 ;  /* 0x00000005101b7211 */ /* 0x000fe200078610ff */
[----:B------:R-:W-:-:S03]  /*14610*/  IMAD.MOV.U32 R3, RZ, RZ, R28 ;  /* 0x000000ffff037224 */ /* 0x000fc600078e001c */
[----:B----4-:R-:W-:Y:S01]  /*14620*/  LEA.HI.X.SX32 R28, R16, R4, 0x2, P3 ;  /* 0x00000004101c7211 */ /* 0x010fe200018f16ff */
[----:B------:R-:W-:Y:S01]  /*14630*/  IMAD R16, R14, c[0x0][0x190], RZ ;  /* 0x000064000e107a24 */ /* 0x000fe200078e02ff */
[----:B------:R1:W-:Y:S01]  /*14640*/  LDGSTS.E [R19+0x8e00], [R2.64], P0 ;  /* 0x08e0000002137fae */ /* 0x0003e20008121846 */
[----:B------:R-:W-:-:S03]  /*14650*/  SEL R14, R6, R229, !P5 ;  /* 0x000000e5060e7207 */ /* 0x000fc60006800000 */
[----:B------:R-:W-:Y:S02]  /*14660*/  STL [R1+0x1a3c], R27 ;  /* 0x001a3c1b01007387 */ /* 0x000fe40000100800 */
[----:B------:R-:W-:Y:S02]  /*14670*/  IMAD R14, R14, c[0x0][0x190], RZ ;  /* 0x000064000e0e7a24 */ /* 0x000fe400078e02ff */
[----:B------:R-:W-:Y:S01]  /*14680*/  STL [R1+0x1a38], R28 ;  /* 0x001a381c01007387 */ /* 0x000fe20000100800 */
[----:B-1----:R-:W-:Y:S01]  /*14690*/  IMAD.MOV.U32 R2, RZ, RZ, R25 ;  /* 0x000000ffff027224 */ /* 0x002fe200078e0019 */
[----:B------:R-:W-:Y:S01]  /*146a0*/  LEA R25, P3, R17, R5, 0x2 ;  /* 0x0000000511197211 */ /* 0x000fe200078610ff */
[----:B------:R-:W-:-:S03]  /*146b0*/  IMAD.MOV.U32 R3, RZ, RZ, R26 ;  /* 0x000000ffff037224 */ /* 0x000fc600078e001a */
[----:B------:R-:W-:Y:S01]  /*146c0*/  LEA.HI.X.SX32 R26, R17, R4, 0x2, P3 ;  /* 0x00000004111a7211 */ /* 0x000fe200018f16ff */
[----:B------:R-:W-:Y:S04]  /*146d0*/  STL [R1+0x1a44], R25 ;  /* 0x001a441901007387 */ /* 0x000fe80000100800 */
[----:B------:R1:W-:Y:S04]  /*146e0*/  LDGSTS.E [R19+0x9600], [R2.64], P0 ;  /* 0x0960000002137fae */ /* 0x0003e80008121846 */
[----:B------:R-:W-:Y:S01]  /*146f0*/  STL [R1+0x1a40], R26 ;  /* 0x001a401a01007387 */ /* 0x000fe20000100800 */
[----:B-1----:R-:W-:-:S02]  /*14700*/  IMAD.MOV.U32 R2, RZ, RZ, R18 ;  /* 0x000000ffff027224 */ /* 0x002fc400078e0012 */
[----:B------:R-:W-:Y:S01]  /*14710*/  IMAD.MOV.U32 R3, RZ, RZ, R23 ;  /* 0x000000ffff037224 */ /* 0x000fe200078e0017 */
[----:B---3--:R-:W-:Y:S01]  /*14720*/  LEA R23, P3, R15, R5, 0x2 ;  /* 0x000000050f177211 */ /* 0x008fe200078610ff */
[----:B------:R-:W-:Y:S01]  /*14730*/  IMAD R18, R13, c[0x0][0x190], RZ ;  /* 0x000064000d127a24 */ /* 0x000fe200078e02ff */
[----:B------:R-:W-:Y:S02]  /*14740*/  SEL R13, R6, R227, !P5 ;  /* 0x000000e3060d7207 */ /* 0x000fe40006800000 */
[----:B------:R1:W-:Y:S03]  /*14750*/  LDGSTS.E [R19+0x9e00], [R2.64], P0 ;  /* 0x09e0000002137fae */ /* 0x0003e60008121846 */
[----:B------:R-:W-:Y:S01]  /*14760*/  IMAD R13, R13, c[0x0][0x190], RZ ;  /* 0x000064000d0d7a24 */ /* 0x000fe200078e02ff */
[----:B------:R-:W-:Y:S01]  /*14770*/  STL [R1+0x1a4c], R23 ;  /* 0x001a4c1701007387 */ /* 0x000fe20000100800 */
[----:B-1----:R-:W-:-:S02]  /*14780*/  IMAD.MOV.U32 R2, RZ, RZ, R21 ;  /* 0x000000ffff027224 */ /* 0x002fc400078e0015 */
[----:B------:R-:W-:Y:S01]  /*14790*/  IMAD.MOV.U32 R3, RZ, RZ, R24 ;  /* 0x000000ffff037224 */ /* 0x000fe200078e0018 */
[----:B--2---:R-:W-:Y:S02]  /*147a0*/  LEA.HI.X.SX32 R24, R15, R4, 0x2, P3 ;  /* 0x000000040f187211 */ /* 0x004fe400018f16ff */
[----:B------:R-:W-:Y:S02]  /*147b0*/  LEA R21, P3, R18, R5, 0x2 ;  /* 0x0000000512157211 */ /* 0x000fe400078610ff */
[----:B------:R1:W-:Y:S04]  /*147c0*/  LDGSTS.E [R19+0xa600], [R2.64], P0 ;  /* 0x0a60000002137fae */ /* 0x0003e80008121846 */
[----:B------:R-:W-:Y:S04]  /*147d0*/  STL [R1+0x1a48], R24 ;  /* 0x001a481801007387 */ /* 0x000fe80000100800 */
[----:B------:R-:W-:Y:S01]  /*147e0*/  STL [R1+0x1a54], R21 ;  /* 0x001a541501007387 */ /* 0x000fe20000100800 */
[----:B-1----:R-:W-:-:S02]  /*147f0*/  IMAD.MOV.U32 R2, RZ, RZ, R20 ;  /* 0x000000ffff027224 */ /* 0x002fc400078e0014 */
[----:B------:R-:W-:Y:S01]  /*14800*/  IMAD.MOV.U32 R3, RZ, RZ, R22 ;  /* 0x000000ffff037224 */ /* 0x000fe200078e0016 */
[-C--:B------:R-:W-:Y:S02]  /*14810*/  LEA.HI.X.SX32 R22, R18, R4.reuse, 0x2, P3 ;  /* 0x0000000412167211 */ /* 0x080fe400018f16ff */
        /* <DEDUP_REMOVED lines=9> */
[----:B------:R-:W-:Y:S01]  /*148b0*/  STL [R1+0x1a58], R18 ;  /* 0x001a581201007387 */ /* 0x000fe20000100800 */
[----:B------:R-:W-:Y:S01]  /*148c0*/  IMAD.MOV.U32 R3, RZ, RZ, R30 ;  /* 0x000000ffff037224 */ /* 0x000fe200078e001e */
[----:B------:R-:W-:Y:S02]  /*148d0*/  LEA.HI.X.SX32 R16, R14, R4, 0x2, P3 ;  /* 0x000000040e107211 */ /* 0x000fe400018f16ff */
[----:B------:R-:W-:Y:S01]  /*148e0*/  ISETP.GT.U32.AND P3, PT, R7, R11, PT ;  /* 0x0000000b0700720c */ /* 0x000fe20003f64070 */
[----:B------:R-:W-:Y:S01]  /*148f0*/  STL [R1+0x1a64], R17 ;  /* 0x001a641101007387 */ /* 0x000fe20000100800 */
[----:B------:R-:W-:-:S03]  /*14900*/  SEL R14, R6, R231, !P5 ;  /* 0x000000e7060e7207 */ /* 0x000fc60006800000 */
[----:B------:R1:W-:Y:S02]  /*14910*/  LDGSTS.E [R19+0xb600], [R2.64], P0 ;  /* 0x0b60000002137fae */ /* 0x0003e40008121846 */
[----:B------:R-:W-:Y:S02]  /*14920*/  IMAD R14, R14, c[0x0][0x190], RZ ;  /* 0x000064000e0e7a24 */ /* 0x000fe400078e02ff */
[----:B------:R2:W-:Y:S04]  /*14930*/  STL [R1+0x1a60], R13 ;  /* 0x001a600d01007387 */ /* 0x0005e80000100800 */
[----:B------:R3:W-:Y:S01]  /*14940*/  STL [R1+0x1a6c], R15 ;  /* 0x001a6c0f01007387 */ /* 0x0007e20000100800 */
[----:B------:R-:W-:Y:S01]  /*14950*/  @!P3 IMAD.IADD R11, R11, 0x1, -R7 ;  /* 0x000000010b0bb824 */ /* 0x000fe200078e0a07 */
[----:B------:R-:W-:Y:S01]  /*14960*/  ISETP.GT.U32.AND P3, PT, R7, R10, PT ;  /* 0x0000000a0700720c */ /* 0x000fe20003f64070 */
[----:B-1----:R-:W-:Y:S01]  /*14970*/  IMAD.MOV.U32 R2, RZ, RZ, R27 ;  /* 0x000000ffff027224 */ /* 0x002fe200078e001b */
[----:B------:R1:W-:Y:S01]  /*14980*/  STL [R1+0x1a68], R16 ;  /* 0x001a681001007387 */ /* 0x0003e20000100800 */
[----:B------:R-:W-:-:S05]  /*14990*/  IMAD.MOV.U32 R3, RZ, RZ, R28 ;  /* 0x000000ffff037224 */ /* 0x000fca00078e001c */
[----:B------:R4:W-:Y:S05]  /*149a0*/  LDGSTS.E [R19+0xbe00], [R2.64], P0 ;  /* 0x0be0000002137fae */ /* 0x0009ea0008121846 */
[----:B------:R-:W-:Y:S02]  /*149b0*/  @!P3 IMAD.IADD R10, R10, 0x1, -R7 ;  /* 0x000000010a0ab824 */ /* 0x000fe400078e0a07 */
[----:B----4-:R-:W-:Y:S02]  /*149c0*/  IMAD.MOV.U32 R2, RZ, RZ, R25 ;  /* 0x000000ffff027224 */ /* 0x010fe400078e0019 */
[----:B------:R-:W-:-:S05]  /*149d0*/  IMAD.MOV.U32 R3, RZ, RZ, R26 ;  /* 0x000000ffff037224 */ /* 0x000fca00078e001a */
[----:B------:R4:W-:Y:S02]  /*149e0*/  LDGSTS.E [R19+0xc600], [R2.64], P0 ;  /* 0x0c60000002137fae */ /* 0x0009e40008121846 */
        /* <DEDUP_REMOVED lines=10> */
[----:B------:R-:W-:Y:S01]  /*14a90*/  IMAD.MOV.U32 R3, RZ, RZ, R13 ;  /* 0x000000ffff037224 */ /* 0x000fe200078e000d */
[----:B--2---:R-:W-:-:S04]  /*14aa0*/  SEL R13, R6, R233, !P5 ;  /* 0x000000e9060d7207 */ /* 0x004fc80006800000 */
[----:B------:R2:W-:Y:S02]  /*14ab0*/  LDGSTS.E [R19+0xe600], [R2.64], P0 ;  /* 0x0e60000002137fae */ /* 0x0005e40008121846 */
[----:B--2---:R-:W-:Y:S01]  /*14ac0*/  IMAD.MOV.U32 R2, RZ, RZ, R15 ;  /* 0x000000ffff027224 */ /* 0x004fe200078e000f */
[----:B---3--:R-:W-:Y:S01]  /*14ad0*/  LEA R15, P6, R14, R5, 0x2 ;  /* 0x000000050e0f7211 */ /* 0x008fe200078c10ff */
[----:B------:R-:W-:-:S03]  /*14ae0*/  IMAD.MOV.U32 R3, RZ, RZ, R16 ;  /* 0x000000ffff037224 */ /* 0x000fc600078e0010 */
[----:B------:R-:W-:Y:S01]  /*14af0*/  LEA.HI.X.SX32 R20, R14, R4, 0x2, P6 ;  /* 0x000000040e147211 */ /* 0x000fe200030f16ff */
[----:B------:R2:W-:Y:S01]  /*14b00*/  STL [R1+0x1a74], R15 ;  /* 0x001a740f01007387 */ /* 0x0005e20000100800 */
[----:B------:R-:W-:-:S03]  /*14b10*/  SEL R14, R6, R236, !P5 ;  /* 0x000000ec060e7207 */ /* 0x000fc60006800000 */
[----:B------:R3:W-:Y:S04]  /*14b20*/  LDGSTS.E [R19+0xee00], [R2.64], P0 ;  /* 0x0ee0000002137fae */ /* 0x0007e80008121846 */
[----:B------:R4:W-:Y:S01]  /*14b30*/  STL [R1+0x1a70], R20 ;  /* 0x001a701401007387 */ /* 0x0009e20000100800 */
[----:B---3--:R-:W-:Y:S01]  /*14b40*/  IMAD R3, R13, c[0x0][0x190], RZ ;  /* 0x000064000d037a24 */ /* 0x008fe200078e02ff */
[C---:B------:R-:W-:Y:S02]  /*14b50*/  SEL R2, R6.reuse, R235, !P5 ;  /* 0x000000eb06027207 */ /* 0x040fe40006800000 */
[----:B------:R-:W-:Y:S02]  /*14b60*/  SEL R13, R6, R237, !P5 ;  /* 0x000000ed060d7207 */ /* 0x000fe40006800000 */
[----:B------:R-:W-:Y:S01]  /*14b70*/  LEA R17, P6, R3, R5, 0x2 ;  /* 0x0000000503117211 */ /* 0x000fe200078c10ff */
[----:B-1----:R-:W-:-:S02]  /*14b80*/  IMAD R16, R2, c[0x0][0x190], RZ ;  /* 0x0000640002107a24 */ /* 0x002fc400078e02ff */
[----:B------:R-:W-:Y:S01]  /*14b90*/  IMAD.MOV.U32 R2, RZ, RZ, R15 ;  /* 0x000000ffff027224 */ /* 0x000fe200078e000f */
[-C--:B------:R-:W-:Y:S01]  /*14ba0*/  LEA.HI.X.SX32 R18, R3, R4.reuse, 0x2, P6 ;  /* 0x0000000403127211 */ /* 0x080fe200030f16ff */
[----:B------:R-:W-:Y:S01]  /*14bb0*/  IMAD.MOV.U32 R3, RZ, RZ, R20 ;  /* 0x000000ffff037224 */ /* 0x000fe200078e0014 */
[-C--:B------:R-:W-:Y:S01]  /*14bc0*/  LEA R22, P6, R16, R5.reuse, 0x2 ;  /* 0x0000000510167211 */ /* 0x080fe200078c10ff */
[----:B--2---:R-:W-:Y:S01]  /*14bd0*/  IMAD R15, R14, c[0x0][0x190], RZ ;  /* 0x000064000e0f7a24 */ /* 0x004fe200078e02ff */
[----:B------:R1:W-:Y:S01]  /*14be0*/  STL [R1+0x1a7c], R17 ;  /* 0x001a7c1101007387 */ /* 0x0003e20000100800 */
[----:B------:R-:W-:Y:S01]  /*14bf0*/  IMAD R13, R13, c[0x0][0x190], RZ ;  /* 0x000064000d0d7a24 */ /* 0x000fe200078e02ff */
[----:B------:R-:W-:Y:S02]  /*14c00*/  LEA.HI.X.SX32 R16, R16, R4, 0x2, P6 ;  /* 0x0000000410107211 */ /* 0x000fe400030f16ff */
[----:B------:R2:W-:Y:S01]  /*14c10*/  LDGSTS.E [R19+0xf600], [R2.64], P0 ;  /* 0x0f60000002137fae */ /* 0x0005e20008121846 */
[----:B----4-:R-:W-:-:S02]  /*14c20*/  LEA R20, P3, R15, R5, 0x2 ;  /* 0x000000050f147211 */ /* 0x010fc400078610ff */
[----:B------:R-:W-:Y:S01]  /*14c30*/  LOP3.LUT R14, R9, 0x13e, RZ, 0xfc, !PT ;  /* 0x0000013e090e7812 */ /* 0x000fe200078efcff */
[----:B------:R3:W-:Y:S01]  /*14c40*/  STL [R1+0x1a78], R18 ;  /* 0x001a781201007387 */ /* 0x0007e20000100800 */
[----:B------:R-:W-:Y:S02]  /*14c50*/  LEA.HI.X.SX32 R21, R15, R4, 0x2, P3 ;  /* 0x000000040f157211 */ /* 0x000fe400018f16ff */
[----:B------:R-:W-:Y:S01]  /*14c60*/  ISETP.GT.U32.AND P3, PT, R7, R11, PT ;  /* 0x0000000b0700720c */ /* 0x000fe20003f64070 */
[----:B------:R-:W-:Y:S01]  /*14c70*/  STL [R1+0x1a84], R22 ;  /* 0x001a841601007387 */ /* 0x000fe20000100800 */
[----:B------:R-:W-:Y:S01]  /*14c80*/  IABS R15, R14 ;  /* 0x0000000e000f7213 */ /* 0x000fe20000000000 */
[----:B--2---:R-:W-:Y:S01]  /*14c90*/  IMAD.MOV.U32 R2, RZ, RZ, R17 ;  /* 0x000000ffff027224 */ /* 0x004fe200078e0011 */
[C---:B-1----:R-:W-:Y:S01]  /*14ca0*/  LEA R17, P6, R13.reuse, R5, 0x2 ;  /* 0x000000050d117211 */ /* 0x042fe200078c10ff */
[----:B------:R-:W-:Y:S01]  /*14cb0*/  IMAD.MOV.U32 R3, RZ, RZ, R18 ;  /* 0x000000ffff037224 */ /* 0x000fe200078e0012 */
[----:B------:R-:W-:Y:S02]  /*14cc0*/  STL [R1+0x1a8c], R20 ;  /* 0x001a8c1401007387 */ /* 0x000fe40000100800 */
[----:B---3--:R-:W-:-:S02]  /*14cd0*/  LEA.HI.X.SX32 R18, R13, R4, 0x2, P6 ;  /* 0x000000040d127211 */ /* 0x008fc400030f16ff */
[----:B------:R1:W-:Y:S01]  /*14ce0*/  LDGSTS.E [R19+0xfe00], [R2.64], P0 ;  /* 0x0fe0000002137fae */ /* 0x0003e20008121846 */
[----:B------:R-:W-:Y:S02]  /*14cf0*/  SEL R13, R6, R238, !P5 ;  /* 0x000000ee060d7207 */ /* 0x000fe40006800000 */
[----:B------:R-:W-:Y:S01]  /*14d00*/  @!P3 IMAD.IADD R11, R11, 0x1, -R7 ;  /* 0x000000010b0bb824 */ /* 0x000fe200078e0a07 */
[----:B------:R-:W-:Y:S01]  /*14d10*/  ISETP.GT.U32.AND P6, PT, R7, R10, PT ;  /* 0x0000000a0700720c */ /* 0x000fe20003fc4070 */
[----:B------:R2:W-:Y:S01]  /*14d20*/  STL [R1+0x1a80], R16 ;  /* 0x001a801001007387 */ /* 0x0005e20000100800 */
[----:B------:R-:W-:-:S03]  /*14d30*/  IMAD R13, R13, c[0x0][0x190], RZ ;  /* 0x000064000d0d7a24 */ /* 0x000fc600078e02ff */
[----:B------:R3:W-:Y:S01]  /*14d40*/  STL [R1+0x1a94], R17 ;  /* 0x001a941101007387 */ /* 0x0007e20000100800 */
[----:B------:R-:W-:Y:S02]  /*14d50*/  @!P1 IMAD.MOV R11, RZ, RZ, -R11 ;  /* 0x000000ffff0b9224 */ /* 0x000fe400078e0a0b */
[----:B-1----:R-:W-:Y:S01]  /*14d60*/  IMAD.MOV.U32 R2, RZ, RZ, R22 ;  /* 0x000000ffff027224 */ /* 0x002fe200078e0016 */
[----:B------:R-:W-:Y:S01]  /*14d70*/  STL [R1+0x1a88], R21 ;  /* 0x001a881501007387 */ /* 0x000fe20000100800 */
[----:B------:R-:W-:Y:S01]  /*14d80*/  IMAD.MOV.U32 R3, RZ, RZ, R16 ;  /* 0x000000ffff037224 */ /* 0x000fe200078e0010 */
[----:B--2---:R-:W-:Y:S02]  /*14d90*/  LEA R16, P3, R13, R5, 0x2 ;  /* 0x000000050d107211 */ /* 0x004fe400078610ff */
[----:B------:R-:W-:Y:S01]  /*14da0*/  @!P6 IMAD.IADD R10, R10, 0x1, -R7 ;  /* 0x000000010a0ae824 */ /* 0x000fe200078e0a07 */
[----:B------:R-:W-:Y:S01]  /*14db0*/  SEL R11, R6, R11, !P5 ;  /* 0x0000000b060b7207 */ /* 0x000fe20006800000 */
[----:B------:R-:W-:Y:S02]  /*14dc0*/  STL [R1+0x1a90], R18 ;  /* 0x001a901201007387 */ /* 0x000fe40000100800 */
[----:B------:R-:W-:-:S02]  /*14dd0*/  @!P4 IMAD.MOV R10, RZ, RZ, -R10 ;  /* 0x000000ffff0ac224 */ /* 0x000fc400078e0a0a */
[----:B------:R1:W-:Y:S03]  /*14de0*/  LDGSTS.E [R19+0x10600], [R2.64], P0 ;  /* 0x1060000002137fae */ /* 0x0003e60008121846 */
[----:B------:R-:W-:Y:S01]  /*14df0*/  SEL R10, R6, R10, !P5 ;  /* 0x0000000a060a7207 */ /* 0x000fe20006800000 */
[----:B------:R2:W-:Y:S01]  /*14e00*/  STL [R1+0x1a9c], R16 ;  /* 0x001a9c1001007387 */ /* 0x0005e20000100800 */
[----:B-1----:R-:W-:Y:S02]  /*14e10*/  IMAD.MOV.U32 R2, RZ, RZ, R20 ;  /* 0x000000ffff027224 */ /* 0x002fe400078e0014 */
[----:B------:R-:W-:-:S05]  /*14e20*/  IMAD.MOV.U32 R3, RZ, RZ, R21 ;  /* 0x000000ffff037224 */ /* 0x000fca00078e0015 */
[----:B------:R1:W-:Y:S02]  /*14e30*/  LDGSTS.E [R19+0x10e00], [R2.64], P0 ;  /* 0x10e0000002137fae */ /* 0x0003e40008121846 */
[----:B-1----:R-:W-:Y:S01]  /*14e40*/  MOV R2, R17 ;  /* 0x0000001100027202 */ /* 0x002fe20000000f00 */
[----:B------:R-:W-:Y:S01]  /*14e50*/  IMAD.MOV.U32 R3, RZ, RZ, R18 ;  /* 0x000000ffff037224 */ /* 0x000fe200078e0012 */
[----:B---3--:R-:W-:-:S04]  /*14e60*/  LEA.HI.X.SX32 R17, R13, R4, 0x2, P3 ;  /* 0x000000040d117211 */ /* 0x008fc800018f16ff */
[----:B------:R1:W-:Y:S01]  /*14e70*/  LDGSTS.E [R19+0x11600], [R2.64], P0 ;  /* 0x1160000002137fae */ /* 0x0003e20008121846 */
[----:B------:R-:W-:-:S03]  /*14e80*/  IMAD.MOV.U32 R13, RZ, RZ, R17 ;  /* 0x000000ffff0d7224 */ /* 0x000fc600078e0011 */
[----:B------:R3:W-:Y:S01]  /*14e90*/  STL [R1+0x1a98], R17 ;  /* 0x001a981101007387 */ /* 0x0007e20000100800 */
[----:B-1----:R-:W-:Y:S02]  /*14ea0*/  IMAD.MOV.U32 R3, RZ, RZ, R15 ;  /* 0x000000ffff037224 */ /* 0x002fe400078e000f */
[----:B------:R-:W-:Y:S02]  /*14eb0*/  IMAD R15, R12, c[0x0][0x190], RZ ;  /* 0x000064000c0f7a24 */ /* 0x000fe400078e02ff */
[----:B------:R-:W-:-:S04]  /*14ec0*/  IMAD.HI.U32 R2, R8, R3, RZ ;  /* 0x0000000308027227 */ /* 0x000fc800078e00ff */
[----:B------:R-:W-:Y:S01]  /*14ed0*/  IMAD.MOV.U32 R12, RZ, RZ, R16 ;  /* 0x000000ffff0c7224 */ /* 0x000fe200078e0010 */
[----:B--2---:R-:W-:Y:S01]  /*14ee0*/  LEA R16, P1, R15, R5, 0x2 ;  /* 0x000000050f107211 */ /* 0x004fe200078210ff */
[----:B------:R-:W-:-:S03]  /*14ef0*/  IMAD.MOV R2, RZ, RZ, -R2 ;  /* 0x000000ffff027224 */ /* 0x000fc600078e0a02 */
[----:B------:R1:W-:Y:S01]  /*14f00*/  LDGSTS.E [R19+0x11e00], [R12.64], P0 ;  /* 0x11e000000c137fae */ /* 0x0003e20008121846 */
[----:B------:R-:W-:Y:S01]  /*14f10*/  IMAD R3, R7, R2, R3 ;  /* 0x0000000207037224 */ /* 0x000fe200078e0203 */
[----:B---3--:R-:W-:Y:S01]  /*14f20*/  LEA.HI.X.SX32 R17, R15, R4, 0x2, P1 ;  /* 0x000000040f117211 */ /* 0x008fe200008f16ff */
[----:B------:R-:W-:Y:S01]  /*14f30*/  IMAD R2, R10, c[0x0][0x190], RZ ;  /* 0x000064000a027a24 */ /* 0x000fe200078e02ff */
[----:B------:R2:W-:Y:S01]  /*14f40*/  STL [R1+0x1aa4], R16 ;  /* 0x001aa41001007387 */ /* 0x0005e20000100800 */
[----:B------:R-:W-:Y:S01]  /*14f50*/  IMAD.MOV.U32 R10, RZ, RZ, R16 ;  /* 0x000000ffff0a7224 */ /* 0x000fe200078e0010 */
[----:B------:R-:W-:Y:S02]  /*14f60*/  ISETP.GT.U32.AND P1, PT, R7, R3, PT ;  /* 0x000000030700720c */ /* 0x000fe40003f24070 */
[----:B------:R3:W-:Y:S01]  /*14f70*/  STL [R1+0x1aa0], R17 ;  /* 0x001aa01101007387 */ /* 0x0007e20000100800 */
[----:B-1----:R-:W-:Y:S01]  /*14f80*/  IMAD R12, R11, c[0x0][0x190], RZ ;  /* 0x000064000b0c7a24 */ /* 0x002fe200078e02ff */
[----:B------:R-:W-:Y:S01]  /*14f90*/  LEA R13, P4, R2, R5, 0x2 ;  /* 0x00000005020d7211 */ /* 0x000fe200078810ff */
[----:B------:R-:W-:-:S03]  /*14fa0*/  IMAD.MOV.U32 R11, RZ, RZ, R17 ;  /* 0x000000ffff0b7224 */ /* 0x000fc600078e0011 */
[----:B--2---:R-:W-:Y:S02]  /*14fb0*/  LEA R16, P3, R12, R5, 0x2 ;  /* 0x000000050c107211 */ /* 0x004fe400078610ff */
[----:B------:R1:W-:Y:S01]  /*14fc0*/  LDGSTS.E [R19+0x12600], [R10.64], P0 ;  /* 0x126000000a137fae */ /* 0x0003e20008121846 */
[-C--:B------:R-:W-:Y:S02]  /*14fd0*/  LEA.HI.X.SX32 R15, R2, R4.reuse, 0x2, P4 ;  /* 0x00000004020f7211 */ /* 0x080fe400020f16ff */
[----:B------:R-:W-:Y:S01]  /*14fe0*/  @!P1 IMAD.IADD R3, R3, 0x1, -R7 ;  /* 0x0000000103039824 */ /* 0x000fe200078e0a07 */
[----:B---3--:R-:W-:Y:S01]  /*14ff0*/  LEA.HI.X.SX32 R17, R12, R4, 0x2, P3 ;  /* 0x000000040c117211 */ /* 0x008fe200018f16ff */
[----:B------:R-:W-:Y:S01]  /*15000*/  STL [R1+0x1aac], R16 ;  /* 0x001aac1001007387 */ /* 0x000fe20000100800 */
[----:B------:R-:W-:Y:S02]  /*15010*/  ISETP.GE.AND P4, PT, R14, RZ, PT ;  /* 0x000000ff0e00720c */ /* 0x000fe40003f86270 */
[----:B------:R-:W-:Y:S01]  /*15020*/  ISETP.GT.U32.AND P1, PT, R7, R3, PT ;  /* 0x000000030700720c */ /* 0x000fe20003f24070 */
[----:B------:R-:W-:Y:S01]  /*15030*/  STL [R1+0x1ab4], R13 ;  /* 0x001ab40d01007387 */ /* 0x000fe20000100800 */
[----:B------:R-:W-:Y:S01]  /*15040*/  LOP3.LUT R14, R9, 0x14e, RZ, 0xfc, !PT ;  /* 0x0000014e090e7812 */ /* 0x000fe200078efcff */
[----:B-1----:R-:W-:-:S02]  /*15050*/  IMAD.MOV.U32 R10, RZ, RZ, R16 ;  /* 0x000000ffff0a7224 */ /* 0x002fc400078e0010 */
[----:B------:R-:W-:Y:S01]  /*15060*/  STL [R1+0x1aa8], R17 ;  /* 0x001aa81101007387 */ /* 0x000fe20000100800 */
[----:B------:R-:W-:-:S03]  /*15070*/  IMAD.MOV.U32 R11, RZ, RZ, R17 ;  /* 0x000000ffff0b7224 */ /* 0x000fc600078e0011 */
[----:B------:R1:W-:Y:S04]  /*15080*/  STL [R1+0x1ab0], R15 ;  /* 0x001ab00f01007387 */ /* 0x0003e80000100800 */
[----:B------:R-:W-:Y:S01]  /*15090*/  @!P1 IMAD.IADD R3, R3, 0x1, -R7 ;  /* 0x0000000103039824 */ /* 0x000fe200078e0a07 */
[----:B------:R2:W-:Y:S03]  /*150a0*/  LDGSTS.E [R19+0x12e00], [R10.64], P0 ;  /* 0x12e000000a137fae */ /* 0x0005e60008121846 */
[----:B------:R-:W-:Y:S02]  /*150b0*/  @!P4 IMAD.MOV R3, RZ, RZ, -R3 ;  /* 0x000000ffff03c224 */ /* 0x000fe400078e0a03 */
[----:B--2---:R-:W-:-:S02]  /*150c0*/  IMAD.MOV.U32 R10, RZ, RZ, R13 ;  /* 0x000000ffff0a7224 */ /* 0x004fc400078e000d */
[----:B------:R-:W-:Y:S01]  /*150d0*/  IMAD.MOV.U32 R11, RZ, RZ, R15 ;  /* 0x000000ffff0b7224 */ /* 0x000fe200078e000f */
[----:B-1----:R-:W-:-:S04]  /*150e0*/  LOP3.LUT R15, R9, 0x156, RZ, 0xfc, !PT ;  /* 0x00000156090f7812 */ /* 0x002fc800078efcff */
[----:B------:R1:W-:Y:S02]  /*150f0*/  LDGSTS.E [R19+0x13600], [R10.64], P0 ;  /* 0x136000000a137fae */ /* 0x0003e40008121846 */
[----:B-1----:R-:W-:-:S04]  /*15100*/  LOP3.LUT R11, R9, 0x146, RZ, 0xfc, !PT ;  /* 0x00000146090b7812 */ /* 0x002fc800078efcff */
[----:B------:R-:W-:Y:S02]  /*15110*/  IABS R2, R11 ;  /* 0x0000000b00027213 */ /* 0x000fe40000000000 */
[----:B------:R-:W-:Y:S02]  /*15120*/  ISETP.GE.AND P3, PT, R11, RZ, PT ;  /* 0x000000ff0b00720c */ /* 0x000fe40003f66270 */
[----:B------:R-:W-:Y:S01]  /*15130*/  SEL R11, R6, R3, !P5 ;  /* 0x00000003060b7207 */ /* 0x000fe20006800000 */
[----:B------:R-:W-:Y:S01]  /*15140*/  IMAD.HI.U32 R10, R8, R2, RZ ;  /* 0x00000002080a7227 */ /* 0x000fe200078e00ff */
[----:B------:R-:W-:-:S03]  /*15150*/  IABS R3, R15 ;  /* 0x0000000f00037213 */ /* 0x000fc60000000000 */
[----:B------:R-:W-:Y:S02]  /*15160*/  IMAD.MOV R10, RZ, RZ, -R10 ;  /* 0x000000ffff0a7224 */ /* 0x000fe400078e0a0a */
[----:B------:R-:W-:-:S04]  /*15170*/  IMAD.HI.U32 R12, R8, R3, RZ ;  /* 0x00000003080c7227 */ /* 0x000fc800078e00ff */
[----:B------:R-:W-:Y:S01]  /*15180*/  IMAD R2, R7, R10, R2 ;  /* 0x0000000a07027224 */ /* 0x000fe200078e0202 */
[----:B------:R-:W-:Y:S01]  /*15190*/  IABS R10, R14 ;  /* 0x0000000e000a7213 */ /* 0x000fe20000000000 */
[----:B------:R-:W-:Y:S02]  /*151a0*/  IMAD R13, R11, c[0x0][0x190], RZ ;  /* 0x000064000b0d7a24 */ /* 0x000fe400078e02ff */
[----:B------:R-:W-:Y:S01]  /*151b0*/  IMAD.MOV R12, RZ, RZ, -R12 ;  /* 0x000000ffff0c7224 */ /* 0x000fe200078e0a0c */
[----:B------:R-:W-:Y:S01]  /*151c0*/  ISETP.GT.U32.AND P1, PT, R7, R2, PT ;  /* 0x000000020700720c */ /* 0x000fe20003f24070 */
[----:B------:R-:W-:-:S04]  /*151d0*/  IMAD.HI.U32 R11, R8, R10, RZ ;  /* 0x0000000a080b7227 */ /* 0x000fc800078e00ff */
[----:B------:R-:W-:Y:S02]  /*151e0*/  IMAD R3, R7, R12, R3 ;  /* 0x0000000c07037224 */ /* 0x000fe400078e0203 */
[----:B------:R-:W-:-:S03]  /*151f0*/  IMAD.MOV R11, RZ, RZ, -R11 ;  /* 0x000000ffff0b7224 */ /* 0x000fc600078e0a0b */
[C---:B------:R-:W-:Y:S01]  /*15200*/  ISETP.GT.U32.AND P6, PT, R7.reuse, R3, PT ;  /* 0x000000030700720c */ /* 0x040fe20003fc4070 */
[----:B------:R-:W-:Y:S02]  /*15210*/  IMAD R10, R7, R11, R10 ;  /* 0x0000000b070a7224 */ /* 0x000fe400078e020a */
[----:B------:R-:W-:Y:S01]  /*15220*/  @!P1 IMAD.IADD R2, R2, 0x1, -R7 ;  /* 0x0000000102029824 */ /* 0x000fe200078e0a07 */
[----:B------:R-:W-:-:S04]  /*15230*/  LEA R16, P1, R13, R5, 0x2 ;  /* 0x000000050d107211 */ /* 0x000fc800078210ff */
[----:B------:R-:W-:Y:S01]  /*15240*/  ISETP.GT.U32.AND P4, PT, R7, R2, PT ;  /* 0x000000020700720c */ /* 0x000fe20003f84070 */
[----:B------:R-:W-:Y:S01]  /*15250*/  IMAD.MOV.U32 R12, RZ, RZ, R16 ;  /* 0x000000ffff0c7224 */ /* 0x000fe200078e0010 */
[----:B------:R-:W-:Y:S01]  /*15260*/  LEA.HI.X.SX32 R17, R13, R4, 0x2, P1 ;  /* 0x000000040d117211 */ /* 0x000fe200008f16ff */
[----:B------:R1:W-:Y:S01]  /*15270*/  STL [R1+0x1abc], R16 ;  /* 0x001abc1001007387 */ /* 0x0003e20000100800 */
[----:B------:R-:W-:Y:S01]  /*15280*/  ISETP.GE.AND P1, PT, R14, RZ, PT ;  /* 0x000000ff0e00720c */ /* 0x000fe20003f26270 */
[----:B------:R-:W-:Y:S01]  /*15290*/  @!P6 IMAD.IADD R3, R3, 0x1, -R7 ;  /* 0x000000010303e824 */ /* 0x000fe200078e0a07 */
[----:B------:R-:W-:Y:S01]  /*152a0*/  LOP3.LUT R14, R9, 0x15e, RZ, 0xfc, !PT ;  /* 0x0000015e090e7812 */ /* 0x000fe200078efcff */
[----:B------:R-:W-:Y:S01]  /*152b0*/  IMAD.MOV.U32 R13, RZ, RZ, R17 ;  /* 0x000000ffff0d7224 */ /* 0x000fe200078e0011 */
[----:B------:R2:W-:Y:S04]  /*152c0*/  STL [R1+0x1ab8], R17 ;  /* 0x001ab81101007387 */ /* 0x0005e80000100800 */
[----:B------:R3:W-:Y:S01]  /*152d0*/  LDGSTS.E [R19+0x13e00], [R12.64], P0 ;  /* 0x13e000000c137fae */ /* 0x0007e20008121846 */
[----:B------:R-:W-:Y:S01]  /*152e0*/  @!P4 IMAD.IADD R2, R2, 0x1, -R7 ;  /* 0x000000010202c824 */ /* 0x000fe200078e0a07 */
[----:B------:R-:W-:-:S03]  /*152f0*/  ISETP.GT.U32.AND P4, PT, R7, R10, PT ;  /* 0x0000000a0700720c */ /* 0x000fc60003f84070 */
[----:B------:R-:W-:Y:S01]  /*15300*/  @!P3 IMAD.MOV R2, RZ, RZ, -R2 ;  /* 0x000000ffff02b224 */ /* 0x000fe200078e0a02 */
[----:B------:R-:W-:-:S04]  /*15310*/  ISETP.GT.U32.AND P3, PT, R7, R3, PT ;  /* 0x000000030700720c */ /* 0x000fc80003f64070 */
[----:B------:R-:W-:Y:S02]  /*15320*/  SEL R11, R6, R2, !P5 ;  /* 0x00000002060b7207 */ /* 0x000fe40006800000 */
[----:B---3--:R-:W-:-:S03]  /*15330*/  IABS R12, R14 ;  /* 0x0000000e000c7213 */ /* 0x008fc60000000000 */
[----:B------:R-:W-:Y:S02]  /*15340*/  @!P4 IMAD.IADD R10, R10, 0x1, -R7 ;  /* 0x000000010a0ac824 */ /* 0x000fe400078e0a07 */
[----:B------:R-:W-:Y:S02]  /*15350*/  IMAD.MOV.U32 R2, RZ, RZ, R12 ;  /* 0x000000ffff027224 */ /* 0x000fe400078e000c */
[----:B------:R-:W-:Y:S01]  /*15360*/  IMAD R12, R11, c[0x0][0x190], RZ ;  /* 0x000064000b0c7a24 */ /* 0x000fe200078e02ff */
[----:B------:R-:W-:Y:S01]  /*15370*/  ISETP.GT.U32.AND P6, PT, R7, R10, PT ;  /* 0x0000000a0700720c */ /* 0x000fe20003fc4070 */
[----:B------:R-:W-:-:S03]  /*15380*/  IMAD.HI.U32 R11, R8, R2, RZ ;  /* 0x00000002080b7227 */ /* 0x000fc600078e00ff */
[C---:B-1----:R-:W-:Y:S01]  /*15390*/  LEA R16, P4, R12.reuse, R5, 0x2 ;  /* 0x000000050c107211 */ /* 0x042fe200078810ff */
[----:B------:R-:W-:Y:S02]  /*153a0*/  IMAD.MOV R11, RZ, RZ, -R11 ;  /* 0x000000ffff0b7224 */ /* 0x000fe400078e0a0b */
[--C-:B------:R-:W-:Y:S01]  /*153b0*/  @!P3 IMAD.IADD R3, R3, 0x1, -R7.reuse ;  /* 0x000000010303b824 */ /* 0x100fe200078e0a07 */
[----:B--2---:R-:W-:Y:S01]  /*153c0*/  LEA.HI.X.SX32 R17, R12, R4, 0x2, P4 ;  /* 0x000000040c117211 */ /* 0x004fe200020f16ff */
[----:B------:R-:W-:Y:S01]  /*153d0*/  IMAD R2, R7, R11, R2 ;  /* 0x0000000b07027224 */ /* 0x000fe200078e0202 */
[----:B------:R-:W-:Y:S01]  /*153e0*/  ISETP.GE.AND P4, PT, R15, RZ, PT ;  /* 0x000000ff0f00720c */ /* 0x000fe20003f86270 */
[----:B------:R-:W-:Y:S01]  /*153f0*/  STL [R1+0x1ac4], R16 ;  /* 0x001ac41001007387 */ /* 0x000fe20000100800 */
[----:B------:R-:W-:Y:S02]  /*15400*/  IMAD.MOV.U32 R12, RZ, RZ, R16 ;  /* 0x000000ffff0c7224 */ /* 0x000fe400078e0010 */
[----:B------:R-:W-:Y:S01]  /*15410*/  ISETP.GT.U32.AND P3, PT, R7, R2, PT ;  /* 0x000000020700720c */ /* 0x000fe20003f64070 */
[----:B------:R-:W-:Y:S01]  /*15420*/  @!P6 IMAD.IADD R10, R10, 0x1, -R7 ;  /* 0x000000010a0ae824 */ /* 0x000fe200078e0a07 */
[----:B------:R-:W-:Y:S01]  /*15430*/  ISETP.GE.AND P6, PT, R14, RZ, PT ;  /* 0x000000ff0e00720c */ /* 0x000fe20003fc6270 */
[----:B------:R1:W-:Y:S01]  /*15440*/  STL [R1+0x1ac0], R17 ;  /* 0x001ac01101007387 */ /* 0x0003e20000100800 */
[----:B------:R-:W-:-:S02]  /*15450*/  IMAD.MOV.U32 R13, RZ, RZ, R17 ;  /* 0x000000ffff0d7224 */ /* 0x000fc400078e0011 */
[----:B------:R-:W-:-:S03]  /*15460*/  @!P1 IMAD.MOV R10, RZ, RZ, -R10 ;  /* 0x000000ffff0a9224 */ /* 0x000fc600078e0a0a */
[----:B------:R-:W-:Y:S01]  /*15470*/  @!P4 IMAD.MOV R3, RZ, RZ, -R3 ;  /* 0x000000ffff03c224 */ /* 0x000fe200078e0a03 */
[----:B------:R2:W-:Y:S01]  /*15480*/  LDGSTS.E [R19+0x14600], [R12.64], P0 ;  /* 0x146000000c137fae */ /* 0x0005e20008121846 */
[----:B------:R-:W-:Y:S02]  /*15490*/  SEL R10, R6, R10, !P5 ;  /* 0x0000000a060a7207 */ /* 0x000fe40006800000 */
[----:B------:R-:W-:Y:S01]  /*154a0*/  @!P3 IMAD.IADD R2, R2, 0x1, -R7 ;  /* 0x000000010202b824 */ /* 0x000fe200078e0a07 */
[----:B------:R-:W-:Y:S02]  /*154b0*/  SEL R3, R6, R3, !P5 ;  /* 0x0000000306037207 */ /* 0x000fe40006800000 */
[----:B------:R-:W-:Y:S02]  /*154c0*/  IMAD R10, R10, c[0x0][0x190], RZ ;  /* 0x000064000a0a7a24 */ /* 0x000fe400078e02ff */
[----:B------:R-:W-:Y:S01]  /*154d0*/  ISETP.GT.U32.AND P1, PT, R7, R2, PT ;  /* 0x000000020700720c */ /* 0x000fe20003f24070 */
[----:B------:R-:W-:-:S02]  /*154e0*/  IMAD R3, R3, c[0x0][0x190], RZ ;  /* 0x0000640003037a24 */ /* 0x000fc400078e02ff */
[CC--:B------:R-:W-:Y:S02]  /*154f0*/  LEA R11, P3, R10.reuse, R5.reuse, 0x2 ;  /* 0x000000050a0b7211 */ /* 0x0c0fe400078610ff */
[----:B--2---:R-:W-:Y:S02]  /*15500*/  LOP3.LUT R12, R9, 0x166, RZ, 0xfc, !PT ;  /* 0x00000166090c7812 */ /* 0x004fe400078efcff */
[-C--:B-1----:R-:W-:Y:S01]  /*15510*/  LEA.HI.X.SX32 R17, R10, R4.reuse, 0x2, P3 ;  /* 0x000000040a117211 */ /* 0x082fe200018f16ff */
[----:B------:R1:W-:Y:S01]  /*15520*/  STL [R1+0x1acc], R11 ;  /* 0x001acc0b01007387 */ /* 0x0003e20000100800 */
[C---:B------:R-:W-:Y:S01]  /*15530*/  LEA R15, P4, R3.reuse, R5, 0x2 ;  /* 0x00000005030f7211 */ /* 0x040fe200078810ff */
[----:B------:R-:W-:Y:S02]  /*15540*/  IMAD.MOV.U32 R10, RZ, RZ, R11 ;  /* 0x000000ffff0a7224 */ /* 0x000fe400078e000b */
[----:B------:R-:W-:Y:S01]  /*15550*/  STL [R1+0x1ac8], R17 ;  /* 0x001ac81101007387 */ /* 0x000fe20000100800 */
[----:B------:R-:W-:Y:S01]  /*15560*/  @!P1 IMAD.IADD R2, R2, 0x1, -R7 ;  /* 0x0000000102029824 */ /* 0x000fe200078e0a07 */
[----:B------:R-:W-:-:S02]  /*15570*/  LEA.HI.X.SX32 R16, R3, R4, 0x2, P4 ;  /* 0x0000000403107211 */ /* 0x000fc400020f16ff */
[----:B------:R-:W-:Y:S01]  /*15580*/  IABS R3, R12 ;  /* 0x0000000c00037213 */ /* 0x000fe20000000000 */
[----:B------:R-:W-:Y:S01]  /*15590*/  @!P6 IMAD.MOV R2, RZ, RZ, -R2 ;  /* 0x000000ffff02e224 */ /* 0x000fe200078e0a02 */
[----:B------:R-:W-:Y:S01]  /*155a0*/  STL [R1+0x1ad4], R15 ;  /* 0x001ad40f01007387 */ /* 0x000fe20000100800 */
[----:B-1----:R-:W-:-:S03]  /*155b0*/  IMAD.MOV.U32 R11, RZ, RZ, R17 ;  /* 0x000000ffff0b7224 */ /* 0x002fc600078e0011 */
[----:B------:R-:W-:Y:S01]  /*155c0*/  SEL R2, R6, R2, !P5 ;  /* 0x0000000206027207 */ /* 0x000fe20006800000 */
[----:B------:R-:W-:Y:S04]  /*155d0*/  STL [R1+0x1ad0], R16 ;  /* 0x001ad01001007387 */ /* 0x000fe80000100800 */
[----:B------:R1:W-:Y:S02]  /*155e0*/  LDGSTS.E [R19+0x14e00], [R10.64], P0 ;  /* 0x14e000000a137fae */ /* 0x0003e40008121846 */
[----:B-1----:R-:W-:Y:S02]  /*155f0*/  IMAD.MOV.U32 R10, RZ, RZ, R15 ;  /* 0x000000ffff0a7224 */ /* 0x002fe400078e000f */
[----:B------:R-:W-:-:S05]  /*15600*/  IMAD.MOV.U32 R11, RZ, RZ, R16 ;  /* 0x000000ffff0b7224 */ /* 0x000fca00078e0010 */
[----:B------:R1:W-:Y:S02]  /*15610*/  LDGSTS.E [R19+0x15600], [R10.64], P0 ;  /* 0x156000000a137fae */ /* 0x0003e40008121846 */
[----:B-1----:R-:W-:Y:S02]  /*15620*/  IMAD R10, R2, c[0x0][0x190], RZ ;  /* 0x00006400020a7a24 */ /* 0x002fe400078e02ff */
[----:B------:R-:W-:-:S03]  /*15630*/  IMAD.HI.U32 R2, R8, R3, RZ ;  /* 0x0000000308027227 */ /* 0x000fc600078e00ff */
[----:B------:R-:W-:Y:S01]  /*15640*/  LEA R13, P1, R10, R5, 0x2 ;  /* 0x000000050a0d7211 */ /* 0x000fe200078210ff */
[----:B------:R-:W-:-:S03]  /*15650*/  IMAD.MOV R2, RZ, RZ, -R2 ;  /* 0x000000ffff027224 */ /* 0x000fc600078e0a02 */
[----:B------:R-:W-:Y:S01]  /*15660*/  LEA.HI.X.SX32 R14, R10, R4, 0x2, P1 ;  /* 0x000000040a0e7211 */ /* 0x000fe200008f16ff */
[C---:B------:R-:W-:Y:S01]  /*15670*/  IMAD R3, R7.reuse, R2, R3 ;  /* 0x0000000207037224 */ /* 0x040fe200078e0203 */
[----:B------:R1:W-:Y:S01]  /*15680*/  STL [R1+0x1adc], R13 ;  /* 0x001adc0d01007387 */ /* 0x0003e20000100800 */
[----:B------:R-:W-:Y:S01]  /*15690*/  IMAD.MOV.U32 R10, RZ, RZ, R13 ;  /* 0x000000ffff0a7224 */ /* 0x000fe200078e000d */
[----:B------:R-:W-:Y:S01]  /*156a0*/  ISETP.GE.AND P1, PT, R12, RZ, PT ;  /* 0x000000ff0c00720c */ /* 0x000fe20003f26270 */
[----:B------:R-:W-:Y:S01]  /*156b0*/  IMAD.MOV.U32 R11, RZ, RZ, R14 ;  /* 0x000000ffff0b7224 */ /* 0x000fe200078e000e */
[----:B------:R-:W-:Y:S01]  /*156c0*/  ISETP.GT.U32.AND P3, PT, R7, R3, PT ;  /* 0x000000030700720c */ /* 0x000fe20003f64070 */
[----:B------:R2:W-:Y:S04]  /*156d0*/  STL [R1+0x1ad8], R14 ;  /* 0x001ad80e01007387 */ /* 0x0005e80000100800 */
[----:B------:R3:W-:Y:S01]  /*156e0*/  LDGSTS.E [R19+0x15e00], [R10.64], P0 ;  /* 0x15e000000a137fae */ /* 0x0007e20008121846 */
[----:B-1----:R-:W-:-:S04]  /*156f0*/  LOP3.LUT R13, R9, 0x176, RZ, 0xfc, !PT ;  /* 0x00000176090d7812 */ /* 0x002fc800078efcff */
[----:B------:R-:W-:Y:S02]  /*15700*/  IABS R2, R13 ;  /* 0x0000000d00027213 */ /* 0x000fe40000000000 */
[----:B--2---:R-:W-:Y:S01]  /*15710*/  LOP3.LUT R14, R9, 0x17e, RZ, 0xfc, !PT ;  /* 0x0000017e090e7812 */ /* 0x004fe200078efcff */
[----:B------:R-:W-:Y:S01]  /*15720*/  @!P3 IMAD.IADD R3, R3, 0x1, -R7 ;  /* 0x000000010303b824 */ /* 0x000fe200078e0a07 */
[----:B---3--:R-:W-:-:S04]  /*15730*/  LOP3.LUT R11, R9, 0x16e, RZ, 0xfc, !PT ;  /* 0x0000016e090b7812 */ /* 0x008fc800078efcff */
[----:B------:R-:W-:Y:S02]  /*15740*/  ISETP.GT.U32.AND P4, PT, R7, R3, PT ;  /* 0x000000030700720c */ /* 0x000fe40003f84070 */
[----:B------:R-:W-:Y:S02]  /*15750*/  IABS R10, R11 ;  /* 0x0000000b000a7213 */ /* 0x000fe40000000000 */
[----:B------:R-:W-:Y:S01]  /*15760*/  ISETP.GE.AND P3, PT, R11, RZ, PT ;  /* 0x000000ff0b00720c */ /* 0x000fe20003f66270 */
[----:B------:R-:W-:-:S04]  /*15770*/  IMAD.HI.U32 R11, R8, R2, RZ ;  /* 0x00000002080b7227 */ /* 0x000fc800078e00ff */
[----:B------:R-:W-:-:S04]  /*15780*/  IMAD.HI.U32 R12, R8, R10, RZ ;  /* 0x0000000a080c7227 */ /* 0x000fc800078e00ff */
[----:B------:R-:W-:Y:S02]  /*15790*/  IMAD.MOV R12, RZ, RZ, -R12 ;  /* 0x000000ffff0c7224 */ /* 0x000fe400078e0a0c */
[----:B------:R-:W-:Y:S01]  /*157a0*/  @!P4 IMAD.IADD R3, R3, 0x1, -R7 ;  /* 0x000000010303c824 */ /* 0x000fe200078e0a07 */
[----:B------:R-:W-:Y:S01]  /*157b0*/  ISETP.GE.AND P4, PT, R13, RZ, PT ;  /* 0x000000ff0d00720c */ /* 0x000fe20003f86270 */
[C---:B------:R-:W-:Y:S01]  /*157c0*/  IMAD R10, R7.reuse, R12, R10 ;  /* 0x0000000c070a7224 */ /* 0x040fe200078e020a */
[----:B------:R-:W-:Y:S01]  /*157d0*/  IABS R12, R14 ;  /* 0x0000000e000c7213 */ /* 0x000fe20000000000 */
[----:B------:R-:W-:Y:S02]  /*157e0*/  IMAD.MOV R11, RZ, RZ, -R11 ;  /* 0x000000ffff0b7224 */ /* 0x000fe400078e0a0b */
[----:B------:R-:W-:Y:S01]  /*157f0*/  @!P1 IMAD.MOV R3, RZ, RZ, -R3 ;  /* 0x000000ffff039224 */ /* 0x000fe200078e0a03 */
[C---:B------:R-:W-:Y:S01]  /*15800*/  ISETP.GT.U32.AND P1, PT, R7.reuse, R10, PT ;  /* 0x0000000a0700720c */ /* 0x040fe20003f24070 */
[----:B------:R-:W-:-:S03]  /*15810*/  IMAD R2, R7, R11, R2 ;  /* 0x0000000b07027224 */ /* 0x000fc600078e0202 */
[----:B------:R-:W-:Y:S02]  /*15820*/  SEL R3, R6, R3, !P5 ;  /* 0x0000000306037207 */ /* 0x000fe40006800000 */
[----:B------:R-:W-:-:S03]  /*15830*/  ISETP.GT.U32.AND P6, PT, R7, R2, PT ;  /* 0x000000020700720c */ /* 0x000fc60003fc4070 */
[----:B------:R-:W-:Y:S02]  /*15840*/  IMAD R11, R3, c[0x0][0x190], RZ ;  /* 0x00006400030b7a24 */ /* 0x000fe400078e02ff */
[----:B------:R-:W-:Y:S02]  /*15850*/  IMAD.MOV.U32 R3, RZ, RZ, R12 ;  /* 0x000000ffff037224 */ /* 0x000fe400078e000c */
[----:B------:R-:W-:-:S05]  /*15860*/  @!P1 IMAD.IADD R10, R10, 0x1, -R7 ;  /* 0x000000010a0a9824 */ /* 0x000fca00078e0a07 */
[----:B------:R-:W-:Y:S02]  /*15870*/  ISETP.GT.U32.AND P1, PT, R7, R10, PT ;  /* 0x0000000a0700720c */ /* 0x000fe40003f24070 */
[----:B------:R-:W-:Y:S02]  /*15880*/  @!P6 IADD3 R2, R2, -R7, RZ ;  /* 0x800000070202e210 */ /* 0x000fe40007ffe0ff */
[----:B------:R-:W-:-:S04]  /*15890*/  LEA R15, P6, R11, R5, 0x2 ;  /* 0x000000050b0f7211 */ /* 0x000fc800078c10ff */
[----:B------:R-:W-:Y:S01]  /*158a0*/  LEA.HI.X.SX32 R16, R11, R4, 0x2, P6 ;  /* 0x000000040b107211 */ /* 0x000fe200030f16ff */
[----:B------:R-:W-:Y:S01]  /*158b0*/  IMAD.HI.U32 R11, R8, R3, RZ ;  /* 0x00000003080b7227 */ /* 0x000fe200078e00ff */
[----:B------:R-:W-:Y:S01]  /*158c0*/  ISETP.GT.U32.AND P6, PT, R7, R2, PT ;  /* 0x000000020700720c */ /* 0x000fe20003fc4070 */
[----:B------:R1:W-:Y:S02]  /*158d0*/  STL [R1+0x1ae4], R15 ;  /* 0x001ae40f01007387 */ /* 0x0003e40000100800 */
[----:B------:R-:W-:Y:S02]  /*158e0*/  @!P1 IMAD.IADD R10, R10, 0x1, -R7 ;  /* 0x000000010a0a9824 */ /* 0x000fe400078e0a07 */
[----:B------:R-:W-:Y:S01]  /*158f0*/  IMAD.MOV R11, RZ, RZ, -R11 ;  /* 0x000000ffff0b7224 */ /* 0x000fe200078e0a0b */
[----:B------:R2:W-:Y:S01]  /*15900*/  STL [R1+0x1ae0], R16 ;  /* 0x001ae01001007387 */ /* 0x0005e20000100800 */
[----:B------:R-:W-:Y:S02]  /*15910*/  @!P3 IMAD.MOV R10, RZ, RZ, -R10 ;  /* 0x000000ffff0ab224 */ /* 0x000fe400078e0a0a */
[----:B------:R-:W-:-:S02]  /*15920*/  IMAD.MOV.U32 R12, RZ, RZ, R15 ;  /* 0x000000ffff0c7224 */ /* 0x000fc400078e000f */
[C---:B------:R-:W-:Y:S01]  /*15930*/  IMAD R3, R7.reuse, R11, R3 ;  /* 0x0000000b07037224 */ /* 0x040fe200078e0203 */
[----:B------:R-:W-:Y:S01]  /*15940*/  SEL R10, R6, R10, !P5 ;  /* 0x0000000a060a7207 */ /* 0x000fe20006800000 */
[----:B------:R-:W-:Y:S02]  /*15950*/  @!P6 IMAD.IADD R2, R2, 0x1, -R7 ;  /* 0x000000010202e824 */ /* 0x000fe400078e0a07 */
[----:B------:R-:W-:Y:S01]  /*15960*/  IMAD.MOV.U32 R13, RZ, RZ, R16 ;  /* 0x000000ffff0d7224 */ /* 0x000fe200078e0010 */
[----:B------:R-:W-:Y:S01]  /*15970*/  ISETP.GT.U32.AND P1, PT, R7, R3, PT ;  /* 0x000000030700720c */ /* 0x000fe20003f24070 */
[----:B------:R-:W-:Y:S02]  /*15980*/  @!P4 IMAD.MOV R2, RZ, RZ, -R2 ;  /* 0x000000ffff02c224 */ /* 0x000fe400078e0a02 */
[----:B------:R-:W-:Y:S01]  /*15990*/  IMAD R10, R10, c[0x0][0x190], RZ ;  /* 0x000064000a0a7a24 */ /* 0x000fe200078e02ff */
[----:B------:R3:W-:Y:S02]  /*159a0*/  LDGSTS.E [R19+0x16600], [R12.64], P0 ;  /* 0x166000000c137fae */ /* 0x0007e40008121846 */
[----:B------:R-:W-:-:S02]  /*159b0*/  SEL R2, R6, R2, !P5 ;  /* 0x0000000206027207 */ /* 0x000fc40006800000 */
[----:B------:R-:W-:-:S03]  /*159c0*/  LEA R17, P3, R10, R5, 0x2 ;  /* 0x000000050a117211 */ /* 0x000fc600078610ff */
[----:B------:R-:W-:Y:S01]  /*159d0*/  IMAD R2, R2, c[0x0][0x190], RZ ;  /* 0x0000640002027a24 */ /* 0x000fe200078e02ff */
[-C--:B------:R-:W-:Y:S01]  /*159e0*/  LEA.HI.X.SX32 R18, R10, R4.reuse, 0x2, P3 ;  /* 0x000000040a127211 */ /* 0x080fe200018f16ff */
[----:B------:R-:W-:Y:S01]  /*159f0*/  IMAD.MOV.U32 R10, RZ, RZ, R17 ;  /* 0x000000ffff0a7224 */ /* 0x000fe200078e0011 */
[----:B------:R-:W-:Y:S01]  /*15a00*/  STL [R1+0x1aec], R17 ;  /* 0x001aec1101007387 */ /* 0x000fe20000100800 */
[----:B------:R-:W-:Y:S01]  /*15a10*/  @!P1 IMAD.IADD R3, R3, 0x1, -R7 ;  /* 0x0000000103039824 */ /* 0x000fe200078e0a07 */
[C---:B-1----:R-:W-:Y:S01]  /*15a20*/  LEA R15, P4, R2.reuse, R5, 0x2 ;  /* 0x00000005020f7211 */ /* 0x042fe200078810ff */
[----:B------:R-:W-:Y:S01]  /*15a30*/  IMAD.MOV.U32 R11, RZ, RZ, R18 ;  /* 0x000000ffff0b7224 */ /* 0x000fe200078e0012 */
[----:B------:R-:W-:Y:S02]  /*15a40*/  STL [R1+0x1ae8], R18 ;  /* 0x001ae81201007387 */ /* 0x000fe40000100800 */
[----:B--2---:R-:W-:Y:S02]  /*15a50*/  LEA.HI.X.SX32 R16, R2, R4, 0x2, P4 ;  /* 0x0000000402107211 */ /* 0x004fe400020f16ff */
[----:B------:R1:W-:Y:S01]  /*15a60*/  LDGSTS.E [R19+0x16e00], [R10.64], P0 ;  /* 0x16e000000a137fae */ /* 0x0003e20008121846 */
[----:B------:R-:W-:-:S02]  /*15a70*/  ISETP.GT.U32.AND P1, PT, R7, R3, PT ;  /* 0x000000030700720c */ /* 0x000fc40003f24070 */
[----:B------:R-:W-:Y:S01]  /*15a80*/  ISETP.GE.AND P4, PT, R14, RZ, PT ;  /* 0x000000ff0e00720c */ /* 0x000fe20003f86270 */
[----:B------:R2:W-:Y:S01]  /*15a90*/  STL [R1+0x1af4], R15 ;  /* 0x001af40f01007387 */ /* 0x0005e20000100800 */
[----:B------:R-:W-:-:S03]  /*15aa0*/  LOP3.LUT R14, R9, 0x18e, RZ, 0xfc, !PT ;  /* 0x0000018e090e7812 */ /* 0x000fc600078efcff */
[----:B------:R4:W-:Y:S01]  /*15ab0*/  STL [R1+0x1af0], R16 ;  /* 0x001af01001007387 */ /* 0x0009e20000100800 */
[----:B-1----:R-:W-:Y:S02]  /*15ac0*/  IMAD.MOV.U32 R10, RZ, RZ, R15 ;  /* 0x000000ffff0a7224 */ /* 0x002fe400078e000f */
[----:B------:R-:W-:Y:S01]  /*15ad0*/  IMAD.MOV.U32 R11, RZ, RZ, R16 ;  /* 0x000000ffff0b7224 */ /* 0x000fe200078e0010 */
[----:B--2---:R-:W-:Y:S02]  /*15ae0*/  LOP3.LUT R15, R9, 0x196, RZ, 0xfc, !PT ;  /* 0x00000196090f7812 */ /* 0x004fe400078efcff */
[----:B------:R-:W-:Y:S02]  /*15af0*/  @!P1 IMAD.IADD R3, R3, 0x1, -R7 ;  /* 0x0000000103039824 */ /* 0x000fe400078e0a07 */
[----:B------:R1:W-:Y:S02]  /*15b00*/  LDGSTS.E [R19+0x17600], [R10.64], P0 ;  /* 0x176000000a137fae */ /* 0x0003e40008121846 */
[----:B------:R-:W-:Y:S01]  /*15b10*/  @!P4 IMAD.MOV R3, RZ, RZ, -R3 ;  /* 0x000000ffff03c224 */ /* 0x000fe200078e0a03 */
[----:B-1----:R-:W-:-:S04]  /*15b20*/  LOP3.LUT R11, R9, 0x186, RZ, 0xfc, !PT ;  /* 0x00000186090b7812 */ /* 0x002fc800078efcff */
[----:B------:R-:W-:Y:S02]  /*15b30*/  IABS R2, R11 ;  /* 0x0000000b00027213 */ /* 0x000fe40000000000 */
[----:B------:R-:W-:Y:S02]  /*15b40*/  ISETP.GE.AND P3, PT, R11, RZ, PT ;  /* 0x000000ff0b00720c */ /* 0x000fe40003f66270 */
[----:B------:R-:W-:Y:S01]  /*15b50*/  SEL R11, R6, R3, !P5 ;  /* 0x00000003060b7207 */ /* 0x000fe20006800000 */
[----:B------:R-:W-:Y:S01]  /*15b60*/  IMAD.HI.U32 R10, R8, R2, RZ ;  /* 0x00000002080a7227 */ /* 0x000fe200078e00ff */
[----:B------:R-:W-:-:S03]  /*15b70*/  IABS R3, R15 ;  /* 0x0000000f00037213 */ /* 0x000fc60000000000 */
[----:B------:R-:W-:Y:S02]  /*15b80*/  IMAD.MOV R10, RZ, RZ, -R10 ;  /* 0x000000ffff0a7224 */ /* 0x000fe400078e0a0a */
[----:B---3--:R-:W-:-:S04]  /*15b90*/  IMAD.HI.U32 R12, R8, R3, RZ ;  /* 0x00000003080c7227 */ /* 0x008fc800078e00ff */
        /* <DEDUP_REMOVED lines=11> */
[----:B----4-:R-:W-:-:S04]  /*15c50*/  LEA R16, P1, R13, R5, 0x2 ;  /* 0x000000050d107211 */ /* 0x010fc800078210ff */
        /* <DEDUP_REMOVED lines=52> */
[----:B------:R-:W-:Y:S01]  /*15fa0*/  STL [R1+0x1b14], R15 ;  /* 0x001b140f01007387 */ /* 0x000fe20000100800 */
[----:B------:R-:W-:Y:S02]  /*15fb0*/  @!P6 IMAD.MOV R2, RZ, RZ, -R2 ;  /* 0x000000ffff02e224 */ /* 0x000fe400078e0a02 */
[----:B-1----:R-:W-:Y:S01]  /*15fc0*/  IMAD.MOV.U32 R11, RZ, RZ, R17 ;  /* 0x000000ffff0b7224 */ /* 0x002fe200078e0011 */
[----:B------:R-:W-:Y:S02]  /*15fd0*/  STL [R1+0x1b10], R16 ;  /* 0x001b101001007387 */ /* 0x000fe40000100800 */
[----:B------:R-:W-:Y:S02]  /*15fe0*/  SEL R3, R6, R2, !P5 ;  /* 0x0000000206037207 */ /* 0x000fe40006800000 */
[----:B------:R1:W-:Y:S01]  /*15ff0*/  LDGSTS.E [R19+0x18e00], [R10.64], P0 ;  /* 0x18e000000a137fae */ /* 0x0003e20008121846 */
[----:B------:R-:W-:Y:S01]  /*16000*/  IABS R2, R12 ;  /* 0x0000000c00027213 */ /* 0x000fe20000000000 */
[----:B-1----:R-:W-:-:S02]  /*16010*/  IMAD.MOV.U32 R10, RZ, RZ, R15 ;  /* 0x000000ffff0a7224 */ /* 0x002fc400078e000f */
        /* <DEDUP_REMOVED lines=17> */
[C---:B--2---:R-:W-:Y:S01]  /*16130*/  LOP3.LUT R14, R9.reuse, 0x1be, RZ, 0xfc, !PT ;  /* 0x000001be090e7812 */ /* 0x044fe200078efcff */
        /* <DEDUP_REMOVED lines=21> */
[----:B------:R-:W-:Y:S01]  /*16290*/  ISETP.GT.U32.AND P1, PT, R7, R10, PT ;  /* 0x0000000a0700720c */ /* 0x000fe20003f24070 */
[----:B------:R-:W-:Y:S01]  /*162a0*/  @!P6 IMAD.IADD R3, R3, 0x1, -R7 ;  /* 0x000000010303e824 */ /* 0x000fe200078e0a07 */
[----:B------:R-:W-:-:S04]  /*162b0*/  LEA R15, P6, R11, R5, 0x2 ;  /* 0x000000050b0f7211 */ /* 0x000fc800078c10ff */
[----:B------:R-:W-:Y:S01]  /*162c0*/  LEA.HI.X.SX32 R16, R11, R4, 0x2, P6 ;  /* 0x000000040b107211 */ /* 0x000fe200030f16ff */
[----:B------:R-:W-:Y:S01]  /*162d0*/  IMAD.HI.U32 R11, R8, R2, RZ ;  /* 0x00000002080b7227 */ /* 0x000fe200078e00ff */
[C---:B------:R-:W-:Y:S01]  /*162e0*/  ISETP.GT.U32.AND P6, PT, R7.reuse, R3, PT ;  /* 0x000000030700720c */ /* 0x040fe20003fc4070 */
[----:B------:R1:W-:Y:S02]  /*162f0*/  STL [R1+0x1b24], R15 ;  /* 0x001b240f01007387 */ /* 0x0003e40000100800 */
[----:B------:R-:W-:Y:S02]  /*16300*/  IMAD.MOV R11, RZ, RZ, -R11 ;  /* 0x000000ffff0b7224 */ /* 0x000fe400078e0a0b */
[----:B------:R-:W-:Y:S01]  /*16310*/  @!P1 IADD3 R10, R10, -R7, RZ ;  /* 0x800000070a0a9210 */ /* 0x000fe20007ffe0ff */
[----:B------:R-:W-:Y:S01]  /*16320*/  IMAD.MOV.U32 R12, RZ, RZ, R15 ;  /* 0x000000ffff0c7224 */ /* 0x000fe200078e000f */
[----:B------:R2:W-:Y:S01]  /*16330*/  STL [R1+0x1b20], R16 ;  /* 0x001b201001007387 */ /* 0x0005e20000100800 */
[----:B------:R-:W-:-:S02]  /*16340*/  IMAD R2, R7, R11, R2 ;  /* 0x0000000b07027224 */ /* 0x000fc400078e0202 */
[----:B------:R-:W-:Y:S02]  /*16350*/  @!P3 IMAD.MOV R10, RZ, RZ, -R10 ;  /* 0x000000ffff0ab224 */ /* 0x000fe400078e0a0a */
[----:B------:R-:W-:Y:S01]  /*16360*/  IMAD.MOV.U32 R13, RZ, RZ, R16 ;  /* 0x000000ffff0d7224 */ /* 0x000fe200078e0010 */
[----:B------:R-:W-:Y:S01]  /*16370*/  ISETP.GT.U32.AND P1, PT, R7, R2, PT ;  /* 0x000000020700720c */ /* 0x000fe20003f24070 */
[----:B------:R-:W-:Y:S01]  /*16380*/  @!P6 IMAD.IADD R3, R3, 0x1, -R7 ;  /* 0x000000010303e824 */ /* 0x000fe200078e0a07 */
[----:B------:R-:W-:Y:S02]  /*16390*/  SEL R10, R6, R10, !P5 ;  /* 0x0000000a060a7207 */ /* 0x000fe40006800000 */
[----:B------:R3:W-:Y:S01]  /*163a0*/  LDGSTS.E [R19+0x1a600], [R12.64], P0 ;  /* 0x1a6000000c137fae */ /* 0x0007e20008121846 */
[----:B------:R-:W-:Y:S02]  /*163b0*/  @!P4 IMAD.MOV R3, RZ, RZ, -R3 ;  /* 0x000000ffff03c224 */ /* 0x000fe400078e0a03 */
[----:B------:R-:W-:-:S03]  /*163c0*/  IMAD R10, R10, c[0x0][0x190], RZ ;  /* 0x000064000a0a7a24 */ /* 0x000fc600078e02ff */
[----:B------:R-:W-:Y:S02]  /*163d0*/  SEL R3, R6, R3, !P5 ;  /* 0x0000000306037207 */ /* 0x000fe40006800000 */
[-C--:B------:R-:W-:Y:S01]  /*163e0*/  LEA R17, P3, R10, R5.reuse, 0x2 ;  /* 0x000000050a117211 */ /* 0x080fe200078610ff */
[----:B------:R-:W-:Y:S02]  /*163f0*/  @!P1 IMAD.IADD R2, R2, 0x1, -R7 ;  /* 0x0000000102029824 */ /* 0x000fe400078e0a07 */
[----:B------:R-:W-:Y:S01]  /*16400*/  IMAD R3, R3, c[0x0][0x190], RZ ;  /* 0x0000640003037a24 */ /* 0x000fe200078e02ff */
[----:B------:R-:W-:Y:S01]  /*16410*/  LEA.HI.X.SX32 R18, R10, R4, 0x2, P3 ;  /* 0x000000040a127211 */ /* 0x000fe200018f16ff */
[----:B------:R-:W-:Y:S01]  /*16420*/  IMAD.MOV.U32 R10, RZ, RZ, R17 ;  /* 0x000000ffff0a7224 */ /* 0x000fe200078e0011 */
[----:B------:R-:W-:Y:S01]  /*16430*/  ISETP.GT.U32.AND P1, PT, R7, R2, PT ;  /* 0x000000020700720c */ /* 0x000fe20003f24070 */
[----:B------:R-:W-:Y:S01]  /*16440*/  STL [R1+0x1b2c], R17 ;  /* 0x001b2c1101007387 */ /* 0x000fe20000100800 */
[C---:B-1----:R-:W-:Y:S01]  /*16450*/  LEA R15, P4, R3.reuse, R5, 0x2 ;  /* 0x00000005030f7211 */ /* 0x042fe200078810ff */
[----:B------:R-:W-:Y:S01]  /*16460*/  IMAD.MOV.U32 R11, RZ, RZ, R18 ;  /* 0x000000ffff0b7224 */ /* 0x000fe200078e0012 */
[----:B------:R-:W-:Y:S01]  /*16470*/  ISETP.GE.AND P3, PT, R14, RZ, PT ;  /* 0x000000ff0e00720c */ /* 0x000fe20003f66270 */
[----:B------:R-:W-:Y:S01]  /*16480*/  STL [R1+0x1b28], R18 ;  /* 0x001b281201007387 */ /* 0x000fe20000100800 */
[----:B--2---:R-:W-:-:S02]  /*16490*/  LEA.HI.X.SX32 R16, R3, R4, 0x2, P4 ;  /* 0x0000000403107211 */ /* 0x004fc400020f16ff */
[----:B------:R-:W-:Y:S01]  /*164a0*/  LOP3.LUT R14, R9, 0x1ce, RZ, 0xfc, !PT ;  /* 0x000001ce090e7812 */ /* 0x000fe200078efcff */
[----:B------:R1:W-:Y:S04]  /*164b0*/  LDGSTS.E [R19+0x1ae00], [R10.64], P0 ;  /* 0x1ae000000a137fae */ /* 0x0003e80008121846 */
[----:B------:R-:W-:Y:S01]  /*164c0*/  @!P1 IMAD.IADD R2, R2, 0x1, -R7 ;  /* 0x0000000102029824 */ /* 0x000fe200078e0a07 */
[----:B------:R2:W-:Y:S03]  /*164d0*/  STL [R1+0x1b34], R15 ;  /* 0x001b340f01007387 */ /* 0x0005e60000100800 */
[----:B------:R-:W-:Y:S01]  /*164e0*/  @!P3 IMAD.MOV R2, RZ, RZ, -R2 ;  /* 0x000000ffff02b224 */ /* 0x000fe200078e0a02 */
[----:B------:R4:W-:Y:S01]  /*164f0*/  STL [R1+0x1b30], R16 ;  /* 0x001b301001007387 */ /* 0x0009e20000100800 */
[----:B-1----:R-:W-:-:S02]  /*16500*/  IMAD.MOV.U32 R10, RZ, RZ, R15 ;  /* 0x000000ffff0a7224 */ /* 0x002fc400078e000f */
[----:B------:R-:W-:Y:S01]  /*16510*/  IMAD.MOV.U32 R11, RZ, RZ, R16 ;  /* 0x000000ffff0b7224 */ /* 0x000fe200078e0010 */
[----:B--2---:R-:W-:-:S04]  /*16520*/  LOP3.LUT R15, R9, 0x1d6, RZ, 0xfc, !PT ;  /* 0x000001d6090f7812 */ /* 0x004fc800078efcff */
        /* <DEDUP_REMOVED lines=8> */
[----:B---3--:R-:W-:Y:S02]  /*165b0*/  IMAD R13, R11, c[0x0][0x190], RZ ;  /* 0x000064000b0d7a24 */ /* 0x008fe400078e02ff */
[----:B------:R-:W-:Y:S01]  /*165c0*/  IMAD R10, R7, R3, R10 ;  /* 0x00000003070a7224 */ /* 0x000fe200078e020a */
[----:B------:R-:W-:Y:S01]  /*165d0*/  IABS R3, R14 ;  /* 0x0000000e00037213 */ /* 0x000fe20000000000 */
[C---:B------:R-:W-:Y:S01]  /*165e0*/  IMAD.HI.U32 R12, R8.reuse, R2, RZ ;  /* 0x00000002080c7227 */ /* 0x040fe200078e00ff */
[----:B----4-:R-:W-:Y:S02]  /*165f0*/  LEA R16, P4, R13, R5, 0x2 ;  /* 0x000000050d107211 */ /* 0x010fe400078810ff */
[----:B------:R-:W-:Y:S01]  /*16600*/  ISETP.GT.U32.AND P3, PT, R7, R10, PT ;  /* 0x0000000a0700720c */ /* 0x000fe20003f64070 */
[----:B------:R-:W-:Y:S01]  /*16610*/  IMAD.HI.U32 R11, R8, R3, RZ ;  /* 0x00000003080b7227 */ /* 0x000fe200078e00ff */
[----:B------:R-:W-:Y:S01]  /*16620*/  LEA.HI.X.SX32 R17, R13, R4, 0x2, P4 ;  /* 0x000000040d117211 */ /* 0x000fe200020f16ff */
[----:B------:R-:W-:Y:S02]  /*16630*/  STL [R1+0x1b3c], R16 ;  /* 0x001b3c1001007387 */ /* 0x000fe40000100800 */
[----:B------:R-:W-:-:S02]  /*16640*/  IMAD.MOV R11, RZ, RZ, -R11 ;  /* 0x000000ffff0b7224 */ /* 0x000fc400078e0a0b */
[----:B------:R-:W-:Y:S01]  /*16650*/  IMAD.MOV R12, RZ, RZ, -R12 ;  /* 0x000000ffff0c7224 */ /* 0x000fe200078e0a0c */
[----:B------:R1:W-:Y:S01]  /*16660*/  STL [R1+0x1b38], R17 ;  /* 0x001b381101007387 */ /* 0x0003e20000100800 */
[C---:B------:R-:W-:Y:S02]  /*16670*/  IMAD R3, R7.reuse, R11, R3 ;  /* 0x0000000b07037224 */ /* 0x040fe400078e0203 */
[C---:B------:R-:W-:Y:S02]  /*16680*/  IMAD R2, R7.reuse, R12, R2 ;  /* 0x0000000c07027224 */ /* 0x040fe400078e0202 */
[----:B------:R-:W-:Y:S02]  /*16690*/  @!P3 IMAD.IADD R10, R10, 0x1, -R7 ;  /* 0x000000010a0ab824 */ /* 0x000fe400078e0a07 */
[----:B------:R-:W-:Y:S01]  /*166a0*/  IMAD.MOV.U32 R12, RZ, RZ, R16 ;  /* 0x000000ffff0c7224 */ /* 0x000fe200078e0010 */
[C---:B------:R-:W-:Y:S01]  /*166b0*/  ISETP.GT.U32.AND P4, PT, R7.reuse, R2, PT ;  /* 0x000000020700720c */ /* 0x040fe20003f84070 */
[----:B------:R-:W-:Y:S01]  /*166c0*/  IMAD.MOV.U32 R13, RZ, RZ, R17 ;  /* 0x000000ffff0d7224 */ /* 0x000fe200078e0011 */
[----:B------:R-:W-:-:S02]  /*166d0*/  ISETP.GT.U32.AND P3, PT, R7, R10, PT ;  /* 0x0000000a0700720c */ /* 0x000fc40003f64070 */
[----:B-1----:R-:W-:Y:S02]  /*166e0*/  LOP3.LUT R17, R9, 0x1fe, RZ, 0xfc, !PT ;  /* 0x000001fe09117812 */ /* 0x002fe400078efcff */
[----:B------:R1:W-:Y:S07]  /*166f0*/  LDGSTS.E [R19+0x1be00], [R12.64], P0 ;  /* 0x1be000000c137fae */ /* 0x0003ee0008121846 */
[--C-:B------:R-:W-:Y:S02]  /*16700*/  @!P4 IMAD.IADD R2, R2, 0x1, -R7.reuse ;  /* 0x000000010202c824 */ /* 0x100fe400078e0a07 */
[----:B------:R-:W-:Y:S01]  /*16710*/  @!P3 IMAD.IADD R10, R10, 0x1, -R7 ;  /* 0x000000010a0ab824 */ /* 0x000fe200078e0a07 */
[----:B------:R-:W-:-:S02]  /*16720*/  ISETP.GT.U32.AND P3, PT, R7, R3, PT ;  /* 0x000000030700720c */ /* 0x000fc40003f64070 */
[----:B------:R-:W-:Y:S01]  /*16730*/  ISETP.GT.U32.AND P4, PT, R7, R2, PT ;  /* 0x000000020700720c */ /* 0x000fe20003f84070 */
[----:B------:R-:W-:Y:S01]  /*16740*/  @!P1 IMAD.MOV R10, RZ, RZ, -R10 ;  /* 0x000000ffff0a9224 */ /* 0x000fe200078e0a0a */
[----:B------:R-:W-:-:S04]  /*16750*/  ISETP.GE.AND P1, PT, R14, RZ, PT ;  /* 0x000000ff0e00720c */ /* 0x000fc80003f26270 */
[----:B------:R-:W-:-:S05]  /*16760*/  SEL R10, R6, R10, !P5 ;  /* 0x0000000a060a7207 */ /* 0x000fca0006800000 */
[--C-:B------:R-:W-:Y:S02]  /*16770*/  @!P3 IMAD.IADD R3, R3, 0x1, -R7.reuse ;  /* 0x000000010303b824 */ /* 0x100fe400078e0a07 */
[----:B------:R-:W-:Y:S02]  /*16780*/  IMAD R10, R10, c[0x0][0x190], RZ ;  /* 0x000064000a0a7a24 */ /* 0x000fe400078e02ff */
[----:B------:R-:W-:Y:S01]  /*16790*/  @!P4 IMAD.IADD R2, R2, 0x1, -R7 ;  /* 0x000000010202c824 */ /* 0x000fe200078e0a07 */
[----:B------:R-:W-:Y:S02]  /*167a0*/  ISETP.GT.U32.AND P3, PT, R7, R3, PT ;  /* 0x000000030700720c */ /* 0x000fe40003f64070 */
[----:B------:R-:W-:-:S04]  /*167b0*/  LEA R11, P6, R10, R5, 0x2 ;  /* 0x000000050a0b7211 */ /* 0x000fc800078c10ff */
[----:B------:R-:W-:Y:S01]  /*167c0*/  LEA.HI.X.SX32 R16, R10, R4, 0x2, P6 ;  /* 0x000000040a107211 */ /* 0x000fe200030f16ff */
[----:B------:R2:W-:Y:S01]  /*167d0*/  STL [R1+0x1b44], R11 ;  /* 0x001b440b01007387 */ /* 0x0005e20000100800 */
[----:B------:R-:W-:Y:S01]  /*167e0*/  ISETP.GE.AND P6, PT, R15, RZ, PT ;  /* 0x000000ff0f00720c */ /* 0x000fe20003fc6270 */
[----:B------:R-:W-:Y:S02]  /*167f0*/  IMAD.MOV.U32 R10, RZ, RZ, R11 ;  /* 0x000000ffff0a7224 */ /* 0x000fe400078e000b */
[----:B------:R3:W-:Y:S02]  /*16800*/  STL [R1+0x1b40], R16 ;  /* 0x001b401001007387 */ /* 0x0007e40000100800 */
[----:B------:R-:W-:-:S04]  /*16810*/  @!P3 IMAD.IADD R3, R3, 0x1, -R7 ;  /* 0x000000010303b824 */ /* 0x000fc800078e0a07 */
[----:B------:R-:W-:Y:S02]  /*16820*/  @!P1 IMAD.MOV R3, RZ, RZ, -R3 ;  /* 0x000000ffff039224 */ /* 0x000fe400078e0a03 */
[----:B--2---:R-:W-:Y:S02]  /*16830*/  IMAD.MOV.U32 R11, RZ, RZ, R16 ;  /* 0x000000ffff0b7224 */ /* 0x004fe400078e0010 */
[----:B------:R-:W-:Y:S01]  /*16840*/  @!P6 IMAD.MOV R2, RZ, RZ, -R2 ;  /* 0x000000ffff02e224 */ /* 0x000fe200078e0a02 */
[C---:B------:R-:W-:Y:S02]  /*16850*/  SEL R3, R6.reuse, R3, !P5 ;  /* 0x0000000306037207 */ /* 0x040fe40006800000 */
[----:B------:R2:W-:Y:S01]  /*16860*/  LDGSTS.E [R19+0x1c600], [R10.64], P0 ;  /* 0x1c6000000a137fae */ /* 0x0005e20008121846 */
[----:B---3--:R-:W-:Y:S02]  /*16870*/  LOP3.LUT R16, R9, 0x1ee, RZ, 0xfc, !PT ;  /* 0x000001ee09107812 */ /* 0x008fe400078efcff */
[----:B------:R-:W-:Y:S01]  /*16880*/  SEL R2, R6, R2, !P5 ;  /* 0x0000000206027207 */ /* 0x000fe20006800000 */
[----:B------:R-:W-:-:S04]  /*16890*/  IMAD R3, R3, c[0x0][0x190], RZ ;  /* 0x0000640003037a24 */ /* 0x000fc800078e02ff */
[----:B------:R-:W-:Y:S01]  /*168a0*/  IMAD R2, R2, c[0x0][0x190], RZ ;  /* 0x0000640002027a24 */ /* 0x000fe200078e02ff */
[----:B------:R-:W-:-:S04]  /*168b0*/  LEA R14, P1, R3, R5, 0x2 ;  /* 0x00000005030e7211 */ /* 0x000fc800078210ff */
[C---:B-1----:R-:W-:Y:S01]  /*168c0*/  LEA R12, P3, R2.reuse, R5, 0x2 ;  /* 0x00000005020c7211 */ /* 0x042fe200078610ff */
[----:B------:R1:W-:Y:S01]  /*168d0*/  STL [R1+0x1b4c], R14 ;  /* 0x001b4c0e01007387 */ /* 0x0003e20000100800 */
[-C--:B------:R-:W-:Y:S02]  /*168e0*/  LEA.HI.X.SX32 R15, R3, R4.reuse, 0x2, P1 ;  /* 0x00000004030f7211 */ /* 0x080fe400008f16ff */
[----:B------:R-:W-:Y:S01]  /*168f0*/  LEA.HI.X.SX32 R13, R2, R4, 0x2, P3 ;  /* 0x00000004020d7211 */ /* 0x000fe200018f16ff */
[----:B------:R-:W-:Y:S02]  /*16900*/  IMAD.MOV.U32 R2, RZ, RZ, R14 ;  /* 0x000000ffff027224 */ /* 0x000fe400078e000e */
[----:B------:R-:W-:Y:S01]  /*16910*/  IMAD.MOV.U32 R3, RZ, RZ, R15 ;  /* 0x000000ffff037224 */ /* 0x000fe200078e000f */
[----:B------:R3:W-:Y:S01]  /*16920*/  STL [R1+0x1b48], R15 ;  /* 0x001b480f01007387 */ /* 0x0007e20000100800 */
[----:B-1----:R-:W-:-:S03]  /*16930*/  LOP3.LUT R14, R9, 0x1f6, RZ, 0xfc, !PT ;  /* 0x000001f6090e7812 */ /* 0x002fc600078efcff */
[----:B------:R1:W-:Y:S04]  /*16940*/  LDGSTS.E [R19+0x1ce00], [R2.64], P0 ;  /* 0x1ce0000002137fae */ /* 0x0003e80008121846 */
[----:B------:R-:W-:Y:S01]  /*16950*/  STL [R1+0x1b54], R12 ;  /* 0x001b540c01007387 */ /* 0x000fe20000100800 */
[----:B---3--:R-:W-:-:S03]  /*16960*/  LOP3.LUT R15, R9, 0x1e6, RZ, 0xfc, !PT ;  /* 0x000001e6090f7812 */ /* 0x008fc600078efcff */
[----:B------:R3:W-:Y:S01]  /*16970*/  STL [R1+0x1b50], R13 ;  /* 0x001b500d01007387 */ /* 0x0007e20000100800 */
[----:B-1----:R-:W-:Y:S02]  /*16980*/  IMAD.MOV.U32 R2, RZ, RZ, R12 ;  /* 0x000000ffff027224 */ /* 0x002fe400078e000c */
[----:B------:R-:W-:-:S05]  /*16990*/  IMAD.MOV.U32 R3, RZ, RZ, R13 ;  /* 0x000000ffff037224 */ /* 0x000fca00078e000d */
[----:B------:R1:W-:Y:S02]  /*169a0*/  LDGSTS.E [R19+0x1d600], [R2.64], P0 ;  /* 0x1d60000002137fae */ /* 0x0003e40008121846 */
[----:B-1----:R-:W-:Y:S02]  /*169b0*/  LOP3.LUT R3, R9, 0x1de, RZ, 0xfc, !PT ;  /* 0x000001de09037812 */ /* 0x002fe400078efcff */
[----:B------:R-:W-:Y:S02]  /*169c0*/  IABS R2, R17 ;  /* 0x0000001100027213 */ /* 0x000fe40000000000 */
[----:B--2---:R-:W-:Y:S02]  /*169d0*/  IABS R11, R3 ;  /* 0x00000003000b7213 */ /* 0x004fe40000000000 */
[----:B------:R-:W-:Y:S01]  /*169e0*/  ISETP.GE.AND P3, PT, R3, RZ, PT ;  /* 0x000000ff0300720c */ /* 0x000fe20003f66270 */
[----:B------:R-:W-:Y:S01]  /*169f0*/  IMAD.HI.U32 R3, R8, R2, RZ ;  /* 0x0000000208037227 */ /* 0x000fe200078e00ff */
[----:B------:R-:W-:-:S03]  /*16a00*/  IABS R9, R14 ;  /* 0x0000000e00097213 */ /* 0x000fc60000000000 */
[----:B------:R-:W-:-:S04]  /*16a10*/  IMAD.HI.U32 R10, R8, R11, RZ ;  /* 0x0000000b080a7227 */ /* 0x000fc800078e00ff */
[----:B------:R-:W-:Y:S02]  /*16a20*/  IMAD.MOV R10, RZ, RZ, -R10 ;  /* 0x000000ffff0a7224 */ /* 0x000fe400078e0a0a */
[----:B------:R-:W-:Y:S02]  /*16a30*/  IMAD.MOV R3, RZ, RZ, -R3 ;  /* 0x000000ffff037224 */ /* 0x000fe400078e0a03 */
[C---:B------:R-:W-:Y:S01]  /*16a40*/  IMAD R11, R7.reuse, R10, R11 ;  /* 0x0000000a070b7224 */ /* 0x040fe200078e020b */
[----:B------:R-:W-:Y:S01]  /*16a50*/  IABS R10, R16 ;  /* 0x00000010000a7213 */ /* 0x000fe20000000000 */
[C---:B------:R-:W-:Y:S01]  /*16a60*/  IMAD R2, R7.reuse, R3, R2 ;  /* 0x0000000307027224 */ /* 0x040fe200078e0202 */
[----:B------:R-:W-:Y:S02]  /*16a70*/  IABS R3, R15 ;  /* 0x0000000f00037213 */ /* 0x000fe40000000000 */
[----:B------:R-:W-:Y:S01]  /*16a80*/  ISETP.GT.U32.AND P1, PT, R7, R11, PT ;  /* 0x0000000b0700720c */ /* 0x000fe20003f24070 */
[----:B---3--:R-:W-:-:S04]  /*16a90*/  IMAD.HI.U32 R13, R8, R10, RZ ;  /* 0x0000000a080d7227 */ /* 0x008fc800078e00ff */
[----:B------:R-:W-:-:S04]  /*16aa0*/  IMAD.HI.U32 R12, R8, R3, RZ ;  /* 0x00000003080c7227 */ /* 0x000fc800078e00ff */
[----:B------:R-:W-:Y:S02]  /*16ab0*/  IMAD.MOV R12, RZ, RZ, -R12 ;  /* 0x000000ffff0c7224 */ /* 0x000fe400078e0a0c */
[----:B------:R-:W-:Y:S02]  /*16ac0*/  IMAD.MOV R13, RZ, RZ, -R13 ;  /* 0x000000ffff0d7224 */ /* 0x000fe400078e0a0d */
[----:B------:R-:W-:Y:S02]  /*16ad0*/  @!P1 IMAD.IADD R11, R11, 0x1, -R7 ;  /* 0x000000010b0b9824 */ /* 0x000fe400078e0a07 */
[C---:B------:R-:W-:Y:S02]  /*16ae0*/  IMAD R3, R7.reuse, R12, R3 ;  /* 0x0000000c07037224 */ /* 0x040fe400078e0203 */
[C---:B------:R-:W-:Y:S01]  /*16af0*/  IMAD R10, R7.reuse, R13, R10 ;  /* 0x0000000d070a7224 */ /* 0x040fe200078e020a */
[----:B------:R-:W-:Y:S01]  /*16b00*/  ISETP.GT.U32.AND P1, PT, R7, R11, PT ;  /* 0x0000000b0700720c */ /* 0x000fe20003f24070 */
[----:B------:R-:W-:-:S04]  /*16b10*/  IMAD.HI.U32 R8, R8, R9, RZ ;  /* 0x0000000908087227 */ /* 0x000fc800078e00ff */
[----:B------:R-:W-:-:S04]  /*16b20*/  IMAD.MOV R8, RZ, RZ, -R8 ;  /* 0x000000ffff087224 */ /* 0x000fc800078e0a08 */
[----:B------:R-:W-:-:S04]  /*16b30*/  IMAD R8, R7, R8, R9 ;  /* 0x0000000807087224 */ /* 0x000fc800078e0209 */
[----:B------:R-:W-:Y:S01]  /*16b40*/  @!P1 IMAD.IADD R11, R11, 0x1, -R7 ;  /* 0x000000010b0b9824 */ /* 0x000fe200078e0a07 */
[----:B------:R-:W-:-:S03]  /*16b50*/  ISETP.GT.U32.AND P1, PT, R7, R3, PT ;  /* 0x000000030700720c */ /* 0x000fc60003f24070 */
[----:B------:R-:W-:Y:S01]  /*16b60*/  @!P3 IMAD.MOV R11, RZ, RZ, -R11 ;  /* 0x000000ffff0bb224 */ /* 0x000fe200078e0a0b */
[----:B------:R-:W-:-:S04]  /*16b70*/  ISETP.GT.U32.AND P3, PT, R7, R10, PT ;  /* 0x0000000a0700720c */ /* 0x000fc80003f64070 */
[----:B------:R-:W-:-:S05]  /*16b80*/  SEL R11, R6, R11, !P5 ;  /* 0x0000000b060b7207 */ /* 0x000fca0006800000 */
[----:B------:R-:W-:Y:S02]  /*16b90*/  IMAD R11, R11, c[0x0][0x190], RZ ;  /* 0x000064000b0b7a24 */ /* 0x000fe400078e02ff */
[----:B------:R-:W-:Y:S01]  /*16ba0*/  @!P1 IMAD.IADD R3, R3, 0x1, -R7 ;  /* 0x0000000103039824 */ /* 0x000fe200078e0a07 */
[----:B------:R-:W-:Y:S02]  /*16bb0*/  ISETP.GT.U32.AND P1, PT, R7, R2, PT ;  /* 0x000000020700720c */ /* 0x000fe40003f24070 */
[----:B------:R-:W-:-:S04]  /*16bc0*/  LEA R18, P4, R11, R5, 0x2 ;  /* 0x000000050b127211 */ /* 0x000fc800078810ff */
[----:B------:R-:W-:Y:S01]  /*16bd0*/  LEA.HI.X.SX32 R20, R11, R4, 0x2, P4 ;  /* 0x000000040b147211 */ /* 0x000fe200020f16ff */
[----:B------:R-:W-:Y:S01]  /*16be0*/  STL [R1+0x1b5c], R18 ;  /* 0x001b5c1201007387 */ /* 0x000fe20000100800 */
[C---:B------:R-:W-:Y:S01]  /*16bf0*/  ISETP.GT.U32.AND P4, PT, R7.reuse, R3, PT ;  /* 0x000000030700720c */ /* 0x040fe20003f84070 */
[--C-:B------:R-:W-:Y:S02]  /*16c00*/  @!P3 IMAD.IADD R10, R10, 0x1, -R7.reuse ;  /* 0x000000010a0ab824 */ /* 0x100fe400078e0a07 */
[----:B------:R-:W-:Y:S01]  /*16c10*/  STL [R1+0x1b58], R20 ;  /* 0x001b581401007387 */ /* 0x000fe20000100800 */
[----:B------:R-:W-:Y:S01]  /*16c20*/  ISETP.GT.U32.AND P6, PT, R7, R8, PT ;  /* 0x000000080700720c */ /* 0x000fe20003fc4070 */
[----:B------:R-:W-:Y:S02]  /*16c30*/  @!P1 IMAD.IADD R2, R2, 0x1, -R7 ;  /* 0x0000000102029824 */ /* 0x000fe400078e0a07 */
[----:B------:R-:W2:Y:S01]  /*16c40*/  LDL.LU.64 R240, [R1+0x2a8] ;  /* 0x0002a80001f07983 */ /* 0x000ea20000300a00 */
[----:B------:R-:W-:Y:S01]  /*16c50*/  ISETP.GE.AND P1, PT, R15, RZ, PT ;  /* 0x000000ff0f00720c */ /* 0x000fe20003f26270 */
[----:B------:R-:W-:Y:S01]  /*16c60*/  IMAD.MOV.U32 R12, RZ, RZ, R18 ;  /* 0x000000ffff0c7224 */ /* 0x000fe200078e0012 */
[----:B------:R-:W-:Y:S01]  /*16c70*/  ISETP.GT.U32.AND P3, PT, R7, R2, PT ;  /* 0x000000020700720c */ /* 0x000fe20003f64070 */
[----:B------:R-:W-:-:S02]  /*16c80*/  IMAD.MOV.U32 R13, RZ, RZ, R20 ;  /* 0x000000ffff0d7224 */ /* 0x000fc400078e0014 */
[----:B------:R-:W-:Y:S01]  /*16c90*/  @!P4 IMAD.IADD R3, R3, 0x1, -R7 ;  /* 0x000000010303c824 */ /* 0x000fe200078e0a07 */
[----:B------:R-:W-:Y:S02]  /*16ca0*/  ISETP.GT.U32.AND P4, PT, R7, R10, PT ;  /* 0x0000000a0700720c */ /* 0x000fe40003f84070 */
[----:B------:R1:W-:Y:S05]  /*16cb0*/  LDGSTS.E [R19+0x1de00], [R12.64], P0 ;  /* 0x1de000000c137fae */ /* 0x0003ea0008121846 */
[----:B------:R-:W-:Y:S02]  /*16cc0*/  @!P1 IMAD.MOV R3, RZ, RZ, -R3 ;  /* 0x000000ffff039224 */ /* 0x000fe400078e0a03 */
[----:B------:R-:W-:Y:S01]  /*16cd0*/  @!P3 IMAD.IADD R2, R2, 0x1, -R7 ;  /* 0x000000010202b824 */ /* 0x000fe200078e0a07 */
[----:B------:R-:W-:-:S02]  /*16ce0*/  ISETP.GE.AND P3, PT, R17, RZ, PT ;  /* 0x000000ff1100720c */ /* 0x000fc40003f66270 */
[----:B------:R-:W-:Y:S01]  /*16cf0*/  SEL R3, R6, R3, !P5 ;  /* 0x0000000306037207 */ /* 0x000fe20006800000 */
[----:B------:R-:W-:-:S04]  /*16d00*/  @!P6 IMAD.IADD R8, R8, 0x1, -R7 ;  /* 0x000000010808e824 */ /* 0x000fc800078e0a07 */
[----:B------:R-:W-:Y:S01]  /*16d10*/  IMAD R3, R3, c[0x0][0x190], RZ ;  /* 0x0000640003037a24 */ /* 0x000fe200078e02ff */
[----:B------:R-:W-:Y:S01]  /*16d20*/  ISETP.GT.U32.AND P6, PT, R7, R8, PT ;  /* 0x000000080700720c */ /* 0x000fe20003fc4070 */
[----:B------:R-:W-:Y:S01]  /*16d30*/  @!P4 IMAD.IADD R10, R10, 0x1, -R7 ;  /* 0x000000010a0ac824 */ /* 0x000fe200078e0a07 */
[----:B------:R-:W-:-:S03]  /*16d40*/  ISETP.GE.AND P1, PT, R16, RZ, PT ;  /* 0x000000ff1000720c */ /* 0x000fc60003f26270 */
[----:B------:R-:W-:Y:S01]  /*16d50*/  @!P3 IMAD.MOV R2, RZ, RZ, -R2 ;  /* 0x000000ffff02b224 */ /* 0x000fe200078e0a02 */
[C---:B------:R-:W-:Y:S02]  /*16d60*/  LEA R9, P3, R3.reuse, R5, 0x2 ;  /* 0x0000000503097211 */ /* 0x040fe400078610ff */
[----:B------:R-:W-:Y:S02]  /*16d70*/  ISETP.GE.AND P4, PT, R14, RZ, PT ;  /* 0x000000ff0e00720c */ /* 0x000fe40003f86270 */
[----:B------:R-:W-:Y:S01]  /*16d80*/  LEA.HI.X.SX32 R11, R3, R4, 0x2, P3 ;  /* 0x00000004030b7211 */ /* 0x000fe200018f16ff */
[----:B------:R-:W-:Y:S02]  /*16d90*/  STL [R1+0x1b64], R9 ;  /* 0x001b640901007387 */ /* 0x000fe40000100800 */
[----:B------:R-:W-:Y:S02]  /*16da0*/  @!P6 IMAD.IADD R8, R8, 0x1, -R7 ;  /* 0x000000010808e824 */ /* 0x000fe400078e0a07 */
[----:B------:R3:W-:Y:S01]  /*16db0*/  STL [R1+0x1b60], R11 ;  /* 0x001b600b01007387 */ /* 0x0007e20000100800 */
[----:B------:R-:W-:-:S03]  /*16dc0*/  @!P1 IMAD.MOV R10, RZ, RZ, -R10 ;  /* 0x000000ffff0a9224 */ /* 0x000fc600078e0a0a */
[----:B------:R-:W4:Y:S02]  /*16dd0*/  LDL.LU.64 R120, [R1] ;  /* 0x0000000001787983 */ /* 0x000f240000300a00 */
[----:B------:R-:W-:Y:S01]  /*16de0*/  @!P4 IMAD.MOV R8, RZ, RZ, -R8 ;  /* 0x000000ffff08c224 */ /* 0x000fe200078e0a08 */
[C---:B------:R-:W-:Y:S01]  /*16df0*/  SEL R10, R6.reuse, R10, !P5 ;  /* 0x0000000a060a7207 */ /* 0x040fe20006800000 */
[----:B------:R-:W4:Y:S01]  /*16e00*/  LDL.LU.64 R132, [R1+0x8] ;  /* 0x0000080001847983 */ /* 0x000f220000300a00 */
[C---:B------:R-:W-:Y:S02]  /*16e10*/  SEL R7, R6.reuse, R2, !P5 ;  /* 0x0000000206077207 */ /* 0x040fe40006800000 */
[----:B------:R-:W-:Y:S01]  /*16e20*/  SEL R6, R6, R8, !P5 ;  /* 0x0000000806067207 */ /* 0x000fe20006800000 */
[----:B------:R-:W-:Y:S01]  /*16e30*/  IMAD R10, R10, c[0x0][0x190], RZ ;  /* 0x000064000a0a7a24 */ /* 0x000fe200078e02ff */
[----:B------:R-:W-:Y:S01]  /*16e40*/  MOV R3, R11 ;  /* 0x0000000b00037202 */ /* 0x000fe20000000f00 */
[----:B------:R-:W4:Y:S02]  /*16e50*/  LDL.LU.64 R134, [R1+0x10] ;  /* 0x0000100001867983 */ /* 0x000f240000300a00 */
[----:B------:R-:W-:Y:S01]  /*16e60*/  IMAD R6, R6, c[0x0][0x190], RZ ;  /* 0x0000640006067a24 */ /* 0x000fe200078e02ff */
[----:B-1----:R-:W-:Y:S01]  /*16e70*/  LEA R13, P1, R10, R5, 0x2 ;  /* 0x000000050a0d7211 */ /* 0x002fe200078210ff */
[----:B------:R-:W-:-:S03]  /*16e80*/  IMAD R7, R7, c[0x0][0x190], RZ ;  /* 0x0000640007077a24 */ /* 0x000fc600078e02ff */
[-C--:B---3--:R-:W-:Y:S02]  /*16e90*/  LEA R11, P3, R6, R5.reuse, 0x2 ;  /* 0x00000005060b7211 */ /* 0x088fe400078610ff */
[-C--:B------:R-:W-:Y:S02]  /*16ea0*/  LEA.HI.X.SX32 R14, R10, R4.reuse, 0x2, P1 ;  /* 0x000000040a0e7211 */ /* 0x080fe400008f16ff */
[----:B------:R-:W-:Y:S01]  /*16eb0*/  LEA R8, P4, R7, R5, 0x2 ;  /* 0x0000000507087211 */ /* 0x000fe200078810ff */
[----:B------:R-:W-:Y:S01]  /*16ec0*/  STL [R1+0x1b6c], R13 ;  /* 0x001b6c0d01007387 */ /* 0x000fe20000100800 */
[----:B------:R-:W-:-:S03]  /*16ed0*/  LEA.HI.X.SX32 R12, R6, R4, 0x2, P3 ;  /* 0x00000004060c7211 */ /* 0x000fc600018f16ff */
[----:B------:R-:W-:Y:S01]  /*16ee0*/  STL [R1+0x1b74], R11 ;  /* 0x001b740b01007387 */ /* 0x000fe20000100800 */
[----:B------:R-:W-:-:S03]  /*16ef0*/  IMAD.MOV.U32 R2, RZ, RZ, R9 ;  /* 0x000000ffff027224 */ /* 0x000fc600078e0009 */
[----:B------:R-:W-:Y:S01]  /*16f00*/  STL [R1+0x1b68], R14 ;  /* 0x001b680e01007387 */ /* 0x000fe20000100800 */
[----:B------:R-:W-:-:S03]  /*16f10*/  LEA.HI.X.SX32 R9, R7, R4, 0x2, P4 ;  /* 0x0000000407097211 */ /* 0x000fc600020f16ff */
[----:B------:R-:W-:Y:S04]  /*16f20*/  STL [R1+0x1b7c], R8 ;  /* 0x001b7c0801007387 */ /* 0x000fe80000100800 */
[----:B------:R-:W-:Y:S04]  /*16f30*/  STL [R1+0x1b70], R12 ;  /* 0x001b700c01007387 */ /* 0x000fe80000100800 */
[----:B------:R-:W4:Y:S04]  /*16f40*/  LDL.LU.64 R122, [R1+0x18] ;  /* 0x00001800017a7983 */ /* 0x000f280000300a00 */
[----:B------:R-:W-:Y:S04]  /*16f50*/  STL [R1+0x1b78], R9 ;  /* 0x001b780901007387 */ /* 0x000fe80000100800 */
[----:B------:R-:W4:Y:S04]  /*16f60*/  LDL.LU.64 R136, [R1+0x20] ;  /* 0x0000200001887983 */ /* 0x000f280000300a00 */
[----:B------:R1:W-:Y:S04]  /*16f70*/  LDGSTS.E [R19+0x1e600], [R2.64], P0 ;  /* 0x1e60000002137fae */ /* 0x0003e80008121846 */
[----:B------:R-:W4:Y:S01]  /*16f80*/  LDL.LU.64 R242, [R1+0x28] ;  /* 0x0000280001f27983 */ /* 0x000f220000300a00 */
[----:B-1----:R-:W-:-:S02]  /*16f90*/  IMAD.MOV.U32 R2, RZ, RZ, R13 ;  /* 0x000000ffff027224 */ /* 0x002fc400078e000d */
[----:B------:R-:W-:-:S05]  /*16fa0*/  IMAD.MOV.U32 R3, RZ, RZ, R14 ;  /* 0x000000ffff037224 */ /* 0x000fca00078e000e */
[----:B------:R1:W-:Y:S02]  /*16fb0*/  LDGSTS.E [R19+0x1ee00], [R2.64], P0 ;  /* 0x1ee0000002137fae */ /* 0x0003e40008121846 */
[----:B-1----:R-:W-:Y:S02]  /*16fc0*/  IMAD.MOV.U32 R2, RZ, RZ, R11 ;  /* 0x000000ffff027224 */ /* 0x002fe400078e000b */
[----:B------:R-:W-:-:S05]  /*16fd0*/  IMAD.MOV.U32 R3, RZ, RZ, R12 ;  /* 0x000000ffff037224 */ /* 0x000fca00078e000c */
[----:B------:R1:W-:Y:S02]  /*16fe0*/  LDGSTS.E [R19+0x1f600], [R2.64], P0 ;  /* 0x1f60000002137fae */ /* 0x0003e40008121846 */
[----:B-1----:R-:W-:Y:S02]  /*16ff0*/  IMAD.MOV.U32 R2, RZ, RZ, R8 ;  /* 0x000000ffff027224 */ /* 0x002fe400078e0008 */
[----:B------:R-:W-:-:S05]  /*17000*/  IMAD.MOV.U32 R3, RZ, RZ, R9 ;  /* 0x000000ffff037224 */ /* 0x000fca00078e0009 */
[----:B------:R1:W-:Y:S04]  /*17010*/  LDGSTS.E [R19+0x1fe00], [R2.64], P0 ;  /* 0x1fe0000002137fae */ /* 0x0003e80008121846 */
[----:B------:R-:W1:Y:S04]  /*17020*/  S2R R234, SR_TID.X ;  /* 0x0000000000ea7919 */ /* 0x000e680000002100 */
[----:B------:R-:W0:Y:S04]  /*17030*/  LDGDEPBAR ;  /* 0x00000000000079af */ /* 0x000e280000000000 */
[----:B--2---:R2:W-:Y:S01]  /*17040*/  STL [R1+0x1da8], R240 ;  /* 0x001da8f001007387 */ /* 0x0045e20000100800 */
[----:B-1----:R-:W-:-:S03]  /*17050*/  IMAD.MOV.U32 R2, RZ, RZ, R241 ;  /* 0x000000ffff027224 */ /* 0x002fc600078e00f1 */
[----:B------:R-:W3:Y:S04]  /*17060*/  LDL.LU.64 R124, [R1+0x30] ;  /* 0x00003000017c7983 */ /* 0x000ee80000300a00 */
[----:B------:R4:W-:Y:S04]  /*17070*/  STL [R1+0x1da4], R2 ;  /* 0x001da40201007387 */ /* 0x0009e80000100800 */
[----:B------:R-:W-:Y:S04]  /*17080*/  STL [R1+0x1db8], R244 ;  /* 0x001db8f401007387 */ /* 0x000fe80000100800 */
[----:B------:R-:W-:Y:S04]  /*17090*/  STL [R1+0x1db4], R245 ;  /* 0x001db4f501007387 */ /* 0x000fe80000100800 */
[----:B--2---:R-:W2:Y:S04]  /*170a0*/  LDL.LU.64 R240, [R1+0x38] ;  /* 0x0000380001f07983 */ /* 0x004ea80000300a00 */
[----:B------:R-:W-:Y:S04]  /*170b0*/  STL [R1+0x1dc8], R246 ;  /* 0x001dc8f601007387 */ /* 0x000fe80000100800 */
[----:B------:R-:W-:Y:S04]  /*170c0*/  STL [R1+0x1dc4], R247 ;  /* 0x001dc4f701007387 */ /* 0x000fe80000100800 */
[----:B------:R-:W2:Y:S04]  /*170d0*/  LDL.LU.64 R126, [R1+0x40] ;  /* 0x00004000017e7983 */ /* 0x000ea80000300a00 */
[----:B------:R-:W-:Y:S04]  /*170e0*/  STL [R1+0x1dd8], R248 ;  /* 0x001dd8f801007387 */ /* 0x000fe80000100800 */
[----:B------:R-:W-:Y:S04]  /*170f0*/  STL [R1+0x1dd4], R249 ;  /* 0x001dd4f901007387 */ /* 0x000fe80000100800 */
[----:B------:R-:W2:Y:S04]  /*17100*/  LDL.LU.64 R128, [R1+0x48] ;  /* 0x0000480001807983 */ /* 0x000ea80000300a00 */
[----:B------:R-:W-:Y:S04]  /*17110*/  STL [R1+0x1df0], R250 ;  /* 0x001df0fa01007387 */ /* 0x000fe80000100800 */
[----:B------:R-:W-:Y:S04]  /*17120*/  STL [R1+0x1de4], R251 ;  /* 0x001de4fb01007387 */ /* 0x000fe80000100800 */
[----:B------:R-:W2:Y:S01]  /*17130*/  LDL.LU.64 R130, [R1+0x50] ;  /* 0x0000500001827983 */ /* 0x000ea20000300a00 */
[----:B----4-:R-:W-:-:S03]  /*17140*/  IMAD.MOV.U32 R2, RZ, RZ, R121 ;  /* 0x000000ffff027224 */ /* 0x010fc600078e0079 */
[----:B------:R1:W-:Y:S04]  /*17150*/  STL [R1+0x1e00], R120 ;  /* 0x001e007801007387 */ /* 0x0003e80000100800 */
[----:B-1----:R-:W4:Y:S04]  /*17160*/  LDL.LU.64 R120, [R1+0x58] ;  /* 0x0000580001787983 */ /* 0x002f280000300a00 */
[----:B------:R1:W-:Y:S04]  /*17170*/  STL [R1+0x1dfc], R2 ;  /* 0x001dfc0201007387 */ /* 0x0003e80000100800 */
[----:B------:R1:W-:Y:S02]  /*17180*/  STL [R1+0x1e10], R132 ;  /* 0x001e108401007387 */ /* 0x0003e40000100800 */
[----:B-1----:R-:W-:-:S02]  /*17190*/  IMAD.MOV.U32 R2, RZ, RZ, R133 ;  /* 0x000000ffff027224 */ /* 0x002fc400078e0085 */
[----:B------:R-:W4:Y:S04]  /*171a0*/  LDL.LU.64 R132, [R1+0x60] ;  /* 0x0000600001847983 */ /* 0x000f280000300a00 */
        /* <DEDUP_REMOVED lines=17> */
[----:B---3--:R3:W-:Y:S01]  /*172c0*/  STL [R1+0x1e60], R124 ;  /* 0x001e607c01007387 */ /* 0x0087e20000100800 */
[----:B-1----:R-:W-:-:S03]  /*172d0*/  IMAD.MOV.U32 R2, RZ, RZ, R125 ;  /* 0x000000ffff027224 */ /* 0x002fc600078e007d */
[----:B---3--:R-:W3:Y:S04]  /*172e0*/  LDL.LU.64 R124, [R1+0x88] ;  /* 0x00008800017c7983 */ /* 0x008ee80000300a00 */
[----:B------:R1:W-:Y:S04]  /*172f0*/  STL [R1+0x1e5c], R2 ;  /* 0x001e5c0201007387 */ /* 0x0003e80000100800 */
[----:B--2---:R2:W-:Y:S01]  /*17300*/  STL [R1+0x1e70], R240 ;  /* 0x001e70f001007387 */ /* 0x0045e20000100800 */
[----:B-1----:R-:W-:-:S03]  /*17310*/  IMAD.MOV.U32 R2, RZ, RZ, R241 ;  /* 0x000000ffff027224 */ /* 0x002fc600078e00f1 */
[----:B--2---:R-:W2:Y:S04]  /*17320*/  LDL.LU.64 R240, [R1+0x90] ;  /* 0x0000900001f07983 */ /* 0x004ea80000300a00 */
[----:B------:R1:W-:Y:S04]  /*17330*/  STL [R1+0x1e6c], R2 ;  /* 0x001e6c0201007387 */ /* 0x0003e80000100800 */
[----:B------:R1:W-:Y:S02]  /*17340*/  STL [R1+0x1e80], R126 ;  /* 0x001e807e01007387 */ /* 0x0003e40000100800 */
[----:B-1----:R-:W-:-:S02]  /*17350*/  IMAD.MOV.U32 R2, RZ, RZ, R127 ;  /* 0x000000ffff027224 */ /* 0x002fc400078e007f */
[----:B------:R-:W2:Y:S04]  /*17360*/  LDL.LU.64 R126, [R1+0x98] ;  /* 0x00009800017e7983 */ /* 0x000ea80000300a00 */
        /* <DEDUP_REMOVED lines=9> */
[----:B----4-:R4:W-:Y:S01]  /*17400*/  STL [R1+0x1eb0], R120 ;  /* 0x001eb07801007387 */ /* 0x0109e20000100800 */
[----:B-1----:R-:W-:-:S03]  /*17410*/  IMAD.MOV.U32 R2, RZ, RZ, R121 ;  /* 0x000000ffff027224 */ /* 0x002fc600078e0079 */
[----:B----4-:R-:W4:Y:S04]  /*17420*/  LDL.LU.64 R120, [R1+0xb0] ;  /* 0x0000b00001787983 */ /* 0x010f280000300a00 */
        /* <DEDUP_REMOVED lines=138> */
[----:B-1----:R-:W-:-:S02]  /*17cd0*/  MOV R2, R135 ;  /* 0x0000008700027202 */ /* 0x002fc40000000f00 */
        /* <DEDUP_REMOVED lines=34> */
[----:B----4-:R-:W-:Y:S04]  /*17f00*/  STL [R1+0x2178], R120 ;  /* 0x0021787801007387 */ /* 0x010fe80000100800 */
[----:B------:R-:W4:Y:S01]  /*17f10*/  LDL.LU.64 R118, [R1+0x208] ;  /* 0x0002080001767983 */ /* 0x000f220000300a00 */
[----:B-1----:R-:W-:-:S05]  /*17f20*/  IMAD.MOV.U32 R2, RZ, RZ, R121 ;  /* 0x000000ffff027224 */ /* 0x002fca00078e0079 */
[----:B------:R1:W-:Y:S04]  /*17f30*/  STL [R1+0x2174], R2 ;  /* 0x0021740201007387 */ /* 0x0003e80000100800 */
[----:B------:R1:W-:Y:S02]  /*17f40*/  STL [R1+0x2188], R132 ;  /* 0x0021888401007387 */ /* 0x0003e40000100800 */
[----:B-1----:R-:W-:Y:S02]  /*17f50*/  IMAD.MOV.U32 R2, RZ, RZ, R133 ;  /* 0x000000ffff027224 */ /* 0x002fe400078e0085 */
[----:B------:R-:W4:Y:S04]  /*17f60*/  LDL.LU.64 R132, [R1+0x210] ;  /* 0x0002100001847983 */ /* 0x000f280000300a00 */
[----:B------:R1:W-:Y:S04]  /*17f70*/  STL [R1+0x2184], R2 ;  /* 0x0021840201007387 */ /* 0x0003e80000100800 */
[----:B------:R1:W-:Y:S02]  /*17f80*/  STL [R1+0x2198], R134 ;  /* 0x0021988601007387 */ /* 0x0003e40000100800 */
[----:B-1----:R-:W-:-:S02]  /*17f90*/  IMAD.MOV.U32 R2, RZ, RZ, R135 ;  /* 0x000000ffff027224 */ /* 0x002fc400078e0087 */
[----:B------:R-:W4:Y:S04]  /*17fa0*/  LDL.LU.64 R134, [R1+0x218] ;  /* 0x0002180001867983 */ /* 0x000f280000300a00 */
[----:B------:R1:W-:Y:S04]  /*17fb0*/  STL [R1+0x2194], R2 ;  /* 0x0021940201007387 */ /* 0x0003e80000100800 */
[----:B------:R-:W-:Y:S04]  /*17fc0*/  STL [R1+0x1db0], R122 ;  /* 0x001db07a01007387 */ /* 0x000fe80000100800 */
        /* <DEDUP_REMOVED lines=11> */
[----:B---3--:R-:W-:Y:S04]  /*18080*/  STL [R1+0x1de0], R124 ;  /* 0x001de07c01007387 */ /* 0x008fe80000100800 */
[----:B------:R-:W3:Y:S01]  /*18090*/  LDL.LU.64 R122, [R1+0x238] ;  /* 0x00023800017a7983 */ /* 0x000ee20000300a00 */
[----:B-1----:R-:W-:-:S05]  /*180a0*/  IMAD.MOV.U32 R2, RZ, RZ, R125 ;  /* 0x000000ffff027224 */ /* 0x002fca00078e007d */
[----:B------:R2:W-:Y:S02]  /*180b0*/  STL [R1+0x1ddc], R2 ;  /* 0x001ddc0201007387 */ /* 0x0005e40000100800 */
[----:B--2---:R-:W-:Y:S02]  /*180c0*/  IMAD.MOV.U32 R2, RZ, RZ, R241 ;  /* 0x000000ffff027224 */ /* 0x004fe400078e00f1 */
[----:B------:R1:W-:Y:S04]  /*180d0*/  STL [R1+0x1df8], R240 ;  /* 0x001df8f001007387 */ /* 0x0003e80000100800 */
[----:B-1----:R-:W2:Y:S04]  /*180e0*/  LDL.LU.64 R240, [R1+0x240] ;  /* 0x0002400001f07983 */ /* 0x002ea80000300a00 */
[----:B------:R1:W-:Y:S04]  /*180f0*/  STL [R1+0x1df4], R2 ;  /* 0x001df40201007387 */ /* 0x0003e80000100800 */
[----:B------:R1:W-:Y:S04]  /*18100*/  STL [R1+0x1e08], R126 ;  /* 0x001e087e01007387 */ /* 0x0003e80000100800 */
[----:B------:R-:W2:Y:S01]  /*18110*/  LDL.LU.64 R124, [R1+0x248] ;  /* 0x00024800017c7983 */ /* 0x000ea20000300a00 */
[----:B-1----:R-:W-:-:S03]  /*18120*/  IMAD.MOV.U32 R2, RZ, RZ, R127 ;  /* 0x000000ffff027224 */ /* 0x002fc600078e007f */
[----:B------:R-:W-:Y:S04]  /*18130*/  STL [R1+0x1e18], R128 ;  /* 0x001e188001007387 */ /* 0x000fe80000100800 */
[----:B------:R1:W-:Y:S04]  /*18140*/  STL [R1+0x1e04], R2 ;  /* 0x001e040201007387 */ /* 0x0003e80000100800 */
[----:B------:R-:W2:Y:S01]  /*18150*/  LDL.LU.64 R126, [R1+0x250] ;  /* 0x00025000017e7983 */ /* 0x000ea20000300a00 */
[----:B-1----:R-:W-:-:S03]  /*18160*/  IMAD.MOV.U32 R2, RZ, RZ, R129 ;  /* 0x000000ffff027224 */ /* 0x002fc600078e0081 */
[----:B------:R-:W-:Y:S04]  /*18170*/  STL [R1+0x1e28], R130 ;  /* 0x001e288201007387 */ /* 0x000fe80000100800 */
[----:B------:R1:W-:Y:S04]  /*18180*/  STL [R1+0x1e14], R2 ;  /* 0x001e140201007387 */ /* 0x0003e80000100800 */
[----:B------:R-:W2:Y:S01]  /*18190*/  LDL.LU.64 R128, [R1+0x258] ;  /* 0x0002580001807983 */ /* 0x000ea20000300a00 */
[----:B-1----:R-:W-:-:S03]  /*181a0*/  IMAD.MOV.U32 R2, RZ, RZ, R131 ;  /* 0x000000ffff027224 */ /* 0x002fc600078e0083 */
[----:B----4-:R-:W-:Y:S04]  /*181b0*/  STL [R1+0x1e38], R118 ;  /* 0x001e387601007387 */ /* 0x010fe80000100800 */
[----:B------:R1:W-:Y:S04]  /*181c0*/  STL [R1+0x1e24], R2 ;  /* 0x001e240201007387 */ /* 0x0003e80000100800 */
[----:B------:R-:W4:Y:S01]  /*181d0*/  LDL.LU.64 R130, [R1+0x260] ;  /* 0x0002600001827983 */ /* 0x000f220000300a00 */
[----:B-1----:R-:W-:-:S03]  /*181e0*/  IMAD.MOV.U32 R2, RZ, RZ, R119 ;  /* 0x000000ffff027224 */ /* 0x002fc600078e0077 */
[----:B------:R-:W-:Y:S04]  /*181f0*/  STL [R1+0x1e48], R132 ;  /* 0x001e488401007387 */ /* 0x000fe80000100800 */
        /* <DEDUP_REMOVED lines=23> */
[----:B------:R2:W-:Y:S02]  /*18370*/  STL [R1+0x1e94], R2 ;  /* 0x001e940201007387 */ /* 0x0005e40000100800 */
[----:B--2---:R-:W-:Y:S02]  /*18380*/  IMAD.MOV.U32 R2, RZ, RZ, R241 ;  /* 0x000000ffff027224 */ /* 0x004fe400078e00f1 */
[----:B------:R1:W-:Y:S04]  /*18390*/  STL [R1+0x1ea8], R240 ;  /* 0x001ea8f001007387 */ /* 0x0003e80000100800 */
[----:B------:R-:W-:Y:S04]  /*183a0*/  STL [R1+0x1eb8], R124 ;  /* 0x001eb87c01007387 */ /* 0x000fe80000100800 */
[----:B------:R2:W-:Y:S04]  /*183b0*/  STL [R1+0x1ea4], R2 ;  /* 0x001ea40201007387 */ /* 0x0005e80000100800 */
[----:B-1----:R-:W3:Y:S01]  /*183c0*/  LDL.LU.64 R240, [R1+0x298] ;  /* 0x0002980001f07983 */ /* 0x002ee20000300a00 */
[----:B--2---:R-:W-:-:S03]  /*183d0*/  IMAD.MOV.U32 R2, RZ, RZ, R125 ;  /* 0x000000ffff027224 */ /* 0x004fc600078e007d */
        /* <DEDUP_REMOVED lines=10> */
[----:B------:R-:W4:Y:S04]  /*18480*/  LDL.LU.64 R128, [R1+0x2b8] ;  /* 0x0002b80001807983 */ /* 0x000f280000300a00 */
[----:B------:R-:W4:Y:S01]  /*18490*/  LDL.LU.64 R118, [R1+0x2c0] ;  /* 0x0002c00001767983 */ /* 0x000f220000300a00 */
[----:B-1----:R-:W-:-:S05]  /*184a0*/  IMAD.MOV.U32 R2, RZ, RZ, R131 ;  /* 0x000000ffff027224 */ /* 0x002fca00078e0083 */
[----:B------:R1:W-:Y:S04]  /*184b0*/  STL [R1+0x1ee4], R2 ;  /* 0x001ee40201007387 */ /* 0x0003e80000100800 */
[----:B------:R-:W-:Y:S01]  /*184c0*/  STL [R1+0x1ef8], R132 ;  /* 0x001ef88401007387 */ /* 0x000fe20000100800 */
[----:B-1----:R-:W-:-:S03]  /*184d0*/  IMAD.MOV.U32 R2, RZ, RZ, R133 ;  /* 0x000000ffff027224 */ /* 0x002fc600078e0085 */
[----:B------:R-:W4:Y:S04]  /*184e0*/  LDL.LU.64 R130, [R1+0x2c8] ;  /* 0x0002c80001827983 */ /* 0x000f280000300a00 */
[----:B------:R1:W-:Y:S02]  /*184f0*/  STL [R1+0x1ef4], R2 ;  /* 0x001ef40201007387 */ /* 0x0003e40000100800 */
[----:B-1----:R-:W-:Y:S02]  /*18500*/  IMAD.MOV.U32 R2, RZ, RZ, R135 ;  /* 0x000000ffff027224 */ /* 0x002fe400078e0087 */
[----:B------:R-:W-:Y:S04]  /*18510*/  STL [R1+0x1f08], R134 ;  /* 0x001f088601007387 */ /* 0x000fe80000100800 */
[----:B------:R-:W4:Y:S04]  /*18520*/  LDL.LU.64 R132, [R1+0x2d0] ;  /* 0x0002d00001847983 */ /* 0x000f280000300a00 */
[----:B------:R1:W-:Y:S04]  /*18530*/  STL [R1+0x1f04], R2 ;  /* 0x001f040201007387 */ /* 0x0003e80000100800 */
[----:B------:R1:W-:Y:S02]  /*18540*/  STL [R1+0x1f18], R120 ;  /* 0x001f187801007387 */ /* 0x0003e40000100800 */
[----:B-1----:R-:W-:-:S02]  /*18550*/  IMAD.MOV.U32 R2, RZ, RZ, R121 ;  /* 0x000000ffff027224 */ /* 0x002fc400078e0079 */
[----:B------:R-:W4:Y:S04]  /*18560*/  LDL.LU.64 R134, [R1+0x2d8] ;  /* 0x0002d80001867983 */ /* 0x000f280000300a00 */
[----:B------:R-:W-:Y:S04]  /*18570*/  STL [R1+0x1f28], R136 ;  /* 0x001f288801007387 */ /* 0x000fe80000100800 */
[----:B------:R1:W-:Y:S04]  /*18580*/  STL [R1+0x1f14], R2 ;  /* 0x001f140201007387 */ /* 0x0003e80000100800 */
[----:B------:R-:W4:Y:S01]  /*18590*/  LDL.LU.64 R120, [R1+0x2e0] ;  /* 0x0002e00001787983 */ /* 0x000f220000300a00 */
[----:B-1----:R-:W-:-:S03]  /*185a0*/  IMAD.MOV.U32 R2, RZ, RZ, R137 ;  /* 0x000000ffff027224 */ /* 0x002fc600078e0089 */
[----:B------:R-:W-:Y:S04]  /*185b0*/  STL [R1+0x1f38], R242 ;  /* 0x001f38f201007387 */ /* 0x000fe80000100800 */
[----:B------:R1:W-:Y:S04]  /*185c0*/  STL [R1+0x1f24], R2 ;  /* 0x001f240201007387 */ /* 0x0003e80000100800 */
[----:B------:R-:W4:Y:S01]  /*185d0*/  LDL.LU.64 R136, [R1+0x2e8] ;  /* 0x0002e80001887983 */ /* 0x000f220000300a00 */
[----:B-1----:R-:W-:-:S03]  /*185e0*/  IMAD.MOV.U32 R2, RZ, RZ, R243 ;  /* 0x000000ffff027224 */ /* 0x002fc600078e00f3 */
[----:B---3--:R-:W-:Y:S04]  /*185f0*/  STL [R1+0x1f48], R122 ;  /* 0x001f487a01007387 */ /* 0x008fe80000100800 */
[----:B------:R1:W-:Y:S04]  /*18600*/  STL [R1+0x1f34], R2 ;  /* 0x001f340201007387 */ /* 0x0003e80000100800 */
[----:B------:R-:W3:Y:S01]  /*18610*/  LDL.LU.64 R242, [R1+0x2f0] ;  /* 0x0002f00001f27983 */ /* 0x000ee20000300a00 */
[----:B-1----:R-:W-:-:S03]  /*18620*/  IMAD.MOV.U32 R2, RZ, RZ, R123 ;  /* 0x000000ffff027224 */ /* 0x002fc600078e007b */
[----:B------:R-:W3:Y:S04]  /*18630*/  LDL.LU.64 R122, [R1+0x2f8] ;  /* 0x0002f800017a7983 */ /* 0x000ee80000300a00 */
[----:B------:R1:W-:Y:S04]  /*18640*/  STL [R1+0x1f44], R2 ;  /* 0x001f440201007387 */ /* 0x0003e80000100800 */
[----:B------:R1:W-:Y:S02]  /*18650*/  STL [R1+0x1f58], R240 ;  /* 0x001f58f001007387 */ /* 0x0003e40000100800 */
[----:B-1----:R-:W-:-:S02]  /*18660*/  IMAD.MOV.U32 R2, RZ, RZ, R241 ;  /* 0x000000ffff027224 */ /* 0x002fc400078e00f1 */
[----:B------:R-:W3:Y:S04]  /*18670*/  LDL.LU.64 R240, [R1+0x300] ;  /* 0x0003000001f07983 */ /* 0x000ee80000300a00 */
        /* <DEDUP_REMOVED lines=9> */
[----:B----4-:R4:W-:Y:S01]  /*18710*/  STL [R1+0x1f88], R128 ;  /* 0x001f888001007387 */ /* 0x0109e20000100800 */
[----:B-1----:R-:W-:-:S03]  /*18720*/  IMAD.MOV.U32 R2, RZ, RZ, R129 ;  /* 0x000000ffff027224 */ /* 0x002fc600078e0081 */
[----:B------:R-:W-:Y:S04]  /*18730*/  STL [R1+0x1f98], R118 ;  /* 0x001f987601007387 */ /* 0x000fe80000100800 */
[----:B------:R1:W-:Y:S04]  /*18740*/  STL [R1+0x1f84], R2 ;  /* 0x001f840201007387 */ /* 0x0003e80000100800 */
[----:B----4-:R-:W4:Y:S01]  /*18750*/  LDL.LU.64 R128, [R1+0x318] ;  /* 0x0003180001807983 */ /* 0x010f220000300a00 */
        /* <DEDUP_REMOVED lines=16> */
[----:B------:R-:W-:Y:S04]  /*18860*/  STL [R1+0x1fe8], R136 ;  /* 0x001fe88801007387 */ /* 0x000fe80000100800 */
[----:B------:R1:W-:Y:S02]  /*18870*/  STL [R1+0x1fd4], R2 ;  /* 0x001fd40201007387 */ /* 0x0003e40000100800 */
[----:B-1----:R-:W-:Y:S02]  /*18880*/  IMAD.MOV.U32 R2, RZ, RZ, R137 ;  /* 0x000000ffff027224 */ /* 0x002fe400078e0089 */
[----:B------:R-:W4:Y:S04]  /*18890*/  LDL.LU.64 R136, [R1+0x340] ;  /* 0x0003400001887983 */ /* 0x000f280000300a00 */
[----:B------:R3:W-:Y:S02]  /*188a0*/  STL [R1+0x1fe4], R2 ;  /* 0x001fe40201007387 */ /* 0x0007e40000100800 */
[----:B---3--:R-:W-:-:S02]  /*188b0*/  IMAD.MOV.U32 R2, RZ, RZ, R243 ;  /* 0x000000ffff027224 */ /* 0x008fc400078e00f3 */
[----:B------:R1:W-:Y:S04]  /*188c0*/  STL [R1+0x1ff8], R242 ;  /* 0x001ff8f201007387 */ /* 0x0003e80000100800 */
[----:B------:R-:W-:Y:S04]  /*188d0*/  STL [R1+0x2008], R122 ;  /* 0x0020087a01007387 */ /* 0x000fe80000100800 */
[----:B------:R3:W-:Y:S04]  /*188e0*/  STL [R1+0x1ff4], R2 ;  /* 0x001ff40201007387 */ /* 0x0007e80000100800 */
[----:B-1----:R-:W4:Y:S01]  /*188f0*/  LDL.LU.64 R242, [R1+0x338] ;  /* 0x0003380001f27983 */ /* 0x002f220000300a00 */
[----:B---3--:R-:W-:-:S03]  /*18900*/  IMAD.MOV.U32 R2, RZ, RZ, R123 ;  /* 0x000000ffff027224 */ /* 0x008fc600078e007b */
[----:B------:R-:W-:Y:S04]  /*18910*/  STL [R1+0x2018], R240 ;  /* 0x002018f001007387 */ /* 0x000fe80000100800 */
[----:B------:R1:W-:Y:S02]  /*18920*/  STL [R1+0x2004], R2 ;  /* 0x0020040201007387 */ /* 0x0003e40000100800 */
[----:B-1----:R-:W-:Y:S02]  /*18930*/  IMAD.MOV.U32 R2, RZ, RZ, R241 ;  /* 0x000000ffff027224 */ /* 0x002fe400078e00f1 */
[----:B------:R-:W3:Y:S04]  /*18940*/  LDL.LU.64 R240, [R1+0x348] ;  /* 0x0003480001f07983 */ /* 0x000ee80000300a00 */
[----:B------:R1:W-:Y:S04]  /*18950*/  STL [R1+0x2014], R2 ;  /* 0x0020140201007387 */ /* 0x0003e80000100800 */
[----:B--2---:R-:W-:Y:S04]  /*18960*/  STL [R1+0x2028], R124 ;  /* 0x0020287c01007387 */ /* 0x004fe80000100800 */
[----:B------:R-:W2:Y:S01]  /*18970*/  LDL.LU.64 R112, [R1+0x350] ;  /* 0x0003500001707983 */ /* 0x000ea20000300a00 */
[----:B-1----:R-:W-:-:S05]  /*18980*/  IMAD.MOV.U32 R2, RZ, RZ, R125 ;  /* 0x000000ffff027224 */ /* 0x002fca00078e007d */
[----:B------:R1:W-:Y:S04]  /*18990*/  STL [R1+0x2024], R2 ;  /* 0x0020240201007387 */ /* 0x0003e80000100800 */
[----:B------:R-:W-:Y:S04]  /*189a0*/  STL [R1+0x2038], R126 ;  /* 0x0020387e01007387 */ /* 0x000fe80000100800 */
[----:B------:R-:W2:Y:S01]  /*189b0*/  LDL.LU.64 R114, [R1+0x360] ;  /* 0x0003600001727983 */ /* 0x000ea20000300a00 */
[----:B-1----:R-:W-:-:S03]  /*189c0*/  IMAD.MOV.U32 R2, RZ, RZ, R127 ;  /* 0x000000ffff027224 */ /* 0x002fc600078e007f */
[----:B------:R-:W2:Y:S04]  /*189d0*/  LDL.LU.64 R116, [R1+0x358] ;  /* 0x0003580001747983 */ /* 0x000ea80000300a00 */
[----:B------:R1:W-:Y:S04]  /*189e0*/  STL [R1+0x2034], R2 ;  /* 0x0020340201007387 */ /* 0x0003e80000100800 */
[----:B----4-:R-:W-:Y:S04]  /*189f0*/  STL [R1+0x2048], R128 ;  /* 0x0020488001007387 */ /* 0x010fe80000100800 */
[----:B------:R-:W4:Y:S01]  /*18a00*/  LDL.LU.64 R118, [R1+0x368] ;  /* 0x0003680001767983 */ /* 0x000f220000300a00 */
[----:B-1----:R-:W-:-:S03]  /*18a10*/  IMAD.MOV.U32 R2, RZ, RZ, R129 ;  /* 0x000000ffff027224 */ /* 0x002fc600078e0081 */
[----:B------:R-:W4:Y:S04]  /*18a20*/  LDL.LU.64 R120, [R1+0x378] ;  /* 0x0003780001787983 */ /* 0x000f280000300a00 */
[----:B------:R1:W-:Y:S04]  /*18a30*/  STL [R1+0x2044], R2 ;  /* 0x0020440201007387 */ /* 0x0003e80000100800 */
[----:B------:R-:W-:Y:S04]  /*18a40*/  STL [R1+0x205c], R130 ;  /* 0x00205c8201007387 */ /* 0x000fe80000100800 */
[----:B------:R-:W4:Y:S01]  /*18a50*/  LDL.LU.64 R122, [R1+0x380] ;  /* 0x00038000017a7983 */ /* 0x000f220000300a00 */
[----:B-1----:R-:W-:-:S03]  /*18a60*/  MOV R2, R131 ;  /* 0x0000008300027202 */ /* 0x002fc60000000f00 */
[----:B------:R-:W4:Y:S04]  /*18a70*/  LDL.LU.64 R124, [R1+0x370] ;  /* 0x00037000017c7983 */ /* 0x000f280000300a00 */
[----:B------:R1:W-:Y:S02]  /*18a80*/  STL [R1+0x2054], R2 ;  /* 0x0020540201007387 */ /* 0x0003e40000100800 */
[----:B-1----:R-:W-:Y:S02]  /*18a90*/  IMAD.MOV.U32 R2, RZ, RZ, R133 ;  /* 0x000000ffff027224 */ /* 0x002fe400078e0085 */
[----:B------:R-:W-:Y:S04]  /*18aa0*/  STL [R1+0x2070], R132 ;  /* 0x0020708401007387 */ /* 0x000fe80000100800 */
[----:B------:R-:W4:Y:S04]  /*18ab0*/  LDL.LU.64 R126, [R1+0x390] ;  /* 0x00039000017e7983 */ /* 0x000f280000300a00 */
[----:B------:R1:W-:Y:S04]  /*18ac0*/  STL [R1+0x206c], R2 ;  /* 0x00206c0201007387 */ /* 0x0003e80000100800 */
[----:B------:R-:W-:Y:S04]  /*18ad0*/  STL [R1+0x2080], R134 ;  /* 0x0020808601007387 */ /* 0x000fe80000100800 */
[----:B------:R-:W4:Y:S01]  /*18ae0*/  LDL.LU.64 R128, [R1+0x3a0] ;  /* 0x0003a00001807983 */ /* 0x000f220000300a00 */
[----:B-1----:R-:W-:-:S03]  /*18af0*/  IMAD.MOV.U32 R2, RZ, RZ, R135 ;  /* 0x000000ffff027224 */ /* 0x002fc600078e0087 */
[----:B------:R-:W4:Y:S04]  /*18b00*/  LDL.LU.64 R130, [R1+0x3a8] ;  /* 0x0003a80001827983 */ /* 0x000f280000300a00 */
[----:B------:R1:W-:Y:S04]  /*18b10*/  STL [R1+0x207c], R2 ;  /* 0x00207c0201007387 */ /* 0x0003e80000100800 */
[----:B------:R1:W-:Y:S04]  /*18b20*/  STL [R1+0x2090], R136 ;  /* 0x0020908801007387 */ /* 0x0003e80000100800 */
        /* <DEDUP_REMOVED lines=9> */
[----:B---3--:R3:W-:Y:S01]  /*18bc0*/  STL [R1+0x20b0], R240 ;  /* 0x0020b0f001007387 */ /* 0x0087e20000100800 */
[----:B-1----:R-:W-:-:S03]  /*18bd0*/  IMAD.MOV.U32 R2, RZ, RZ, R241 ;  /* 0x000000ffff027224 */ /* 0x002fc600078e00f1 */
[----:B---3--:R-:W3:Y:S04]  /*18be0*/  LDL.LU.64 R240, [R1+0x388] ;  /* 0x0003880001f07983 */ /* 0x008ee80000300a00 */
[----:B------:R1:W-:Y:S04]  /*18bf0*/  STL [R1+0x20ac], R2 ;  /* 0x0020ac0201007387 */ /* 0x0003e80000100800 */
[----:B--2---:R-:W-:Y:S01]  /*18c00*/  STL [R1+0x20c0], R112 ;  /* 0x0020c07001007387 */ /* 0x004fe20000100800 */
[----:B-1----:R-:W-:-:S03]  /*18c10*/  IMAD.MOV.U32 R2, RZ, RZ, R113 ;  /* 0x000000ffff027224 */ /* 0x002fc600078e0071 */
[----:B------:R-:W-:Y:S04]  /*18c20*/  STL [R1+0x20d0], R114 ;  /* 0x0020d07201007387 */ /* 0x000fe80000100800 */
[----:B------:R1:W-:Y:S04]  /*18c30*/  STL [R1+0x20bc], R2 ;  /* 0x0020bc0201007387 */ /* 0x0003e80000100800 */
[----:B------:R-:W-:Y:S01]  /*18c40*/  STL [R1+0x20e0], R116 ;  /* 0x0020e07401007387 */ /* 0x000fe20000100800 */
[----:B-1----:R-:W-:-:S05]  /*18c50*/  IMAD.MOV.U32 R2, RZ, RZ, R115 ;  /* 0x000000ffff027224 */ /* 0x002fca00078e0073 */
[----:B------:R1:W-:Y:S04]  /*18c60*/  STL [R1+0x20cc], R2 ;  /* 0x0020cc0201007387 */ /* 0x0003e80000100800 */
[----:B----4-:R-:W-:Y:S01]  /*18c70*/  STL [R1+0x20f0], R118 ;  /* 0x0020f07601007387 */ /* 0x010fe20000100800 */
[----:B-1----:R-:W-:-:S05]  /*18c80*/  IMAD.MOV.U32 R2, RZ, RZ, R117 ;  /* 0x000000ffff027224 */ /* 0x002fca00078e0075 */
[----:B------:R1:W-:Y:S04]  /*18c90*/  STL [R1+0x20dc], R2 ;  /* 0x0020dc0201007387 */ /* 0x0003e80000100800 */
[----:B------:R-:W-:Y:S01]  /*18ca0*/  STL [R1+0x2100], R120 ;  /* 0x0021007801007387 */ /* 0x000fe20000100800 */
[----:B-1----:R-:W-:-:S05]  /*18cb0*/  IMAD.MOV.U32 R2, RZ, RZ, R119 ;  /* 0x000000ffff027224 */ /* 0x002fca00078e0077 */
[----:B------:R1:W-:Y:S04]  /*18cc0*/  STL [R1+0x20ec], R2 ;  /* 0x0020ec0201007387 */ /* 0x0003e80000100800 */
[----:B------:R-:W-:Y:S01]  /*18cd0*/  STL [R1+0x2110], R122 ;  /* 0x0021107a01007387 */ /* 0x000fe20000100800 */
[----:B-1----:R-:W-:-:S05]  /*18ce0*/  IMAD.MOV.U32 R2, RZ, RZ, R121 ;  /* 0x000000ffff027224 */ /* 0x002fca00078e0079 */
[----:B------:R1:W-:Y:S04]  /*18cf0*/  STL [R1+0x20fc], R2 ;  /* 0x0020fc0201007387 */ /* 0x0003e80000100800 */
[----:B------:R-:W-:Y:S01]  /*18d00*/  STL [R1+0x2120], R124 ;  /* 0x0021207c01007387 */ /* 0x000fe20000100800 */
[----:B-1----:R-:W-:-:S05]  /*18d10*/  IMAD.MOV.U32 R2, RZ, RZ, R123 ;  /* 0x000000ffff027224 */ /* 0x002fca00078e007b */
[----:B------:R1:W-:Y:S02]  /*18d20*/  STL [R1+0x210c], R2 ;  /* 0x00210c0201007387 */ /* 0x0003e40000100800 */
[----:B-1----:R-:W-:-:S05]  /*18d30*/  IMAD.MOV.U32 R2, RZ, RZ, R125 ;  /* 0x000000ffff027224 */ /* 0x002fca00078e007d */
[----:B------:R1:W-:Y:S04]  /*18d40*/  STL [R1+0x211c], R2 ;  /* 0x00211c0201007387 */ /* 0x0003e80000100800 */
[----:B------:R-:W-:Y:S01]  /*18d50*/  STL [R1+0x2130], R126 ;  /* 0x0021307e01007387 */ /* 0x000fe20000100800 */
[----:B-1----:R-:W-:-:S03]  /*18d60*/  IMAD.MOV.U32 R2, RZ, RZ, R127 ;  /* 0x000000ffff027224 */ /* 0x002fc600078e007f */
[----:B------:R-:W-:Y:S04]  /*18d70*/  STL [R1+0x2140], R128 ;  /* 0x0021408001007387 */ /* 0x000fe80000100800 */
[----:B------:R1:W-:Y:S04]  /*18d80*/  STL [R1+0x212c], R2 ;  /* 0x00212c0201007387 */ /* 0x0003e80000100800 */
[----:B------:R-:W-:Y:S01]  /*18d90*/  STL [R1+0x2150], R130 ;  /* 0x0021508201007387 */ /* 0x000fe20000100800 */
[----:B-1----:R-:W-:-:S05]  /*18da0*/  IMAD.MOV.U32 R2, RZ, RZ, R129 ;  /* 0x000000ffff027224 */ /* 0x002fca00078e0081 */
[----:B------:R1:W-:Y:S02]  /*18db0*/  STL [R1+0x213c], R2 ;  /* 0x00213c0201007387 */ /* 0x0003e40000100800 */
[----:B-1----:R-:W-:Y:S02]  /*18dc0*/  IMAD.MOV.U32 R2, RZ, RZ, R131 ;  /* 0x000000ffff027224 */ /* 0x002fe400078e0083 */
        /* <DEDUP_REMOVED lines=11> */
[----:B-1----:R-:W-:-:S05]  /*18e80*/  IMAD.MOV.U32 R2, RZ, RZ, R243 ;  /* 0x000000ffff027224 */ /* 0x002fca00078e00f3 */
[----:B------:R3:W-:Y:S02]  /*18e90*/  STL [R1+0x218c], R2 ;  /* 0x00218c0201007387 */ /* 0x0007e40000100800 */
[----:B---3--:R-:W-:Y:S02]  /*18ea0*/  IMAD.MOV.U32 R2, RZ, RZ, R241 ;  /* 0x000000ffff027224 */ /* 0x008fe400078e00f1 */
[----:B------:R1:W-:Y:S04]  /*18eb0*/  STL [R1+0x21a0], R240 ;  /* 0x0021a0f001007387 */ /* 0x0003e80000100800 */
[----:B------:R1:W-:Y:S01]  /*18ec0*/  STL [R1+0x219c], R2 ;  /* 0x00219c0201007387 */ /* 0x0003e20000100800 */
[----:B------:R-:W-:Y:S05]  /*18ed0*/  @P2 BRA `(.L_x_0) ;  /* 0x00003ac000002947 */ /* 0x000fea0003800000 */
[----:B------:R2:W-:Y:S01]  /*18ee0*/  STL [R1+0x600], RZ ;  /* 0x000600ff01007387 */ /* 0x0005e20000100800 */
[----:B------:R-:W-:Y:S01]  /*18ef0*/  IMAD.SHL.U32 R0, R234, 0x40, RZ ;  /* 0x00000040ea007824 */ /* 0x000fe200078e00ff */
[----:B------:R-:W-:Y:S01]  /*18f00*/  CS2R R248, SRZ ;  /* 0x0000000000f87805 */ /* 0x000fe2000001ff00 */
[----:B------:R-:W-:Y:S01]  /*18f10*/  CS2R R250, SRZ ;  /* 0x0000000000fa7805 */ /* 0x000fe2000001ff00 */
[----:B------:R2:W-:Y:S01]  /*18f20*/  STL [R1+0x604], RZ ;  /* 0x000604ff01007387 */ /* 0x0005e20000100800 */
[----:B------:R-:W-:Y:S01]  /*18f30*/  CS2R R244, SRZ ;  /* 0x0000000000f47805 */ /* 0x000fe2000001ff00 */
[----:B------:R-:W-:Y:S01]  /*18f40*/  LOP3.LUT R0, R0, 0x1800, RZ, 0xc0, !PT ;  /* 0x0000180000007812 */ /* 0x000fe200078ec0ff */
[----:B------:R-:W-:Y:S01]  /*18f50*/  CS2R R246, SRZ ;  /* 0x0000000000f67805 */ /* 0x000fe2000001ff00 */
[----:B------:R2:W-:Y:S01]  /*18f60*/  STL [R1+0x608], RZ ;  /* 0x000608ff01007387 */ /* 0x0005e20000100800 */
[----:B-1----:R-:W-:Y:S01]  /*18f70*/  CS2R R240, SRZ ;  /* 0x0000000000f07805 */ /* 0x002fe2000001ff00 */
[----:B------:R-:W-:Y:S01]  /*18f80*/  CS2R R242, SRZ ;  /* 0x0000000000f27805 */ /* 0x000fe2000001ff00 */
[----:B------:R-:W-:Y:S01]  /*18f90*/  CS2R R224, SRZ ;  /* 0x0000000000e07805 */ /* 0x000fe2000001ff00 */
[----:B------:R2:W-:Y:S01]  /*18fa0*/  STL [R1+0x60c], RZ ;  /* 0x00060cff01007387 */ /* 0x0005e20000100800 */
[----:B------:R-:W-:Y:S01]  /*18fb0*/  CS2R R226, SRZ ;  /* 0x0000000000e27805 */ /* 0x000fe2000001ff00 */
        /* <DEDUP_REMOVED lines=106> */
[----:B------:R2:W-:Y:S04]  /*19660*/  STL [R1+0x528], RZ ;  /* 0x000528ff01007387 */ /* 0x0005e80000100800 */
        /* <DEDUP_REMOVED lines=69> */
[----:B------:R2:W-:Y:S04]  /*19ac0*/  STL [R1], RZ ;  /* 0x000000ff01007387 */ /* 0x0005e80000100800 */
        /* <DEDUP_REMOVED lines=693> */
[----:B------:R2:W-:Y:S04]  /*1c620*/  STL [R1+0x2474], R0 ;  /* 0x0024740001007387 */ /* 0x0005e80000100800 */
        /* <DEDUP_REMOVED lines=53> */
[----:B------:R2:W-:Y:S01]  /*1c980*/  STL [R1+0x61c], RZ ;  /* 0x00061cff01007387 */ /* 0x0005e20000100800 */
[----:B------:R-:W-:Y:S05]  /*1c990*/  BRA `(.L_x_1) ;  /* 0x0004dee000007947 */ /* 0x000fea0003800000 */
.L_x_0:
[----:B------:R-:W-:Y:S01]  /*1c9a0*/  STL [R1+0x1854], RZ ;  /* 0x001854ff01007387 */ /* 0x000fe20000100800 */
[C---:B------:R-:W-:Y:S01]  /*1c9b0*/  LOP3.LUT R4, R234.reuse, 0x7, RZ, 0xc0, !PT ;  /* 0x00000007ea047812 */ /* 0x040fe200078ec0ff */
[C---:B-1----:R-:W-:Y:S01]  /*1c9c0*/  IMAD.SHL.U32 R2, R234.reuse, 0x2, RZ ;  /* 0x00000002ea027824 */ /* 0x042fe200078e00ff */
[C---:B------:R-:W-:Y:S01]  /*1c9d0*/  LOP3.LUT R7, R234.reuse, 0x3, RZ, 0xc0, !PT ;  /* 0x00000003ea077812 */ /* 0x040fe200078ec0ff */
[----:B------:R-:W-:Y:S01]  /*1c9e0*/  STL [R1+0x600], RZ ;  /* 0x000600ff01007387 */ /* 0x000fe20000100800 */
[----:B------:R-:W-:Y:S01]  /*1c9f0*/  LOP3.LUT R6, R234, 0x1c, RZ, 0xc0, !PT ;  /* 0x0000001cea067812 */ /* 0x000fe200078ec0ff */
[----:B------:R-:W-:Y:S01]  /*1ca00*/  IMAD.SHL.U32 R3, R4, 0x10, RZ ;  /* 0x0000001004037824 */ /* 0x000fe200078e00ff */
[----:B------:R-:W-:Y:S01]  /*1ca10*/  ULDC UR4, c[0x0][0x18c] ;  /* 0x0000630000047ab9 */ /* 0x000fe20000000800 */
[----:B------:R-:W-:Y:S01]  /*1ca20*/  STL [R1+0x604], RZ ;  /* 0x000604ff01007387 */ /* 0x000fe20000100800 */
[----:B------:R-:W-:Y:S01]  /*1ca30*/  IMAD.MOV.U32 R8, RZ, RZ, 0x3f ;  /* 0x0000003fff087424 */ /* 0x000fe200078e00ff */
[----:B------:R-:W-:Y:S01]  /*1ca40*/  USHF.L.U32 UR4, UR4, 0x6, URZ ;  /* 0x0000000604047899 */ /* 0x000fe2000800063f */
[----:B------:R-:W-:Y:S01]  /*1ca50*/  LOP3.LUT R3, R3, 0x30, R2, 0x78, !PT ;  /* 0x0000003003037812 */ /* 0x000fe200078e7802 */
[----:B------:R-:W-:Y:S01]  /*1ca60*/  STL [R1+0x608], RZ ;  /* 0x000608ff01007387 */ /* 0x000fe20000100800 */
[----:B------:R-:W-:Y:S01]  /*1ca70*/  IMAD R2, R7, 0x420, R6 ;  /* 0x0000042007027824 */ /* 0x000fe200078e0206 */
[----:B------:R-:W-:Y:S01]  /*1ca80*/  IADD3 R8, R8, c[0x0][0x180], RZ ;  /* 0x0000600008087a10 */ /* 0x000fe20007ffe0ff */
[----:B------:R-:W-:Y:S01]  /*1ca90*/  IMAD.SHL.U32 R7, R234, 0x40, RZ ;  /* 0x00000040ea077824 */ /* 0x000fe200078e00ff */
[----:B------:R-:W-:Y:S01]  /*1caa0*/  STL [R1+0x60c], RZ ;  /* 0x00060cff01007387 */ /* 0x000fe20000100800 */
[----:B------:R-:W-:Y:S01]  /*1cab0*/  IMAD R4, R4, 0x100, R3 ;  /* 0x0000010004047824 */ /* 0x000fe200078e0203 */
[----:B------:R-:W-:Y:S01]  /*1cac0*/  SHF.R.S32.HI R5, RZ, 0x1f, R8 ;  /* 0x0000001fff057819 */ /* 0x000fe20000011408 */
[----:B------:R-:W-:Y:S01]  /*1cad0*/  USHF.R.S32.HI UR5, URZ, 0x1f, UR4 ;  /* 0x0000001f3f057899 */ /* 0x000fe20008011404 */
[----:B------:R-:W-:Y:S01]  /*1cae0*/  STL [R1+0x5e0], RZ ;  /* 0x0005e0ff01007387 */ /* 0x000fe20000100800 */
[----:B------:R-:W-:Y:S01]  /*1caf0*/  LOP3.LUT R7, R7, 0x1800, RZ, 0xc0, !PT ;  /* 0x0000180007077812 */ /* 0x000fe200078ec0ff */
[----:B------:R-:W-:Y:S01]  /*1cb00*/  CS2R R248, SRZ ;  /* 0x0000000000f87805 */ /* 0x000fe2000001ff00 */
[----:B------:R-:W-:Y:S01]  /*1cb10*/  LEA.HI R5, R5, R8, RZ, 0x6 ;  /* 0x0000000805057211 */ /* 0x000fe200078f30ff */
[----:B------:R-:W-:Y:S01]  /*1cb20*/  STL [R1+0x5e4], RZ ;  /* 0x0005e4ff01007387 */ /* 0x000fe20000100800 */
[----:B------:R-:W-:Y:S01]  /*1cb30*/  IMAD.MOV.U32 R8, RZ, RZ, c[0x0][0x188] ;  /* 0x00006200ff087624 */ /* 0x000fe200078e00ff */
[----:B------:R-:W-:Y:S01]  /*1cb40*/  CS2R R250, SRZ ;  /* 0x0000000000fa7805 */ /* 0x000fe2000001ff00 */
[----:B------:R-:W-:Y:S01]  /*1cb50*/  IMAD.IADD R4, R4, 0x1, R7 ;  /* 0x0000000104047824 */ /* 0x000fe200078e0207 */
[----:B------:R-:W-:Y:S01]  /*1cb60*/  STL [R1+0x5e8], RZ ;  /* 0x0005e8ff01007387 */ /* 0x000fe20000100800 */
[----:B------:R-:W-:Y:S01]  /*1cb70*/  IMAD.SHL.U32 R6, R8, 0x40, RZ ;  /* 0x0000004008067824 */ /* 0x000fe200078e00ff */
[----:B------:R-:W-:Y:S01]  /*1cb80*/  SHF.R.S32.HI R5, RZ, 0x6, R5 ;  /* 0x00000006ff057819 */ /* 0x000fe20000011405 */
[----:B------:R-:W-:Y:S01]  /*1cb90*/  CS2R R244, SRZ ;  /* 0x0000000000f47805 */ /* 0x000fe2000001ff00 */
[----:B------:R-:W-:Y:S01]  /*1cba0*/  STL [R1+0x5ec], RZ ;  /* 0x0005ecff01007387 */ /* 0x000fe20000100800 */
[----:B------:R-:W-:Y:S01]  /*1cbb0*/  CS2R R246, SRZ ;  /* 0x0000000000f67805 */ /* 0x000fe2000001ff00 */
[----:B------:R-:W-:Y:S01]  /*1cbc0*/  SHF.R.S32.HI R3, RZ, 0x1f, R6 ;  /* 0x0000001fff037819 */ /* 0x000fe20000011406 */
[----:B------:R-:W-:Y:S01]  /*1cbd0*/  CS2R R240, SRZ ;  /* 0x0000000000f07805 */ /* 0x000fe2000001ff00 */
[----:B------:R-:W-:Y:S01]  /*1cbe0*/  STL [R1+0x5a0], RZ ;  /* 0x0005a0ff01007387 */ /* 0x000fe20000100800 */
[----:B------:R-:W-:Y:S01]  /*1cbf0*/  CS2R R242, SRZ ;  /* 0x0000000000f27805 */ /* 0x000fe2000001ff00 */
[----:B------:R-:W-:Y:S01]  /*1cc00*/  SHF.L.U64.HI R3, R6, 0x2, R3 ;  /* 0x0000000206037819 */ /* 0x000fe20000010203 */
[----:B------:R-:W-:Y:S01]  /*1cc10*/  CS2R R224, SRZ ;  /* 0x0000000000e07805 */ /* 0x000fe2000001ff00 */
[----:B------:R-:W-:Y:S01]  /*1cc20*/  STL [R1+0x5a4], RZ ;  /* 0x0005a4ff01007387 */ /* 0x000fe20000100800 */
[----:B------:R-:W-:Y:S01]  /*1cc30*/  CS2R R226, SRZ ;  /* 0x0000000000e27805 */ /* 0x000fe2000001ff00 */
[----:B------:R-:W-:Y:S01]  /*1cc40*/  CS2R R220, SRZ ;  /* 0x0000000000dc7805 */ /* 0x000fe2000001ff00 */
        /* <DEDUP_REMOVED lines=106> */
[C---:B------:R-:W-:Y:S01]  /*1d2f0*/  LOP3.LUT R8, R2.reuse, 0x20, RZ, 0x3c, !PT ;  /* 0x0000002002087812 */ /* 0x040fe200078e3cff */
[----:B------:R-:W-:Y:S01]  /*1d300*/  USHF.L.U32 UR8, UR4, 0x2, URZ ;  /* 0x0000000204087899 */ /* 0x000fe2000800063f */
[----:B------:R-:W-:Y:S01]  /*1d310*/  LOP3.LUT R6, R2, 0x60, RZ, 0x3c, !PT ;  /* 0x0000006002067812 */ /* 0x000fe200078e3cff */
[----:B------:R-:W-:Y:S01]  /*1d320*/  STL [R1+0x3e4], RZ ;  /* 0x0003e4ff01007387 */ /* 0x000fe20000100800 */
[----:B------:R-:W-:Y:S01]  /*1d330*/  IADD3 R5, R5, -0x1, RZ ;  /* 0xffffffff05057810 */ /* 0x000fe20007ffe0ff */
[----:B------:R-:W-:-:S02]  /*1d340*/  USHF.L.U64.HI UR5, UR4, 0x2, UR5 ;  /* 0x0000000204057899 */ /* 0x000fc40008010205 */
[----:B------:R-:W-:Y:S04]  /*1d350*/  STL [R1+0x3e8], RZ ;  /* 0x0003e8ff01007387 */ /* 0x000fe80000100800 */
        /* <DEDUP_REMOVED lines=61> */
[----:B------:R-:W-:Y:S04]  /*1d730*/  STL [R1], RZ ;  /* 0x000000ff01007387 */ /* 0x000fe80000100800 */
        /* <DEDUP_REMOVED lines=648> */
[----:B------:R1:W-:Y:S04]  /*1ffc0*/  STL [R1+0x2474], R7 ;  /* 0x0024740701007387 */ /* 0x0003e80000100800 */
[----:B------:R-:W-:Y:S04]  /*1ffd0*/  STL [R1+0x1214], RZ ;  /* 0x001214ff01007387 */ /* 0x000fe80000100800 */
[----:B------:R-:W-:Y:S01]  /*1ffe0*/  STL [R1+0x1218], RZ ;  /* 0x001218ff01007387 */ /* 0x000fe20000100800 */
[----:B-1----:R-:W-:-:S03]  /*1fff0*/  LOP3.LUT R7, R2, 0x40, RZ, 0x3c, !PT ;  /* 0x0000004002077812 */ /* 0x002fc600078e3cff */
[----:B------:R-:W-:Y:S04]  /*20000*/  STL [R1+0x121c], RZ ;  /* 0x00121cff01007387 */ /* 0x000fe80000100800 */
[----:B------:R1:W-:Y:S04]  /*20010*/  STL [R1+0x1834], R4 ;  /* 0x0018340401007387 */ /* 0x0003e80000100800 */
[----:B------:R2:W-:Y:S04]  /*20020*/  STL [R1+0x1200], RZ ;  /* 0x001200ff01007387 */ /* 0x0005e80000100800 */
[----:B------:R2:W-:Y:S01]  /*20030*/  STL [R1+0x1204], RZ ;  /* 0x001204ff01007387 */ /* 0x0005e20000100800 */
[----:B-1----:R-:W-:-:S03]  /*20040*/  LOP3.LUT R4, R4, 0x40, RZ, 0x3c, !PT ;  /* 0x0000004004047812 */ /* 0x002fc600078e3cff */
        /* <DEDUP_REMOVED lines=94> */
[----:B------:R2:W-:Y:S02]  /*20630*/  STL [R1+0x1838], R4 ;  /* 0x0018380401007387 */ /* 0x0005e40000100800 */
.L_x_2:
[----:B--2---:R-:W2:Y:S01]  /*20640*/  LDL R4, [R1+0x1834] ;  /* 0x0018340001047983 */ /* 0x004ea20000100800 */
[----:B------:R-:W-:-:S04]  /*20650*/  DEPBAR.LE SB0, 0x0 ;  /* 0x000080000000791a */ /* 0x000fc80000000000 */
[----:B------:R-:W-:Y:S04]  /*20660*/  STL.64 [R1+0x34b8], R122 ;  /* 0x0034b87a01007387 */ /* 0x000fe80000100a00 */
[----:B------:R1:W-:Y:S04]  /*20670*/  STL.64 [R1+0x34b0], R120 ;  /* 0x0034b07801007387 */ /* 0x0003e80000100a00 */
[----:B------:R-:W-:Y:S06]  /*20680*/  BAR.SYNC.DEFER_BLOCKING 0x0 ;  /* 0x0000000000007b1d */ /* 0x000fec0000010000 */
[----:B-1----:R-:W3:Y:S04]  /*20690*/  LDL.LU.64 R120, [R1+0x5a0] ;  /* 0x0005a00001787983 */ /* 0x002ee80000300a00 */
[----:B------:R-:W3:Y:S04]  /*206a0*/  LDL.LU.64 R122, [R1+0x5a8] ;  /* 0x0005a800017a7983 */ /* 0x000ee80000300a00 */
[----:B------:R-:W-:Y:S04]  /*206b0*/  STL.64 [R1+0x34a8], R118 ;  /* 0x0034a87601007387 */ /* 0x000fe80000100a00 */
[----:B------:R1:W-:Y:S04]  /*206c0*/  STL.64 [R1+0x34a0], R116 ;  /* 0x0034a07401007387 */ /* 0x0003e80000100a00 */
[----:B------:R-:W-:Y:S04]  /*206d0*/  LDS R228, [R2+0x20000] ;  /* 0x0200000002e47984 */ /* 0x000fe80000000800 */
[----:B------:R-:W-:Y:S04]  /*206e0*/  LDS R230, [R2+0x21000] ;  /* 0x0210000002e67984 */ /* 0x000fe80000000800 */
[----:B-1----:R-:W4:Y:S04]  /*206f0*/  LDL.LU.64 R116, [R1+0x5e0] ;  /* 0x0005e00001747983 */ /* 0x002f280000300a00 */
[----:B------:R-:W4:Y:S04]  /*20700*/  LDL.LU.64 R118, [R1+0x5e8] ;  /* 0x0005e80001767983 */ /* 0x000f280000300a00 */
[----:B------:R-:W-:Y:S04]  /*20710*/  STL.64 [R1+0x3498], R114 ;  /* 0x0034987201007387 */ /* 0x000fe80000100a00 */
[----:B------:R1:W-:Y:S04]  /*20720*/  STL.64 [R1+0x3490], R112 ;  /* 0x0034907001007387 */ /* 0x0003e80000100a00 */
[----:B-1----:R-:W3:Y:S04]  /*20730*/  LDL.LU.64 R112, [R1+0x600] ;  /* 0x0006000001707983 */ /* 0x002ee80000300a00 */
[----:B------:R-:W3:Y:S04]  /*20740*/  LDL.LU.64 R114, [R1+0x608] ;  /* 0x0006080001727983 */ /* 0x000ee80000300a00 */
[----:B------:R-:W-:Y:S04]  /*20750*/  STL.64 [R1+0x3488], R110 ;  /* 0x0034886e01007387 */ /* 0x000fe80000100a00 */
        /* <DEDUP_REMOVED lines=21> */
[----:B------:R-:W-:Y:S04]  /*208b0*/  STL [R1+0x3350], R236 ;  /* 0x003350ec01007387 */ /* 0x000fe80000100800 */
[----:B------:R-:W-:Y:S04]  /*208c0*/  STL [R1+0x334c], R237 ;  /* 0x00334ced01007387 */ /* 0x000fe80000100800 */
[----:B------:R-:W-:Y:S04]  /*208d0*/  STL [R1+0x3348], R238 ;  /* 0x003348ee01007387 */ /* 0x000fe80000100800 */
[----:B------:R-:W-:Y:S04]  /*208e0*/  STL [R1+0x3344], R239 ;  /* 0x003344ef01007387 */ /* 0x000fe80000100800 */
[----:B------:R1:W-:Y:S04]  /*208f0*/  STL [R1+0x24f8], R3 ;  /* 0x0024f80301007387 */ /* 0x0003e80000100800 */
[----:B------:R1:W-:Y:S04]  /*20900*/  STL [R1+0x24f4], R0 ;  /* 0x0024f40001007387 */ /* 0x0003e80000100800 */
[----:B-----5:R1:W-:Y:S02]  /*20910*/  STL [R1+0x24f0], R252 ;  /* 0x0024f0fc01007387 */ /* 0x0203e40000100800 */
[----:B-1----:R-:W-:-:S02]  /*20920*/  LOP3.LUT R3, R2, 0x20, RZ, 0x3c, !PT ;  /* 0x0000002002037812 */ /* 0x002fc400078e3cff */
[----:B------:R-:W-:-:S03]  /*20930*/  LOP3.LUT R0, R2, 0x60, RZ, 0x3c, !PT ;  /* 0x0000006002007812 */ /* 0x000fc600078e3cff */
[----:B------:R-:W-:Y:S01]  /*20940*/  LDS R229, [R3+0x20000] ;  /* 0x0200000003e57984 */ /* 0x000fe20000000800 */
[----:B------:R-:W-:-:S03]  /*20950*/  LOP3.LUT R252, R2, 0x40, RZ, 0x3c, !PT ;  /* 0x0000004002fc7812 */ /* 0x000fc600078e3cff */
[----:B------:R-:W-:Y:S04]  /*20960*/  LDS R231, [R3+0x21000] ;  /* 0x0210000003e77984 */ /* 0x000fe80000000800 */
[----:B------:R-:W-:Y:S04]  /*20970*/  LDS R232, [R252+0x20000] ;  /* 0x02000000fce87984 */ /* 0x000fe80000000800 */
[----:B------:R-:W-:Y:S04]  /*20980*/  LDS R234, [R252+0x21000] ;  /* 0x02100000fcea7984 */ /* 0x000fe80000000800 */
[----:B------:R-:W-:Y:S04]  /*20990*/  LDS R233, [R0+0x20000] ;  /* 0x0200000000e97984 */ /* 0x000fe80000000800 */
[----:B------:R-:W-:Y:S04]  /*209a0*/  LDS R235, [R0+0x21000] ;  /* 0x0210000000eb7984 */ /* 0x000fe80000000800 */
[----:B--2---:R-:W1:Y:S04]  /*209b0*/  LDSM.16.M88.4 R64, [R4] ;  /* 0x000000000440783b */ /* 0x004e680000000200 */
[----:B------:R-:W2:Y:S04]  /*209c0*/  LDSM.16.M88.4 R60, [R4+0x2000] ;  /* 0x00200000043c783b */ /* 0x000ea80000000200 */
[----:B------:R-:W1:Y:S04]  /*209d0*/  LDSM.16.M88.4 R56, [R4+0x4000] ;  /* 0x004000000438783b */ /* 0x000e680000000200 */
[----:B------:R-:W1:Y:S04]  /*209e0*/  LDSM.16.M88.4 R52, [R4+0x6000] ;  /* 0x006000000434783b */ /* 0x000e680000000200 */
[----:B------:R-:W1:Y:S04]  /*209f0*/  LDSM.16.M88.4 R48, [R4+0x8000] ;  /* 0x008000000430783b */ /* 0x000e680000000200 */
[----:B------:R-:W1:Y:S04]  /*20a00*/  LDSM.16.M88.4 R44, [R4+0xa000] ;  /* 0x00a00000042c783b */ /* 0x000e680000000200 */
[----:B------:R-:W1:Y:S04]  /*20a10*/  LDSM.16.M88.4 R40, [R4+0xc000] ;  /* 0x00c000000428783b */ /* 0x000e680000000200 */
[----:B------:R-:W2:Y:S04]  /*20a20*/  LDSM.16.M88.4 R36, [R4+0xe000] ;  /* 0x00e000000424783b */ /* 0x000ea80000000200 */
[----:B------:R-:W2:Y:S04]  /*20a30*/  LDSM.16.M88.4 R32, [R4+0x10000] ;  /* 0x010000000420783b */ /* 0x000ea80000000200 */
[----:B------:R-:W4:Y:S04]  /*20a40*/  LDSM.16.M88.4 R28, [R4+0x12000] ;  /* 0x01200000041c783b */ /* 0x000f280000000200 */
[----:B------:R-:W4:Y:S04]  /*20a50*/  LDSM.16.M88.4 R24, [R4+0x14000] ;  /* 0x014000000418783b */ /* 0x000f280000000200 */
[----:B------:R-:W4:Y:S04]  /*20a60*/  LDSM.16.M88.4 R20, [R4+0x16000] ;  /* 0x016000000414783b */ /* 0x000f280000000200 */
[----:B------:R-:W4:Y:S04]  /*20a70*/  LDSM.16.M88.4 R16, [R4+0x18000] ;  /* 0x018000000410783b */ /* 0x000f280000000200 */
[----:B------:R-:W4:Y:S04]  /*20a80*/  LDSM.16.M88.4 R12, [R4+0x1a000] ;  /* 0x01a00000040c783b */ /* 0x000f280000000200 */
[----:B------:R-:W4:Y:S04]  /*20a90*/  LDSM.16.M88.4 R8, [R4+0x1c000] ;  /* 0x01c000000408783b */ /* 0x000f280000000200 */
[----:B------:R-:W4:Y:S04]  /*20aa0*/  LDSM.16.M88.4 R4, [R4+0x1e000] ;  /* 0x01e000000404783b */ /* 0x000f280000000200 */
[----:B-1----:R-:W-:Y:S04]  /*20ab0*/  STL [R1+0x3354], R66 ;  /* 0x0033544201007387 */ /* 0x002fe80000100800 */
[----:B------:R-:W-:Y:S04]  /*20ac0*/  STL [R1+0x3340], R67 ;  /* 0x0033404301007387 */ /* 0x000fe80000100800 */
[----:B--2---:R-:W-:Y:S01]  /*20ad0*/  STL [R1+0x335c], R62 ;  /* 0x00335c3e01007387 */ /* 0x004fe20000100800 */
[C---:B---3--:R-:W-:Y:S03]  /*20ae0*/  HMMA.1688.F32.TF32 R68, R228.reuse, R64, R112 ;  /* 0x00000040e444723c */ /* 0x048fe60000081070 */
[----:B------:R-:W-:Y:S04]  /*20af0*/  STL [R1+0x3358], R63 ;  /* 0x0033583f01007387 */ /* 0x000fe80000100800 */
        /* <DEDUP_REMOVED lines=14> */
[----:B----4-:R-:W-:Y:S04]  /*20be0*/  STL [R1+0x339c], R30 ;  /* 0x00339c1e01007387 */ /* 0x010fe80000100800 */
        /* <DEDUP_REMOVED lines=13> */
[----:B------:R-:W2:Y:S04]  /*20cc0*/  LDL.LU.64 R72, [R1+0x590] ;  /* 0x0005900001487983 */ /* 0x000ea80000300a00 */
[----:B------:R-:W2:Y:S04]  /*20cd0*/  LDL.LU.64 R74, [R1+0x598] ;  /* 0x00059800014a7983 */ /* 0x000ea80000300a00 */
[----:B------:R-:W-:Y:S04]  /*20ce0*/  STL.64 [R1+0x14d0], R68 ;  /* 0x0014d04401007387 */ /* 0x000fe80000100a00 */
[----:B------:R1:W-:Y:S02]  /*20cf0*/  STL.64 [R1+0x14d8], R70 ;  /* 0x0014d84601007387 */ /* 0x0003e40000100a00 */
[----:B-1----:R-:W-:Y:S11]  /*20d00*/  HMMA.1688.F32.TF32 R68, R228, R60, R116 ;  /* 0x0000003ce444723c */ /* 0x002ff60000081074 */
[----:B------:R-:W-:Y:S11]  /*20d10*/  @!UPT UIADD3 URZ, URZ, URZ, URZ ;  /* 0x0000003f3f3ff290 */ /* 0x000ff6000fffe03f */
[----:B------:R-:W-:Y:S02]  /*20d20*/  @!UPT UIADD3 URZ, URZ, URZ, URZ ;  /* 0x0000003f3f3ff290 */ /* 0x000fe4000fffe03f */
[----:B------:R-:W-:Y:S02]  /*20d30*/  IMAD.MOV.U32 R46, RZ, RZ, R68 ;  /* 0x000000ffff2e7224 */ /* 0x000fe400078e0044 */
[----:B------:R-:W-:Y:S02]  /*20d40*/  IMAD.MOV.U32 R47, RZ, RZ, R69 ;  /* 0x000000ffff2f7224 */ /* 0x000fe400078e0045 */
[----:B------:R-:W-:Y:S01]  /*20d50*/  IMAD.MOV.U32 R50, RZ, RZ, R70 ;  /* 0x000000ffff327224 */ /* 0x000fe200078e0046 */
[----:B------:R-:W3:Y:S01]  /*20d60*/  LDL.LU.64 R68, [R1+0x560] ;  /* 0x0005600001447983 */ /* 0x000ee20000300a00 */
[----:B------:R-:W-:-:S03]  /*20d70*/  IMAD.MOV.U32 R51, RZ, RZ, R71 ;  /* 0x000000ffff337224 */ /* 0x000fc600078e0047 */
[----:B------:R-:W3:Y:S01]  /*20d80*/  LDL.LU.64 R70, [R1+0x568] ;  /* 0x0005680001467983 */ /* 0x000ee20000300a00 */
[----:B------:R-:W-:Y:S03]  /*20d90*/  HMMA.1688.F32.TF32 R76, R228, R56, R120 ;  /* 0x00000038e44c723c */ /* 0x000fe60000081078 */
[----:B------:R-:W-:Y:S04]  /*20da0*/  STL [R1+0x33b4], R51 ;  /* 0x0033b43301007387 */ /* 0x000fe80000100800 */
[----:B------:R-:W-:Y:S04]  /*20db0*/  STL [R1+0x33b0], R50 ;  /* 0x0033b03201007387 */ /* 0x000fe80000100800 */
[----:B------:R1:W-:Y:S04]  /*20dc0*/  STL [R1+0x33ac], R47 ;  /* 0x0033ac2f01007387 */ /* 0x0003e80000100800 */
[----:B------:R4:W-:Y:S04]  /*20dd0*/  STL [R1+0x33a8], R46 ;  /* 0x0033a82e01007387 */ /* 0x0009e80000100800 */
[----:B------:R-:W4:Y:S04]  /*20de0*/  LDL.LU.64 R88, [R1+0x540] ;  /* 0x0005400001587983 */ /* 0x000f280000300a00 */
[----:B------:R-:W4:Y:S01]  /*20df0*/  LDL.LU.64 R90, [R1+0x548] ;  /* 0x00054800015a7983 */ /* 0x000f220000300a00 */
[----:B------:R-:W-:-:S02]  /*20e00*/  IMAD.MOV.U32 R43, RZ, RZ, R79 ;  /* 0x000000ffff2b7224 */ /* 0x000fc400078e004f */
[----:B------:R-:W-:Y:S01]  /*20e10*/  IMAD.MOV.U32 R42, RZ, RZ, R78 ;  /* 0x000000ffff2a7224 */ /* 0x000fe200078e004e */
[----:B------:R-:W4:Y:S01]  /*20e20*/  LDL.LU.64 R84, [R1+0x530] ;  /* 0x0005300001547983 */ /* 0x000f220000300a00 */
[----:B------:R-:W-:Y:S02]  /*20e30*/  IMAD.MOV.U32 R39, RZ, RZ, R77 ;  /* 0x000000ffff277224 */ /* 0x000fe400078e004d */
[----:B------:R-:W-:Y:S01]  /*20e40*/  IMAD.MOV.U32 R38, RZ, RZ, R76 ;  /* 0x000000ffff267224 */ /* 0x000fe200078e004c */
[----:B------:R-:W4:Y:S04]  /*20e50*/  LDL.LU.64 R86, [R1+0x538] ;  /* 0x0005380001567983 */ /* 0x000f280000300a00 */
[----:B------:R-:W-:Y:S04]  /*20e60*/  STL [R1+0x33c4], R43 ;  /* 0x0033c42b01007387 */ /* 0x000fe80000100800 */
[----:B------:R-:W-:Y:S04]  /*20e70*/  STL [R1+0x33c0], R42 ;  /* 0x0033c02a01007387 */ /* 0x000fe80000100800 */
[----:B------:R1:W-:Y:S04]  /*20e80*/  STL [R1+0x33bc], R39 ;  /* 0x0033bc2701007387 */ /* 0x0003e80000100800 */
[----:B------:R1:W-:Y:S04]  /*20e90*/  STL [R1+0x33b8], R38 ;  /* 0x0033b82601007387 */ /* 0x0003e80000100800 */
[----:B------:R-:W4:Y:S04]  /*20ea0*/  LDL.LU.64 R80, [R1+0x520] ;  /* 0x0005200001507983 */ /* 0x000f280000300a00 */
[----:B------:R-:W4:Y:S04]  /*20eb0*/  LDL.LU.64 R82, [R1+0x528] ;  /* 0x0005280001527983 */ /* 0x000f280000300a00 */
[----:B------:R-:W4:Y:S04]  /*20ec0*/  LDL.LU.64 R76, [R1+0x510] ;  /* 0x00051000014c7983 */ /* 0x000f280000300a00 */
[----:B------:R-:W4:Y:S01]  /*20ed0*/  LDL.LU.64 R78, [R1+0x518] ;  /* 0x00051800014e7983 */ /* 0x000f220000300a00 */
[C---:B--2---:R-:W-:Y:S11]  /*20ee0*/  HMMA.1688.F32.TF32 R72, R228.reuse, R52, R72 ;  /* 0x00000034e448723c */ /* 0x044ff60000081048 */
[----:B------:R-:W-:Y:S11]  /*20ef0*/  @!UPT UIADD3 URZ, URZ, URZ, URZ ;  /* 0x0000003f3f3ff290 */ /* 0x000ff6000fffe03f */
[----:B------:R-:W-:Y:S02]  /*20f00*/  @!UPT UIADD3 URZ, URZ, URZ, URZ ;  /* 0x0000003f3f3ff290 */ /* 0x000fe4000fffe03f */
[----:B------:R-:W-:Y:S02]  /*20f10*/  IMAD.MOV.U32 R59, RZ, RZ, R75 ;  /* 0x000000ffff3b7224 */ /* 0x000fe400078e004b */
[----:B------:R-:W-:Y:S02]  /*20f20*/  IMAD.MOV.U32 R58, RZ, RZ, R74 ;  /* 0x000000ffff3a7224 */ /* 0x000fe400078e004a */
[----:B------:R-:W-:Y:S02]  /*20f30*/  IMAD.MOV.U32 R54, RZ, RZ, R72 ;  /* 0x000000ffff367224 */ /* 0x000fe400078e0048 */
[----:B------:R-:W-:Y:S02]  /*20f40*/  IMAD.MOV.U32 R55, RZ, RZ, R73 ;  /* 0x000000ffff377224 */ /* 0x000fe400078e0049 */
[----:B------:R-:W2:Y:S04]  /*20f50*/  LDL.LU.64 R72, [R1+0x3e0] ;  /* 0x0003e00001487983 */ /* 0x000ea80000300a00 */
[----:B------:R-:W2:Y:S01]  /*20f60*/  LDL.LU.64 R74, [R1+0x3e8] ;  /* 0x0003e800014a7983 */ /* 0x000ea20000300a00 */
[----:B---3--:R-:W-:Y:S03]  /*20f70*/  HMMA.1688.F32.TF32 R68, R228, R48, R68 ;  /* 0x00000030e444723c */ /* 0x008fe60000081044 */
[----:B------:R-:W-:Y:S04]  /*20f80*/  STL [R1+0x33d4], R59 ;  /* 0x0033d43b01007387 */ /* 0x000fe80000100800 */
[----:B------:R-:W-:Y:S04]  /*20f90*/  STL [R1+0x33d0], R58 ;  /* 0x0033d03a01007387 */ /* 0x000fe80000100800 */
[----:B------:R3:W-:Y:S04]  /*20fa0*/  STL [R1+0x33cc], R55 ;  /* 0x0033cc3701007387 */ /* 0x0007e80000100800 */
[----:B------:R1:W-:Y:S09]  /*20fb0*/  STL [R1+0x33c8], R54 ;  /* 0x0033c83601007387 */ /* 0x0003f20000100800 */
[----:B------:R-:W-:-:S02]  /*20fc0*/  IMAD.MOV.U32 R30, RZ, RZ, R68 ;  /* 0x000000ffff1e7224 */ /* 0x000fc400078e0044 */
[----:B------:R-:W-:Y:S02]  /*20fd0*/  IMAD.MOV.U32 R31, RZ, RZ, R69 ;  /* 0x000000ffff1f7224 */ /* 0x000fe400078e0045 */
[----:B------:R-:W-:Y:S01]  /*20fe0*/  IMAD.MOV.U32 R34, RZ, RZ, R70 ;  /* 0x000000ffff227224 */ /* 0x000fe200078e0046 */
[----:B------:R-:W2:Y:S01]  /*20ff0*/  LDL.LU.64 R68, [R1+0x130] ;  /* 0x0001300001447983 */ /* 0x000ea20000300a00 */
[----:B------:R-:W-:-:S03]  /*21000*/  IMAD.MOV.U32 R35, RZ, RZ, R71 ;  /* 0x000000ffff237224 */ /* 0x000fc600078e0047 */
[----:B------:R-:W2:Y:S04]  /*21010*/  LDL.LU.64 R70, [R1+0x138] ;  /* 0x0001380001467983 */ /* 0x000ea80000300a00 */
[----:B------:R1:W-:Y:S04]  /*21020*/  STL [R1+0x33dc], R31 ;  /* 0x0033dc1f01007387 */ /* 0x0003e80000100800 */
[----:B------:R1:W-:Y:S04]  /*21030*/  STL [R1+0x33d8], R30 ;  /* 0x0033d81e01007387 */ /* 0x0003e80000100800 */
[----:B------:R-:W2:Y:S04]  /*21040*/  LDL.LU.64 R120, [R1+0xe0] ;  /* 0x0000e00001787983 */ /* 0x000ea80000300a00 */
[----:B------:R-:W2:Y:S01]  /*21050*/  LDL.LU.64 R122, [R1+0xe8] ;  /* 0x0000e800017a7983 */ /* 0x000ea20000300a00 */
[C---:B----4-:R-:W-:Y:S03]  /*21060*/  HMMA.1688.F32.TF32 R84, R228.reuse, R40, R84 ;  /* 0x00000028e454723c */ /* 0x050fe60000081054 */
[----:B------:R-:W4:Y:S04]  /*21070*/  LDL.LU.64 R116, [R1+0xd0] ;  /* 0x0000d00001747983 */ /* 0x000f280000300a00 */
[----:B------:R-:W4:Y:S01]  /*21080*/  LDL.LU.64 R118, [R1+0xd8] ;  /* 0x0000d80001767983 */ /* 0x000f220000300a00 */
[C---:B------:R-:W-:Y:S03]  /*21090*/  HMMA.1688.F32.TF32 R88, R228.reuse, R44, R88 ;  /* 0x0000002ce458723c */ /* 0x040fe60000081058 */
[----:B------:R-:W4:Y:S04]  /*210a0*/  LDL.LU.64 R112, [R1+0xc0] ;  /* 0x0000c00001707983 */ /* 0x000f280000300a00 */
[----:B------:R-:W4:Y:S01]  /*210b0*/  LDL.LU.64 R114, [R1+0xc8] ;  /* 0x0000c80001727983 */ /* 0x000f220000300a00 */
[C---:B------:R-:W-:Y:S03]  /*210c0*/  HMMA.1688.F32.TF32 R80, R228.reuse, R36, R80 ;  /* 0x00000024e450723c */ /* 0x040fe60000081050 */
[----:B------:R-:W4:Y:S04]  /*210d0*/  LDL.LU.64 R108, [R1+0xb0] ;  /* 0x0000b000016c7983 */ /* 0x000f280000300a00 */
[----:B------:R-:W4:Y:S01]  /*210e0*/  LDL.LU.64 R110, [R1+0xb8] ;  /* 0x0000b800016e7983 */ /* 0x000f220000300a00 */
[----:B------:R-:W-:Y:S03]  /*210f0*/  HMMA.1688.F32.TF32 R76, R228, R32, R76 ;  /* 0x00000020e44c723c */ /* 0x000fe6000008104c */
[----:B------:R-:W4:Y:S04]  /*21100*/  LDL.LU.64 R104, [R1+0xa0] ;  /* 0x0000a00001687983 */ /* 0x000f280000300a00 */
[----:B------:R-:W4:Y:S01]  /*21110*/  LDL.LU.64 R106, [R1+0xa8] ;  /* 0x0000a800016a7983 */ /* 0x000f220000300a00 */
[----:B------:R-:W-:-:S02]  /*21120*/  IMAD.MOV.U32 R62, RZ, RZ, R84 ;  /* 0x000000ffff3e7224 */ /* 0x000fc400078e0054 */
[----:B------:R-:W-:Y:S02]  /*21130*/  IMAD.MOV.U32 R63, RZ, RZ, R85 ;  /* 0x000000ffff3f7224 */ /* 0x000fe400078e0055 */
[----:B------:R-:W-:Y:S01]  /*21140*/  IMAD.MOV.U32 R66, RZ, RZ, R86 ;  /* 0x000000ffff427224 */ /* 0x000fe200078e0056 */
[----:B------:R-:W4:Y:S01]  /*21150*/  LDL.LU.64 R84, [R1+0x90] ;  /* 0x0000900001547983 */ /* 0x000f220000300a00 */
[----:B------:R-:W-:-:S03]  /*21160*/  IMAD.MOV.U32 R236, RZ, RZ, R87 ;  /* 0x000000ffffec7224 */ /* 0x000fc600078e0057 */
[----:B------:R-:W4:Y:S04]  /*21170*/  LDL.LU.64 R86, [R1+0x98] ;  /* 0x0000980001567983 */ /* 0x000f280000300a00 */
[----:B------:R-:W4:Y:S04]  /*21180*/  LDL.LU.64 R100, [R1+0x80] ;  /* 0x0000800001647983 */ /* 0x000f280000300a00 */
[----:B------:R-:W4:Y:S01]  /*21190*/  LDL.LU.64 R102, [R1+0x88] ;  /* 0x0000880001667983 */ /* 0x000f220000300a00 */
[----:B-1----:R-:W-:-:S03]  /*211a0*/  IMAD.MOV.U32 R47, RZ, RZ, R88 ;  /* 0x000000ffff2f7224 */ /* 0x002fc600078e0058 */
[----:B------:R-:W4:Y:S01]  /*211b0*/  LDL.LU.64 R96, [R1+0x70] ;  /* 0x0000700001607983 */ /* 0x000f220000300a00 */
[----:B------:R-:W-:-:S03]  /*211c0*/  IMAD.MOV.U32 R46, RZ, RZ, R89 ;  /* 0x000000ffff2e7224 */ /* 0x000fc600078e0059 */
[----:B------:R-:W4:Y:S01]  /*211d0*/  LDL.LU.64 R98, [R1+0x78] ;  /* 0x0000780001627983 */ /* 0x000f220000300a00 */
[----:B------:R-:W-:-:S03]  /*211e0*/  IMAD.MOV.U32 R26, RZ, RZ, R90 ;  /* 0x000000ffff1a7224 */ /* 0x000fc600078e005a */
[----:B------:R-:W4:Y:S01]  /*211f0*/  LDL.LU.64 R92, [R1+0x60] ;  /* 0x00006000015c7983 */ /* 0x000f220000300a00 */
[----:B------:R-:W-:Y:S01]  /*21200*/  IMAD.MOV.U32 R27, RZ, RZ, R91 ;  /* 0x000000ffff1b7224 */ /* 0x000fe200078e005b */
[----:B------:R-:W-:Y:S02]  /*21210*/  MOV R39, R80 ;  /* 0x0000005000277202 */ /* 0x000fe40000000f00 */
[----:B------:R-:W4:Y:S01]  /*21220*/  LDL.LU.64 R94, [R1+0x68] ;  /* 0x00006800015e7983 */ /* 0x000f220000300a00 */
[----:B------:R-:W-:-:S03]  /*21230*/  IMAD.MOV.U32 R38, RZ, RZ, R81 ;  /* 0x000000ffff267224 */ /* 0x000fc600078e0051 */
[----:B------:R-:W4:Y:S01]  /*21240*/  LDL.LU.64 R88, [R1+0x50] ;  /* 0x0000500001587983 */ /* 0x000f220000300a00 */
[----:B------:R-:W-:Y:S02]  /*21250*/  IMAD.MOV.U32 R51, RZ, RZ, R82 ;  /* 0x000000ffff337224 */ /* 0x000fe400078e0052 */
[----:B------:R-:W-:Y:S01]  /*21260*/  IMAD.MOV.U32 R50, RZ, RZ, R83 ;  /* 0x000000ffff327224 */ /* 0x000fe200078e0053 */
[----:B------:R-:W4:Y:S01]  /*21270*/  LDL.LU.64 R90, [R1+0x58] ;  /* 0x00005800015a7983 */ /* 0x000f220000300a00 */
[----:B---3--:R-:W-:Y:S02]  /*21280*/  IMAD.MOV.U32 R55, RZ, RZ, R76 ;  /* 0x000000ffff377224 */ /* 0x008fe400078e004c */
[----:B------:R-:W-:Y:S01]  /*21290*/  IMAD.MOV.U32 R54, RZ, RZ, R77 ;  /* 0x000000ffff367224 */ /* 0x000fe200078e004d */
[----:B------:R-:W3:Y:S01]  /*212a0*/  LDL.LU.64 R80, [R1+0x40] ;  /* 0x0000400001507983 */ /* 0x000ee20000300a00 */
[----:B------:R-:W-:Y:S02]  /*212b0*/  IMAD.MOV.U32 R43, RZ, RZ, R78 ;  /* 0x000000ffff2b7224 */ /* 0x000fe400078e004e */
[----:B------:R-:W-:Y:S01]  /*212c0*/  IMAD.MOV.U32 R42, RZ, RZ, R79 ;  /* 0x000000ffff2a7224 */ /* 0x000fe200078e004f */
[----:B------:R-:W3:Y:S04]  /*212d0*/  LDL.LU.64 R82, [R1+0x48] ;  /* 0x0000480001527983 */ /* 0x000ee80000300a00 */
[----:B------:R-:W3:Y:S04]  /*212e0*/  LDL.LU.64 R76, [R1+0x30] ;  /* 0x00003000014c7983 */ /* 0x000ee80000300a00 */
[----:B------:R-:W3:Y:S01]  /*212f0*/  LDL.LU.64 R78, [R1+0x38] ;  /* 0x00003800014e7983 */ /* 0x000ee20000300a00 */
[C---:B--2---:R-:W-:Y:S11]  /*21300*/  HMMA.1688.F32.TF32 R72, R228.reuse, R28, R72 ;  /* 0x0000001ce448723c */ /* 0x044ff60000081048 */
[----:B------:R-:W-:Y:S11]  /*21310*/  @!UPT UIADD3 URZ, URZ, URZ, URZ ;  /* 0x0000003f3f3ff290 */ /* 0x000ff6000fffe03f */
[----:B------:R-:W-:Y:S02]  /*21320*/  @!UPT UIADD3 URZ, URZ, URZ, URZ ;  /* 0x0000003f3f3ff290 */ /* 0x000fe4000fffe03f */
[----:B------:R-:W-:Y:S02]  /*21330*/  IMAD.MOV.U32 R31, RZ, RZ, R72 ;  /* 0x000000ffff1f7224 */ /* 0x000fe400078e0048 */
[----:B------:R-:W-:Y:S02]  /*21340*/  IMAD.MOV.U32 R30, RZ, RZ, R73 ;  /* 0x000000ffff1e7224 */ /* 0x000fe400078e0049 */
[----:B------:R-:W-:Y:S01]  /*21350*/  IMAD.MOV.U32 R59, RZ, RZ, R74 ;  /* 0x000000ffff3b7224 */ /* 0x000fe200078e004a */
[----:B------:R-:W2:Y:S01]  /*21360*/  LDL.LU.64 R72, [R1+0x20] ;  /* 0x0000200001487983 */ /* 0x000ea20000300a00 */
[----:B------:R-:W-:Y:S01]  /*21370*/  HMMA.1688.F32.TF32 R68, R228, R24, R68 ;  /* 0x00000018e444723c */ /* 0x000fe20000081044 */
[----:B------:R-:W-:Y:S02]  /*21380*/  IMAD.MOV.U32 R58, RZ, RZ, R75 ;  /* 0x000000ffff3a7224 */ /* 0x000fe400078e004b */
[----:B------:R-:W2:Y:S11]  /*21390*/  LDL.LU.64 R74, [R1+0x28] ;  /* 0x00002800014a7983 */ /* 0x000eb60000300a00 */
[----:B------:R-:W-:Y:S10]  /*213a0*/  @!UPT UIADD3 URZ, URZ, URZ, URZ ;  /* 0x0000003f3f3ff290 */ /* 0x000ff4000fffe03f */
[----:B------:R-:W-:Y:S02]  /*213b0*/  IMAD.MOV.U32 R237, RZ, RZ, R68 ;  /* 0x000000ffffed7224 */ /* 0x000fe400078e0044 */
[----:B------:R-:W-:Y:S02]  /*213c0*/  IMAD.MOV.U32 R238, RZ, RZ, R69 ;  /* 0x000000ffffee7224 */ /* 0x000fe400078e0045 */
[----:B------:R-:W-:Y:S01]  /*213d0*/  IMAD.MOV.U32 R239, RZ, RZ, R70 ;  /* 0x000000ffffef7224 */ /* 0x000fe200078e0046 */
[----:B------:R-:W2:Y:S01]  /*213e0*/  LDL.LU.64 R68, [R1+0x10] ;  /* 0x0000100001447983 */ /* 0x000ea20000300a00 */
[----:B------:R-:W-:-:S03]  /*213f0*/  IMAD.MOV.U32 R67, RZ, RZ, R71 ;  /* 0x000000ffff437224 */ /* 0x000fc600078e0047 */
[----:B------:R-:W2:Y:S01]  /*21400*/  LDL.LU.64 R70, [R1+0x18] ;  /* 0x0000180001467983 */ /* 0x000ea20000300a00 */
[C---:B------:R-:W-:Y:S11]  /*21410*/  HMMA.1688.F32.TF32 R120, R228.reuse, R20, R120 ;  /* 0x00000014e478723c */ /* 0x040ff60000081078 */
[----:B------:R-:W-:Y:S11]  /*21420*/  @!UPT UIADD3 URZ, URZ, URZ, URZ ;  /* 0x0000003f3f3ff290 */ /* 0x000ff6000fffe03f */
[----:B------:R-:W-:Y:S01]  /*21430*/  @!UPT UIADD3 URZ, URZ, URZ, URZ ;  /* 0x0000003f3f3ff290 */ /* 0x000fe2000fffe03f */
[----:B------:R-:W-:Y:S04]  /*21440*/  STL.64 [R1+0x1420], R120 ;  /* 0x0014207801007387 */ /* 0x000fe80000100a00 */
[----:B------:R4:W-:Y:S02]  /*21450*/  STL.64 [R1+0x1428], R122 ;  /* 0x0014287a01007387 */ /* 0x0009e40000100a00 */
[C---:B----4-:R-:W-:Y:S08]  /*21460*/  HMMA.1688.F32.TF32 R120, R228.reuse, R16, R116 ;  /* 0x00000010e478723c */ /* 0x050ff00000081074 */
[C---:B------:R-:W-:Y:S08]  /*21470*/  HMMA.1688.F32.TF32 R116, R228.reuse, R12, R112 ;  /* 0x0000000ce474723c */ /* 0x040ff00000081070 */
[C---:B------:R-:W-:Y:S08]  /*21480*/  HMMA.1688.F32.TF32 R112, R228.reuse, R8, R108 ;  /* 0x00000008e470723c */ /* 0x040ff0000008106c */
[----:B------:R-:W-:Y:S01]  /*21490*/  HMMA.1688.F32.TF32 R108, R228, R4, R104 ;  /* 0x00000004e46c723c */ /* 0x000fe20000081068 */
[----:B------:R-:W-:Y:S04]  /*214a0*/  STL.64 [R1+0x1410], R120 ;  /* 0x0014107801007387 */ /* 0x000fe80000100a00 */
[----:B------:R-:W-:Y:S03]  /*214b0*/  LDS R228, [R2+0x20080] ;  /* 0x0200800002e47984 */ /* 0x000fe60000000800 */
[C---:B------:R-:W-:Y:S01]  /*214c0*/  HMMA.1688.F32.TF32 R104, R232.reuse, R64, R84 ;  /* 0x00000040e868723c */ /* 0x040fe20000081054 */
[----:B------:R-:W-:Y:S04]  /*214d0*/  STL.64 [R1+0x1418], R122 ;  /* 0x0014187a01007387 */ /* 0x000fe80000100a00 */
[----:B------:R-:W-:Y:S03]  /*214e0*/  STL.64 [R1+0x1400], R116 ;  /* 0x0014007401007387 */ /* 0x000fe60000100a00 */
[C---:B------:R-:W-:Y:S01]  /*214f0*/  HMMA.1688.F32.TF32 R100, R232.reuse, R60, R100 ;  /* 0x0000003ce864723c */ /* 0x040fe20000081064 */
[----:B------:R-:W-:Y:S04]  /*21500*/  STL.64 [R1+0x1408], R118 ;  /* 0x0014087601007387 */ /* 0x000fe80000100a00 */
[----:B------:R-:W-:Y:S03]  /*21510*/  STL.64 [R1+0x13f0], R112 ;  /* 0x0013f07001007387 */ /* 0x000fe60000100a00 */
[C---:B------:R-:W-:Y:S01]  /*21520*/  HMMA.1688.F32.TF32 R96, R232.reuse, R56, R96 ;  /* 0x00000038e860723c */ /* 0x040fe20000081060 */
[----:B------:R-:W-:Y:S04]  /*21530*/  STL.64 [R1+0x13f8], R114 ;  /* 0x0013f87201007387 */ /* 0x000fe80000100a00 */
[----:B------:R-:W4:Y:S03]  /*21540*/  LDL.LU.64 R84, [R1] ;  /* 0x0000000001547983 */ /* 0x000f260000300a00 */
[C---:B------:R-:W-:Y:S01]  /*21550*/  HMMA.1688.F32.TF32 R92, R232.reuse, R52, R92 ;  /* 0x00000034e85c723c */ /* 0x040fe2000008105c */
[----:B------:R-:W-:Y:S04]  /*21560*/  STL.64 [R1+0x590], R108 ;  /* 0x0005906c01007387 */ /* 0x000fe80000100a00 */
[----:B------:R-:W-:Y:S03]  /*21570*/  STL.64 [R1+0x598], R110 ;  /* 0x0005986e01007387 */ /* 0x000fe60000100a00 */
[C---:B------:R-:W-:Y:S01]  /*21580*/  HMMA.1688.F32.TF32 R88, R232.reuse, R48, R88 ;  /* 0x00000030e858723c */ /* 0x040fe20000081058 */
[----:B------:R-:W4:Y:S07]  /*21590*/  LDL.LU.64 R86, [R1+0x8] ;  /* 0x0000080001567983 */ /* 0x000f2e0000300a00 */
[C---:B---3--:R-:W-:Y:S08]  /*215a0*/  HMMA.1688.F32.TF32 R80, R232.reuse, R44, R80 ;  /* 0x0000002ce850723c */ /* 0x048ff00000081050 */
[C---:B------:R-:W-:Y:S01]  /*215b0*/  HMMA.1688.F32.TF32 R76, R232.reuse, R40, R76 ;  /* 0x00000028e84c723c */ /* 0x040fe2000008104c */
        /* <DEDUP_REMOVED lines=10> */
[----:B------:R1:W-:Y:S04]  /*21660*/  STL.64 [R1+0x13c0], R80 ;  /* 0x0013c05001007387 */ /* 0x0003e80000100a00 */
[----:B------:R3:W-:Y:S04]  /*21670*/  STL.64 [R1+0x13c8], R82 ;  /* 0x0013c85201007387 */ /* 0x0007e80000100a00 */
[----:B------:R2:W-:Y:S04]  /*21680*/  STL.64 [R1+0x5a0], R76 ;  /* 0x0005a04c01007387 */ /* 0x0005e80000100a00 */
[----:B------:R2:W-:Y:S04]  /*21690*/  STL.64 [R1+0x5a8], R78 ;  /* 0x0005a84e01007387 */ /* 0x0005e80000100a00 */
[----:B-1----:R-:W4:Y:S01]  /*216a0*/  LDL.LU.64 R80, [R1+0x120] ;  /* 0x0001200001507983 */ /* 0x002f220000300a00 */
[C---:B--2---:R-:W-:Y:S03]  /*216b0*/  HMMA.1688.F32.TF32 R72, R232.reuse, R36, R72 ;  /* 0x00000024e848723c */ /* 0x044fe60000081048 */
[----:B------:R-:W-:Y:S04]  /*216c0*/  LDS R230, [R2+0x21080] ;  /* 0x0210800002e67984 */ /* 0x000fe80000000800 */
[----:B------:R-:W-:Y:S04]  /*216d0*/  LDS R229, [R3+0x20080] ;  /* 0x0200800003e57984 */ /* 0x000fe80000000800 */
[----:B------:R-:W1:Y:S01]  /*216e0*/  LDS R231, [R3+0x21080] ;  /* 0x0210800003e77984 */ /* 0x000e620000000800 */
[C---:B------:R-:W-:Y:S11]  /*216f0*/  HMMA.1688.F32.TF32 R68, R232.reuse, R32, R68 ;  /* 0x00000020e844723c */ /* 0x040ff60000081044 */
[----:B------:R2:W-:Y:S04]  /*21700*/  STL.64 [R1+0x13b0], R72 ;  /* 0x0013b04801007387 */ /* 0x0005e80000100a00 */
[----:B------:R1:W-:Y:S04]  /*21710*/  STL.64 [R1+0x13b8], R74 ;  /* 0x0013b84a01007387 */ /* 0x0003e80000100a00 */
[----:B---3--:R-:W3:Y:S04]  /*21720*/  LDL.LU.64 R82, [R1+0x128] ;  /* 0x0001280001527983 */ /* 0x008ee80000300a00 */
[----:B------:R1:W-:Y:S04]  /*21730*/  STL.64 [R1+0x13a0], R68 ;  /* 0x0013a04401007387 */ /* 0x0003e80000100a00 */
[----:B------:R1:W-:Y:S04]  /*21740*/  STL.64 [R1+0x13a8], R70 ;  /* 0x0013a84601007387 */ /* 0x0003e80000100a00 */
[----:B------:R-:W3:Y:S04]  /*21750*/  LDL.LU.64 R76, [R1+0x110] ;  /* 0x00011000014c7983 */ /* 0x000ee80000300a00 */
[----:B------:R-:W3:Y:S04]  /*21760*/  LDL.LU.64 R78, [R1+0x118] ;  /* 0x00011800014e7983 */ /* 0x000ee80000300a00 */
[----:B--2---:R-:W2:Y:S04]  /*21770*/  LDL.LU.64 R72, [R1+0x100] ;  /* 0x0001000001487983 */ /* 0x004ea80000300a00 */
[----:B-1----:R-:W2:Y:S04]  /*21780*/  LDL.LU.64 R74, [R1+0x108] ;  /* 0x00010800014a7983 */ /* 0x002ea80000300a00 */
[----:B------:R-:W2:Y:S04]  /*21790*/  LDL.LU.64 R68, [R1+0xf0] ;  /* 0x0000f00001447983 */ /* 0x000ea80000300a00 */
[----:B------:R-:W2:Y:S01]  /*217a0*/  LDL.LU.64 R70, [R1+0xf8] ;  /* 0x0000f80001467983 */ /* 0x000ea20000300a00 */
[C---:B------:R-:W-:Y:S08]  /*217b0*/  HMMA.1688.F32.TF32 R88, R232.reuse, R24, R248 ;  /* 0x00000018e858723c */ /* 0x040ff000000810f8 */
[----:B----4-:R-:W-:Y:S11]  /*217c0*/  HMMA.1688.F32.TF32 R84, R232, R28, R84 ;  /* 0x0000001ce854723c */ /* 0x010ff60000081054 */
[----:B------:R-:W-:Y:S11]  /*217d0*/  @!UPT UIADD3 URZ, URZ, URZ, URZ ;  /* 0x0000003f3f3ff290 */ /* 0x000ff6000fffe03f */
[----:B------:R-:W-:Y:S01]  /*217e0*/  @!UPT UIADD3 URZ, URZ, URZ, URZ ;  /* 0x0000003f3f3ff290 */ /* 0x000fe2000fffe03f */
[----:B------:R-:W-:Y:S01]  /*217f0*/  STL.64 [R1+0x1390], R84 ;  /* 0x0013905401007387 */ /* 0x000fe20000100a00 */
[----:B------:R-:W-:-:S03]  /*21800*/  IMAD.MOV.U32 R6, RZ, RZ, R87 ;  /* 0x000000ffff067224 */ /* 0x000fc600078e0057 */
[----:B------:R1:W-:Y:S02]  /*21810*/  STL [R1+0x1398], R86 ;  /* 0x0013985601007387 */ /* 0x0003e40000100800 */
[----:B-1----:R-:W-:Y:S02]  /*21820*/  HMMA.1688.F32.TF32 R84, R232, R20, R244 ;  /* 0x00000014e854723c */ /* 0x002fe400000810f4 */
[----:B------:R1:W-:Y:S11]  /*21830*/  STL [R1+0x3338], R6 ;  /* 0x0033380601007387 */ /* 0x0003f60000100800 */
[----:B------:R-:W-:Y:S10]  /*21840*/  @!UPT UIADD3 URZ, URZ, URZ, URZ ;  /* 0x0000003f3f3ff290 */ /* 0x000ff4000fffe03f */
[----:B------:R-:W-:Y:S01]  /*21850*/  STL.64 [R1+0x1370], R84 ;  /* 0x0013705401007387 */ /* 0x000fe20000100a00 */
[----:B-1----:R-:W-:-:S03]  /*21860*/  IMAD.MOV.U32 R6, RZ, RZ, R87 ;  /* 0x000000ffff067224 */ /* 0x002fc600078e0057 */
[----:B------:R1:W-:Y:S04]  /*21870*/  STL.64 [R1+0x1380], R88 ;  /* 0x0013805801007387 */ /* 0x0003e80000100a00 */
[----:B------:R4:W-:Y:S04]  /*21880*/  STL.64 [R1+0x1388], R90 ;  /* 0x0013885a01007387 */ /* 0x0009e80000100a00 */
[----:B------:R1:W-:Y:S04]  /*21890*/  STL [R1+0x1378], R86 ;  /* 0x0013785601007387 */ /* 0x0003e80000100800 */
[----:B------:R-:W-:Y:S01]  /*218a0*/  STL [R1+0x333c], R6 ;  /* 0x00333c0601007387 */ /* 0x000fe20000100800 */
[C---:B---3--:R-:W-:Y:S08]  /*218b0*/  HMMA.1688.F32.TF32 R80, R232.reuse, R16, R80 ;  /* 0x00000010e850723c */ /* 0x048ff00000081050 */
[C---:B--2---:R-:W-:Y:S11]  /*218c0*/  HMMA.1688.F32.TF32 R72, R232.reuse, R8, R72 ;  /* 0x00000008e848723c */ /* 0x044ff60000081048 */
[----:B------:R-:W-:Y:S04]  /*218d0*/  @!UPT UIADD3 URZ, URZ, URZ, URZ ;  /* 0x0000003f3f3ff290 */ /* 0x000fe8000fffe03f */
[----:B------:R2:W-:Y:S04]  /*218e0*/  STL.64 [R1+0x1360], R80 ;  /* 0x0013605001007387 */ /* 0x0005e80000100a00 */
[----:B------:R2:W-:Y:S04]  /*218f0*/  STL.64 [R1+0x1368], R82 ;  /* 0x0013685201007387 */ /* 0x0005e80000100a00 */
[----:B------:R1:W-:Y:S04]  /*21900*/  STL.64 [R1+0x1340], R72 ;  /* 0x0013404801007387 */ /* 0x0003e80000100a00 */
[----:B------:R1:W-:Y:S04]  /*21910*/  STL [R1+0x1348], R74 ;  /* 0x0013484a01007387 */ /* 0x0003e80000100800 */
[----:B------:R-:W3:Y:S04]  /*21920*/  LDL.LU.64 R244, [R1+0x3d0] ;  /* 0x0003d00001f47983 */ /* 0x000ee80000300a00 */
[----:B------:R-:W3:Y:S01]  /*21930*/  LDL.LU.64 R246, [R1+0x3d8] ;  /* 0x0003d80001f67983 */ /* 0x000ee20000300a00 */
[C---:B------:R-:W-:Y:S03]  /*21940*/  HMMA.1688.F32.TF32 R76, R232.reuse, R12, R76 ;  /* 0x0000000ce84c723c */ /* 0x040fe6000008104c */
[----:B------:R-:W3:Y:S04]  /*21950*/  LDL.LU.64 R120, [R1+0x3c0] ;  /* 0x0003c00001787983 */ /* 0x000ee80000300a00 */
[----:B------:R-:W3:Y:S01]  /*21960*/  LDL.LU.64 R122, [R1+0x3c8] ;  /* 0x0003c800017a7983 */ /* 0x000ee20000300a00 */
[----:B------:R-:W-:Y:S03]  /*21970*/  HMMA.1688.F32.TF32 R68, R232, R4, R68 ;  /* 0x00000004e844723c */ /* 0x000fe60000081044 */
[----:B------:R-:W3:Y:S04]  /*21980*/  LDL.LU.64 R116, [R1+0x3b0] ;  /* 0x0003b00001747983 */ /* 0x000ee80000300a00 */
        /* <DEDUP_REMOVED lines=13> */
[----:B-1----:R-:W3:Y:S04]  /*21a60*/  LDL.LU.64 R88, [R1+0x260] ;  /* 0x0002600001587983 */ /* 0x002ee80000300a00 */
[----:B----4-:R-:W4:Y:S01]  /*21a70*/  LDL.LU.64 R90, [R1+0x268] ;  /* 0x00026800015a7983 */ /* 0x010f220000300a00 */
[----:B------:R-:W-:-:S03]  /*21a80*/  IMAD.MOV.U32 R10, RZ, RZ, R76 ;  /* 0x000000ffff0a7224 */ /* 0x000fc600078e004c */
[----:B------:R-:W4:Y:S01]  /*21a90*/  LDL.LU.64 R84, [R1+0x250] ;  /* 0x0002500001547983 */ /* 0x000f220000300a00 */
[----:B------:R-:W-:-:S03]  /*21aa0*/  IMAD.MOV.U32 R22, RZ, RZ, R77 ;  /* 0x000000ffff167224 */ /* 0x000fc600078e004d */
[----:B------:R-:W4:Y:S01]  /*21ab0*/  LDL.LU.64 R86, [R1+0x258] ;  /* 0x0002580001567983 */ /* 0x000f220000300a00 */
[----:B------:R-:W-:-:S03]  /*21ac0*/  IMAD.MOV.U32 R23, RZ, RZ, R78 ;  /* 0x000000ffff177224 */ /* 0x000fc600078e004e */
[----:B--2---:R-:W2:Y:S01]  /*21ad0*/  LDL.LU.64 R80, [R1+0x240] ;  /* 0x0002400001507983 */ /* 0x004ea20000300a00 */
[----:B------:R-:W-:-:S03]  /*21ae0*/  IMAD.MOV.U32 R11, RZ, RZ, R79 ;  /* 0x000000ffff0b7224 */ /* 0x000fc600078e004f */
[----:B------:R-:W2:Y:S01]  /*21af0*/  LDL.LU.64 R82, [R1+0x248] ;  /* 0x0002480001527983 */ /* 0x000ea20000300a00 */
[----:B------:R-:W-:-:S03]  /*21b00*/  IMAD.MOV.U32 R6, RZ, RZ, R75 ;  /* 0x000000ffff067224 */ /* 0x000fc600078e004b */
[----:B------:R-:W2:Y:S04]  /*21b10*/  LDL.LU.64 R76, [R1+0x230] ;  /* 0x00023000014c7983 */ /* 0x000ea80000300a00 */
[----:B------:R-:W2:Y:S01]  /*21b20*/  LDL.LU.64 R78, [R1+0x238] ;  /* 0x00023800014e7983 */ /* 0x000ea20000300a00 */
[----:B------:R-:W-:-:S03]  /*21b30*/  IMAD.MOV.U32 R14, RZ, RZ, R68 ;  /* 0x000000ffff0e7224 */ /* 0x000fc600078e0044 */
[----:B------:R-:W2:Y:S01]  /*21b40*/  LDL.LU.64 R72, [R1+0x220] ;  /* 0x0002200001487983 */ /* 0x000ea20000300a00 */
[----:B------:R-:W-:-:S03]  /*21b50*/  IMAD.MOV.U32 R15, RZ, RZ, R69 ;  /* 0x000000ffff0f7224 */ /* 0x000fc600078e0045 */
[----:B------:R-:W2:Y:S01]  /*21b60*/  LDL.LU.64 R74, [R1+0x228] ;  /* 0x00022800014a7983 */ /* 0x000ea20000300a00 */
[----:B------:R-:W-:Y:S02]  /*21b70*/  IMAD.MOV.U32 R18, RZ, RZ, R70 ;  /* 0x000000ffff127224 */ /* 0x000fe400078e0046 */
[----:B------:R-:W-:Y:S01]  /*21b80*/  IMAD.MOV.U32 R19, RZ, RZ, R71 ;  /* 0x000000ffff137224 */ /* 0x000fe200078e0047 */
[----:B------:R-:W2:Y:S04]  /*21b90*/  LDL.LU.64 R68, [R1+0x210] ;  /* 0x0002100001447983 */ /* 0x000ea80000300a00 */
[----:B------:R-:W2:Y:S04]  /*21ba0*/  LDL.LU.64 R70, [R1+0x218] ;  /* 0x0002180001467983 */ /* 0x000ea80000300a00 */
[----:B------:R-:W-:Y:S04]  /*21bb0*/  LDS R232, [R252+0x20080] ;  /* 0x02008000fce87984 */ /* 0x000fe80000000800 */
[----:B------:R-:W-:Y:S04]  /*21bc0*/  LDS R234, [R252+0x21080] ;  /* 0x02108000fcea7984 */ /* 0x000fe80000000800 */
[----:B------:R-:W-:Y:S04]  /*21bd0*/  LDS R233, [R0+0x20080] ;  /* 0x0200800000e97984 */ /* 0x000fe80000000800 */
[----:B------:R-:W1:Y:S01]  /*21be0*/  LDS R235, [R0+0x21080] ;  /* 0x0210800000eb7984 */ /* 0x000e620000000800 */
[----:B---3--:R-:W-:Y:S11]  /*21bf0*/  HMMA.1688.F32.TF32 R244, R228, R64, R244 ;  /* 0x00000040e4f4723c */ /* 0x008ff600000810f4 */
[----:B------:R-:W-:Y:S11]  /*21c00*/  @!UPT UIADD3 URZ, URZ, URZ, URZ ;  /* 0x0000003f3f3ff290 */ /* 0x000ff6000fffe03f */
[----:B------:R-:W-:Y:S01]  /*21c10*/  @!UPT UIADD3 URZ, URZ, URZ, URZ ;  /* 0x0000003f3f3ff290 */ /* 0x000fe2000fffe03f */
[----:B------:R-:W-:Y:S01]  /*21c20*/  STL [R1+0x1334], R245 ;  /* 0x001334f501007387 */ /* 0x000fe20000100800 */
[----:B------:R-:W-:-:S03]  /*21c30*/  IMAD.MOV.U32 R7, RZ, RZ, R244 ;  /* 0x000000ffff077224 */ /* 0x000fc600078e00f4 */
[----:B------:R3:W-:Y:S02]  /*21c40*/  STL.64 [R1+0x1338], R246 ;  /* 0x001338f601007387 */ /* 0x0007e40000100a00 */
[C---:B---3--:R-:W-:Y:S08]  /*21c50*/  HMMA.1688.F32.TF32 R244, R228.reuse, R60, R120 ;  /* 0x0000003ce4f4723c */ /* 0x048ff00000081078 */
[C---:B------:R-:W-:Y:S08]  /*21c60*/  HMMA.1688.F32.TF32 R120, R228.reuse, R56, R116 ;  /* 0x00000038e478723c */ /* 0x040ff00000081074 */
[C---:B------:R-:W-:Y:S08]  /*21c70*/  HMMA.1688.F32.TF32 R116, R228.reuse, R52, R112 ;  /* 0x00000034e474723c */ /* 0x040ff00000081070 */
[C---:B------:R-:W-:Y:S08]  /*21c80*/  HMMA.1688.F32.TF32 R112, R228.reuse, R48, R108 ;  /* 0x00000030e470723c */ /* 0x040ff0000008106c */
[C---:B------:R-:W-:Y:S08]  /*21c90*/  HMMA.1688.F32.TF32 R108, R228.reuse, R44, R104 ;  /* 0x0000002ce46c723c */ /* 0x040ff00000081068 */
[C---:B------:R-:W-:Y:S08]  /*21ca0*/  HMMA.1688.F32.TF32 R104, R228.reuse, R40, R100 ;  /* 0x00000028e468723c */ /* 0x040ff00000081064 */
[C---:B------:R-:W-:Y:S08]  /*21cb0*/  HMMA.1688.F32.TF32 R100, R228.reuse, R36, R96 ;  /* 0x00000024e464723c */ /* 0x040ff00000081060 */
[C---:B------:R-:W-:Y:S01]  /*21cc0*/  HMMA.1688.F32.TF32 R96, R228.reuse, R32, R92 ;  /* 0x00000020e460723c */ /* 0x040fe2000008105c */
[----:B------:R-:W-:Y:S07]  /*21cd0*/  STL.64 [R1+0x1310], R244 ;  /* 0x001310f401007387 */ /* 0x000fee0000100a00 */
[C---:B----4-:R-:W-:Y:S01]  /*21ce0*/  HMMA.1688.F32.TF32 R92, R228.reuse, R28, R88 ;  /* 0x0000001ce45c723c */ /* 0x050fe20000081058 */
[----:B------:R-:W-:Y:S07]  /*21cf0*/  STL.64 [R1+0x1318], R246 ;  /* 0x001318f601007387 */ /* 0x000fee0000100a00 */
[C---:B------:R-:W-:Y:S01]  /*21d00*/  HMMA.1688.F32.TF32 R88, R228.reuse, R24, R84 ;  /* 0x00000018e458723c */ /* 0x040fe20000081054 */
[----:B------:R-:W-:Y:S07]  /*21d10*/  STL.64 [R1+0x1300], R120 ;  /* 0x0013007801007387 */ /* 0x000fee0000100a00 */
[C---:B--2---:R-:W-:Y:S01]  /*21d20*/  HMMA.1688.F32.TF32 R84, R228.reuse, R20, R80 ;  /* 0x00000014e454723c */ /* 0x044fe20000081050 */
[----:B------:R-:W-:Y:S07]  /*21d30*/  STL.64 [R1+0x1308], R122 ;  /* 0x0013087a01007387 */ /* 0x000fee0000100a00 */
        /* <DEDUP_REMOVED lines=23> */
[----:B------:R-:W2:Y:S04]  /*21eb0*/  LDL.LU.64 R72, [R1+0x200] ;  /* 0x0002000001487983 */ /* 0x000ea80000300a00 */
[----:B------:R-:W-:Y:S04]  /*21ec0*/  STL.64 [R1+0x1050], R76 ;  /* 0x0010504c01007387 */ /* 0x000fe80000100a00 */
[----:B------:R-:W-:Y:S04]  /*21ed0*/  STL.64 [R1+0x1058], R78 ;  /* 0x0010584e01007387 */ /* 0x000fe80000100a00 */
[----:B------:R-:W2:Y:S04]  /*21ee0*/  LDL.LU.64 R74, [R1+0x208] ;  /* 0x00020800014a7983 */ /* 0x000ea80000300a00 */
[----:B------:R3:W-:Y:S04]  /*21ef0*/  STL.64 [R1+0x1020], R68 ;  /* 0x0010204401007387 */ /* 0x0007e80000100a00 */
[----:B------:R4:W-:Y:S04]  /*21f00*/  STL.64 [R1+0x1028], R70 ;  /* 0x0010284601007387 */ /* 0x0009e80000100a00 */
[----:B---3--:R-:W1:Y:S04]  /*21f10*/  LDL.LU.64 R68, [R1+0x1f0] ;  /* 0x0001f00001447983 */ /* 0x008e680000300a00 */
[----:B----4-:R-:W1:Y:S04]  /*21f20*/  LDL.LU.64 R70, [R1+0x1f8] ;  /* 0x0001f80001467983 */ /* 0x010e680000300a00 */
[----:B------:R-:W3:Y:S04]  /*21f30*/  LDL.LU.64 R116, [R1+0x1e0] ;  /* 0x0001e00001747983 */ /* 0x000ee80000300a00 */
[----:B------:R-:W3:Y:S04]  /*21f40*/  LDL.LU.64 R118, [R1+0x1e8] ;  /* 0x0001e80001767983 */ /* 0x000ee80000300a00 */
[----:B------:R-:W4:Y:S04]  /*21f50*/  LDL.LU.64 R112, [R1+0x1d0] ;  /* 0x0001d00001707983 */ /* 0x000f280000300a00 */
[----:B------:R-:W4:Y:S04]  /*21f60*/  LDL.LU.64 R114, [R1+0x1d8] ;  /* 0x0001d80001727983 */ /* 0x000f280000300a00 */
[----:B------:R-:W3:Y:S04]  /*21f70*/  LDL.LU.64 R108, [R1+0x1c0] ;  /* 0x0001c000016c7983 */ /* 0x000ee80000300a00 */
[----:B------:R-:W3:Y:S04]  /*21f80*/  LDL.LU.64 R110, [R1+0x1c8] ;  /* 0x0001c800016e7983 */ /* 0x000ee80000300a00 */
[----:B------:R-:W3:Y:S04]  /*21f90*/  LDL.LU.64 R104, [R1+0x1b0] ;  /* 0x0001b00001687983 */ /* 0x000ee80000300a00 */
[----:B------:R-:W3:Y:S04]  /*21fa0*/  LDL.LU.64 R106, [R1+0x1b8] ;  /* 0x0001b800016a7983 */ /* 0x000ee80000300a00 */
[----:B------:R-:W3:Y:S04]  /*21fb0*/  LDL.LU.64 R100, [R1+0x1a0] ;  /* 0x0001a00001647983 */ /* 0x000ee80000300a00 */
[----:B------:R-:W3:Y:S04]  /*21fc0*/  LDL.LU.64 R102, [R1+0x1a8] ;  /* 0x0001a80001667983 */ /* 0x000ee80000300a00 */
[----:B------:R-:W4:Y:S04]  /*21fd0*/  LDL.LU.64 R96, [R1+0x190] ;  /* 0x0001900001607983 */ /* 0x000f280000300a00 */
        /* <DEDUP_REMOVED lines=10> */
[----:B------:R-:W4:Y:S01]  /*22080*/  LDL.LU.64 R78, [R1+0x148] ;  /* 0x00014800014e7983 */ /* 0x000f220000300a00 */
[----:B--2---:R-:W-:Y:S03]  /*22090*/  HMMA.1688.F32.TF32 R120, R228, R4, R72 ;  /* 0x00000004e478723c */ /* 0x004fe60000081048 */
[----:B------:R-:W2:Y:S04]  /*220a0*/  LDL.LU.64 R72, [R1+0x500] ;  /* 0x0005000001487983 */ /* 0x000ea80000300a00 */
[----:B------:R-:W-:Y:S04]  /*220b0*/  LDS R228, [R2+0x20100] ;  /* 0x0201000002e47984 */ /* 0x000fe80000000800 */
[----:B------:R-:W-:Y:S04]  /*220c0*/  LDS R230, [R2+0x21100] ;  /* 0x0211000002e67984 */ /* 0x000fe80000000800 */
[----:B------:R-:W-:Y:S04]  /*220d0*/  LDS R229, [R3+0x20100] ;  /* 0x0201000003e57984 */ /* 0x000fe80000000800 */
[----:B------:R-:W2:Y:S01]  /*220e0*/  LDS R231, [R3+0x21100] ;  /* 0x0211000003e77984 */ /* 0x000ea20000000800 */
[C---:B-1----:R-:W-:Y:S03]  /*220f0*/  HMMA.1688.F32.TF32 R68, R232.reuse, R64, R68 ;  /* 0x00000040e844723c */ /* 0x042fe60000081044 */
[----:B------:R-:W-:Y:S04]  /*22100*/  STL.64 [R1+0xf20], R120 ;  /* 0x000f207801007387 */ /* 0x000fe80000100a00 */
[----:B------:R-:W-:Y:S04]  /*22110*/  STL.64 [R1+0xf28], R122 ;  /* 0x000f287a01007387 */ /* 0x000fe80000100a00 */
[----:B------:R-:W2:Y:S11]  /*22120*/  LDL.LU.64 R74, [R1+0x508] ;  /* 0x00050800014a7983 */ /* 0x000eb60000300a00 */
[----:B------:R-:W-:Y:S01]  /*22130*/  @!UPT UIADD3 URZ, URZ, URZ, URZ ;  /* 0x0000003f3f3ff290 */ /* 0x000fe2000fffe03f */
[----:B------:R1:W-:Y:S04]  /*22140*/  STL.64 [R1+0xff0], R68 ;  /* 0x000ff04401007387 */ /* 0x0003e80000100a00 */
[----:B------:R3:W-:Y:S04]  /*22150*/  STL.64 [R1+0xff8], R70 ;  /* 0x000ff84601007387 */ /* 0x0007e80000100a00 */
[----:B-1----:R-:W2:Y:S04]  /*22160*/  LDL.LU.64 R68, [R1+0x4f0] ;  /* 0x0004f00001447983 */ /* 0x002ea80000300a00 */
[----:B---3--:R-:W3:Y:S01]  /*22170*/  LDL.LU.64 R70, [R1+0x4f8] ;  /* 0x0004f80001467983 */ /* 0x008ee20000300a00 */
[C---:B------:R-:W-:Y:S08]  /*22180*/  HMMA.1688.F32.TF32 R116, R232.reuse, R60, R116 ;  /* 0x0000003ce874723c */ /* 0x040ff00000081074 */
[C---:B----4-:R-:W-:Y:S08]  /*22190*/  HMMA.1688.F32.TF32 R112, R232.reuse, R56, R112 ;  /* 0x00000038e870723c */ /* 0x050ff00000081070 */
[C---:B------:R-:W-:Y:S08]  /*221a0*/  HMMA.1688.F32.TF32 R108, R232.reuse, R52, R108 ;  /* 0x00000034e86c723c */ /* 0x040ff0000008106c */
[C---:B------:R-:W-:Y:S08]  /*221b0*/  HMMA.1688.F32.TF32 R104, R232.reuse, R48, R104 ;  /* 0x00000030e868723c */ /* 0x040ff00000081068 */
[C---:B------:R-:W-:Y:S08]  /*221c0*/  HMMA.1688.F32.TF32 R100, R232.reuse, R44, R100 ;  /* 0x0000002ce864723c */ /* 0x040ff00000081064 */
[C---:B------:R-:W-:Y:S08]  /*221d0*/  HMMA.1688.F32.TF32 R96, R232.reuse, R40, R96 ;  /* 0x00000028e860723c */ /* 0x040ff00000081060 */
[C---:B------:R-:W-:Y:S08]  /*221e0*/  HMMA.1688.F32.TF32 R92, R232.reuse, R36, R92 ;  /* 0x00000024e85c723c */ /* 0x040ff0000008105c */
[C---:B------:R-:W-:Y:S01]  /*221f0*/  HMMA.1688.F32.TF32 R88, R232.reuse, R32, R88 ;  /* 0x00000020e858723c */ /* 0x040fe20000081058 */
[----:B------:R1:W-:Y:S07]  /*22200*/  STL.64 [R1+0xfd0], R116 ;  /* 0x000fd07401007387 */ /* 0x0003ee0000100a00 */
[C---:B------:R-:W-:Y:S01]  /*22210*/  HMMA.1688.F32.TF32 R84, R232.reuse, R28, R84 ;  /* 0x0000001ce854723c */ /* 0x040fe20000081054 */
[----:B------:R2:W-:Y:S07]  /*22220*/  STL.64 [R1+0xfd8], R118 ;  /* 0x000fd87601007387 */ /* 0x0005ee0000100a00 */
[C---:B------:R-:W-:Y:S01]  /*22230*/  HMMA.1688.F32.TF32 R80, R232.reuse, R24, R80 ;  /* 0x00000018e850723c */ /* 0x040fe20000081050 */
[----:B------:R1:W-:Y:S07]  /*22240*/  STL.64 [R1+0xfc0], R112 ;  /* 0x000fc07001007387 */ /* 0x0003ee0000100a00 */
[C---:B------:R-:W-:Y:S01]  /*22250*/  HMMA.1688.F32.TF32 R76, R232.reuse, R20, R76 ;  /* 0x00000014e84c723c */ /* 0x040fe2000008104c */
[----:B------:R1:W-:Y:S04]  /*22260*/  STL.64 [R1+0xfc8], R114 ;  /* 0x000fc87201007387 */ /* 0x0003e80000100a00 */
        /* <DEDUP_REMOVED lines=18> */
[----:B-1----:R-:W4:Y:S01]  /*22390*/  LDL.LU.64 R116, [R1+0x4e0] ;  /* 0x0004e00001747983 */ /* 0x002f220000300a00 */
[C---:B--2---:R-:W-:Y:S08]  /*223a0*/  HMMA.1688.F32.TF32 R72, R232.reuse, R16, R72 ;  /* 0x00000010e848723c */ /* 0x044ff00000081048 */
[C---:B---3--:R-:W-:Y:S11]  /*223b0*/  HMMA.1688.F32.TF32 R68, R232.reuse, R12, R68 ;  /* 0x0000000ce844723c */ /* 0x048ff60000081044 */
[----:B------:R-:W-:Y:S04]  /*223c0*/  @!UPT UIADD3 URZ, URZ, URZ, URZ ;  /* 0x0000003f3f3ff290 */ /* 0x000fe8000fffe03f */
[----:B------:R1:W-:Y:S04]  /*223d0*/  STL.64 [R1+0xce0], R72 ;  /* 0x000ce04801007387 */ /* 0x0003e80000100a00 */
[----:B------:R2:W-:Y:S04]  /*223e0*/  STL.64 [R1+0xce8], R74 ;  /* 0x000ce84a01007387 */ /* 0x0005e80000100a00 */
[----:B------:R-:W4:Y:S04]  /*223f0*/  LDL.LU.64 R118, [R1+0x4e8] ;  /* 0x0004e80001767983 */ /* 0x000f280000300a00 */
[----:B------:R3:W-:Y:S04]  /*22400*/  STL.64 [R1+0xcd0], R68 ;  /* 0x000cd04401007387 */ /* 0x0007e80000100a00 */
[----:B------:R1:W-:Y:S04]  /*22410*/  STL.64 [R1+0xcd8], R70 ;  /* 0x000cd84601007387 */ /* 0x0003e80000100a00 */
        /* <DEDUP_REMOVED lines=20> */
[----:B-1----:R-:W4:Y:S04]  /*22560*/  LDL.LU.64 R72, [R1+0x440] ;  /* 0x0004400001487983 */ /* 0x002f280000300a00 */
[----:B--2---:R-:W2:Y:S04]  /*22570*/  LDL.LU.64 R74, [R1+0x448] ;  /* 0x00044800014a7983 */ /* 0x004ea80000300a00 */
[----:B---3--:R-:W3:Y:S04]  /*22580*/  LDL.LU.64 R68, [R1+0x430] ;  /* 0x0004300001447983 */ /* 0x008ee80000300a00 */
[----:B------:R-:W3:Y:S01]  /*22590*/  LDL.LU.64 R70, [R1+0x438] ;  /* 0x0004380001467983 */ /* 0x000ee20000300a00 */
[C---:B----4-:R-:W-:Y:S08]  /*225a0*/  HMMA.1688.F32.TF32 R116, R232.reuse, R8, R116 ;  /* 0x00000008e874723c */ /* 0x050ff00000081074 */
[----:B------:R-:W-:Y:S08]  /*225b0*/  HMMA.1688.F32.TF32 R112, R232, R4, R112 ;  /* 0x00000004e870723c */ /* 0x000ff00000081070 */
        /* <DEDUP_REMOVED lines=12> */
[----:B------:R1:W-:Y:S07]  /*22680*/  STL.64 [R1+0xcb8], R114 ;  /* 0x000cb87201007387 */ /* 0x0003ee0000100a00 */
[C---:B--2---:R-:W-:Y:S01]  /*22690*/  HMMA.1688.F32.TF32 R72, R228.reuse, R28, R72 ;  /* 0x0000001ce448723c */ /* 0x044fe20000081048 */
[----:B------:R2:W-:Y:S04]  /*226a0*/  STL.64 [R1+0xca0], R108 ;  /* 0x000ca06c01007387 */ /* 0x0005e80000100a00 */
[----:B------:R1:W-:Y:S03]  /*226b0*/  STL.64 [R1+0xca8], R110 ;  /* 0x000ca86e01007387 */ /* 0x0003e60000100a00 */
[C---:B---3--:R-:W-:Y:S01]  /*226c0*/  HMMA.1688.F32.TF32 R68, R228.reuse, R24, R68 ;  /* 0x00000018e444723c */ /* 0x048fe20000081044 */
        /* <DEDUP_REMOVED lines=16> */
[----:B------:R-:W3:Y:S04]  /*227d0*/  LDL.LU.64 R120, [R1+0x420] ;  /* 0x0004200001787983 */ /* 0x000ee80000300a00 */
[----:B------:R1:W-:Y:S04]  /*227e0*/  STL.64 [R1+0xc00], R72 ;  /* 0x000c004801007387 */ /* 0x0003e80000100a00 */
[----:B------:R1:W-:Y:S04]  /*227f0*/  STL.64 [R1+0xc08], R74 ;  /* 0x000c084a01007387 */ /* 0x0003e80000100a00 */
[----:B------:R-:W3:Y:S04]  /*22800*/  LDL.LU.64 R122, [R1+0x428] ;  /* 0x00042800017a7983 */ /* 0x000ee80000300a00 */
[----:B------:R2:W-:Y:S04]  /*22810*/  STL.64 [R1+0xbf0], R68 ;  /* 0x000bf04401007387 */ /* 0x0005e80000100a00 */
[----:B------:R2:W-:Y:S04]  /*22820*/  STL.64 [R1+0xbf8], R70 ;  /* 0x000bf84601007387 */ /* 0x0005e80000100a00 */
[----:B-1----:R-:W3:Y:S04]  /*22830*/  LDL.LU.64 R116, [R1+0x410] ;  /* 0x0004100001747983 */ /* 0x002ee80000300a00 */
[----:B----4-:R-:W4:Y:S04]  /*22840*/  LDL.LU.64 R118, [R1+0x418] ;  /* 0x0004180001767983 */ /* 0x010f280000300a00 */
[----:B------:R-:W4:Y:S04]  /*22850*/  LDL.LU.64 R112, [R1+0x400] ;  /* 0x0004000001707983 */ /* 0x000f280000300a00 */
[----:B------:R-:W4:Y:S04]  /*22860*/  LDL.LU.64 R114, [R1+0x408] ;  /* 0x0004080001727983 */ /* 0x000f280000300a00 */
[----:B--2---:R-:W2:Y:S04]  /*22870*/  LDL.LU.64 R108, [R1+0x3f0] ;  /* 0x0003f000016c7983 */ /* 0x004ea80000300a00 */
[----:B------:R-:W2:Y:S04]  /*22880*/  LDL.LU.64 R110, [R1+0x3f8] ;  /* 0x0003f800016e7983 */ /* 0x000ea80000300a00 */
        /* <DEDUP_REMOVED lines=24> */
[----:B------:R-:W-:Y:S04]  /*22a10*/  LDS R232, [R252+0x20100] ;  /* 0x02010000fce87984 */ /* 0x000fe80000000800 */
[----:B------:R-:W-:Y:S04]  /*22a20*/  LDS R234, [R252+0x21100] ;  /* 0x02110000fcea7984 */ /* 0x000fe80000000800 */
[----:B------:R-:W-:Y:S04]  /*22a30*/  LDS R233, [R0+0x20100] ;  /* 0x0201000000e97984 */ /* 0x000fe80000000800 */
[----:B------:R-:W1:Y:S01]  /*22a40*/  LDS R235, [R0+0x21100] ;  /* 0x0211000000eb7984 */ /* 0x000e620000000800 */
[C---:B---3--:R-:W-:Y:S08]  /*22a50*/  HMMA.1688.F32.TF32 R120, R228.reuse, R20, R120 ;  /* 0x00000014e478723c */ /* 0x048ff00000081078 */
[C---:B----4-:R-:W-:Y:S08]  /*22a60*/  HMMA.1688.F32.TF32 R116, R228.reuse, R16, R116 ;  /* 0x00000010e474723c */ /* 0x050ff00000081074 */
[C---:B------:R-:W-:Y:S08]  /*22a70*/  HMMA.1688.F32.TF32 R112, R228.reuse, R12, R112 ;  /* 0x0000000ce470723c */ /* 0x040ff00000081070 */
[C---:B--2---:R-:W-:Y:S01]  /*22a80*/  HMMA.1688.F32.TF32 R108, R228.reuse, R8, R108 ;  /* 0x00000008e46c723c */ /* 0x044fe2000008106c */
[----:B------:R-:W-:Y:S07]  /*22a90*/  STL.64 [R1+0xbd0], R120 ;  /* 0x000bd07801007387 */ /* 0x000fee0000100a00 */
[----:B------:R-:W-:Y:S01]  /*22aa0*/  HMMA.1688.F32.TF32 R228, R228, R4, R104 ;  /* 0x00000004e4e4723c */ /* 0x000fe20000081068 */
[----:B------:R2:W-:Y:S04]  /*22ab0*/  STL.64 [R1+0xbd8], R122 ;  /* 0x000bd87a01007387 */ /* 0x0005e80000100a00 */
[----:B--2---:R-:W2:Y:S04]  /*22ac0*/  LDL.LU.64 R122, [R1+0x34b8] ;  /* 0x0034b800017a7983 */ /* 0x004ea80000300a00 */
[----:B------:R-:W2:Y:S04]  /*22ad0*/  LDL.LU.64 R120, [R1+0x34b0] ;  /* 0x0034b00001787983 */ /* 0x000ea80000300a00 */
[----:B------:R-:W-:Y:S04]  /*22ae0*/  STL.64 [R1+0xbb0], R116 ;  /* 0x000bb07401007387 */ /* 0x000fe80000100a00 */
[----:B------:R3:W-:Y:S04]  /*22af0*/  STL.64 [R1+0xbb8], R118 ;  /* 0x000bb87601007387 */ /* 0x0007e80000100a00 */
[----:B---3--:R-:W3:Y:S04]  /*22b00*/  LDL.LU.64 R118, [R1+0x34a8] ;  /* 0x0034a80001767983 */ /* 0x008ee80000300a00 */
[----:B------:R-:W3:Y:S04]  /*22b10*/  LDL.LU.64 R116, [R1+0x34a0] ;  /* 0x0034a00001747983 */ /* 0x000ee80000300a00 */
[----:B------:R-:W-:Y:S04]  /*22b20*/  STL.64 [R1+0xb80], R112 ;  /* 0x000b807001007387 */ /* 0x000fe80000100a00 */
[----:B------:R4:W-:Y:S04]  /*22b30*/  STL.64 [R1+0xb88], R114 ;  /* 0x000b887201007387 */ /* 0x0009e80000100a00 */
[----:B----4-:R-:W4:Y:S04]  /*22b40*/  LDL.LU.64 R114, [R1+0x3498] ;  /* 0x0034980001727983 */ /* 0x010f280000300a00 */
[----:B------:R-:W4:Y:S04]  /*22b50*/  LDL.LU.64 R112, [R1+0x3490] ;  /* 0x0034900001707983 */ /* 0x000f280000300a00 */
[----:B------:R-:W-:Y:S04]  /*22b60*/  STL.64 [R1+0xb70], R108 ;  /* 0x000b706c01007387 */ /* 0x000fe80000100a00 */
[----:B------:R1:W-:Y:S04]  /*22b70*/  STL.64 [R1+0xb78], R110 ;  /* 0x000b786e01007387 */ /* 0x0003e80000100a00 */
[----:B-1----:R-:W2:Y:S04]  /*22b80*/  LDL.LU.64 R110, [R1+0x3488] ;  /* 0x00348800016e7983 */ /* 0x002ea80000300a00 */
[----:B------:R-:W2:Y:S04]  /*22b90*/  LDL.LU.64 R108, [R1+0x3480] ;  /* 0x00348000016c7983 */ /* 0x000ea80000300a00 */
[----:B------:R-:W2:Y:S04]  /*22ba0*/  LDL.LU.64 R106, [R1+0x3478] ;  /* 0x00347800016a7983 */ /* 0x000ea80000300a00 */
[----:B------:R-:W2:Y:S04]  /*22bb0*/  LDL.LU.64 R104, [R1+0x3470] ;  /* 0x0034700001687983 */ /* 0x000ea80000300a00 */
[----:B------:R1:W-:Y:S04]  /*22bc0*/  STL.64 [R1+0xb30], R228 ;  /* 0x000b30e401007387 */ /* 0x0003e80000100a00 */
[----:B------:R1:W-:Y:S04]  /*22bd0*/  STL.64 [R1+0xb38], R230 ;  /* 0x000b38e601007387 */ /* 0x0003e80000100a00 */
[----:B-1----:R-:W2:Y:S04]  /*22be0*/  LDL.LU.64 R228, [R1+0x290] ;  /* 0x0002900001e47983 */ /* 0x002ea80000300a00 */
[----:B------:R-:W2:Y:S01]  /*22bf0*/  LDL.LU.64 R230, [R1+0x298] ;  /* 0x0002980001e67983 */ /* 0x000ea20000300a00 */
[C---:B------:R-:W-:Y:S08]  /*22c00*/  HMMA.1688.F32.TF32 R100, R232.reuse, R64, R100 ;  /* 0x00000040e864723c */ /* 0x040ff00000081064 */
[C---:B------:R-:W-:Y:S08]  /*22c10*/  HMMA.1688.F32.TF32 R96, R232.reuse, R60, R96 ;  /* 0x0000003ce860723c */ /* 0x040ff00000081060 */
[C---:B------:R-:W-:Y:S07]  /*22c20*/  HMMA.1688.F32.TF32 R92, R232.reuse, R56, R92 ;  /* 0x00000038e85c723c */ /* 0x040fee000008105c */
[----:B------:R-:W-:Y:S04]  /*22c30*/  STL.64 [R1+0xb20], R100 ;  /* 0x000b206401007387 */ /* 0x000fe80000100a00 */
[----:B------:R1:W-:Y:S04]  /*22c40*/  STL.64 [R1+0xb28], R102 ;  /* 0x000b286601007387 */ /* 0x0003e80000100a00 */
[----:B-1----:R-:W3:Y:S04]  /*22c50*/  LDL.LU.64 R102, [R1+0x3468] ;  /* 0x0034680001667983 */ /* 0x002ee80000300a00 */
[----:B------:R-:W3:Y:S04]  /*22c60*/  LDL.LU.64 R100, [R1+0x3460] ;  /* 0x0034600001647983 */ /* 0x000ee80000300a00 */
[----:B------:R-:W-:Y:S04]  /*22c70*/  STL.64 [R1+0xb00], R96 ;  /* 0x000b006001007387 */ /* 0x000fe80000100a00 */
[----:B------:R1:W-:Y:S04]  /*22c80*/  STL.64 [R1+0xb08], R98 ;  /* 0x000b086201007387 */ /* 0x0003e80000100a00 */
[----:B-1----:R-:W3:Y:S04]  /*22c90*/  LDL.LU.64 R98, [R1+0x3458] ;  /* 0x0034580001627983 */ /* 0x002ee80000300a00 */
[----:B------:R-:W3:Y:S04]  /*22ca0*/  LDL.LU.64 R96, [R1+0x3450] ;  /* 0x0034500001607983 */ /* 0x000ee80000300a00 */
[----:B------:R-:W-:Y:S04]  /*22cb0*/  STL.64 [R1+0xae0], R92 ;  /* 0x000ae05c01007387 */ /* 0x000fe80000100a00 */
[----:B------:R1:W-:Y:S04]  /*22cc0*/  STL.64 [R1+0xae8], R94 ;  /* 0x000ae85e01007387 */ /* 0x0003e80000100a00 */
[----:B-1----:R-:W3:Y:S04]  /*22cd0*/  LDL.LU.64 R94, [R1+0x3448] ;  /* 0x00344800015e7983 */ /* 0x002ee80000300a00 */
[----:B------:R-:W3:Y:S01]  /*22ce0*/  LDL.LU.64 R92, [R1+0x3440] ;  /* 0x00344000015c7983 */ /* 0x000ee20000300a00 */
[C---:B------:R-:W-:Y:S08]  /*22cf0*/  HMMA.1688.F32.TF32 R88, R232.reuse, R52, R88 ;  /* 0x00000034e858723c */ /* 0x040ff00000081058 */
[C---:B------:R-:W-:Y:S08]  /*22d00*/  HMMA.1688.F32.TF32 R84, R232.reuse, R48, R84 ;  /* 0x00000030e854723c */ /* 0x040ff00000081054 */
[C---:B------:R-:W-:Y:S08]  /*22d10*/  HMMA.1688.F32.TF32 R80, R232.reuse, R44, R80 ;  /* 0x0000002ce850723c */ /* 0x040ff00000081050 */
[C---:B------:R-:W-:Y:S01]  /*22d20*/  HMMA.1688.F32.TF32 R76, R232.reuse, R40, R76 ;  /* 0x00000028e84c723c */ /* 0x040fe2000008104c */
[----:B------:R-:W-:Y:S07]  /*22d30*/  STL.64 [R1+0xad0], R88 ;  /* 0x000ad05801007387 */ /* 0x000fee0000100a00 */
[C---:B------:R-:W-:Y:S01]  /*22d40*/  HMMA.1688.F32.TF32 R72, R232.reuse, R36, R72 ;  /* 0x00000024e848723c */ /* 0x040fe20000081048 */
[----:B------:R1:W-:Y:S07]  /*22d50*/  STL.64 [R1+0xad8], R90 ;  /* 0x000ad85a01007387 */ /* 0x0003ee0000100a00 */
[C---:B------:R-:W-:Y:S01]  /*22d60*/  HMMA.1688.F32.TF32 R68, R232.reuse, R32, R68 ;  /* 0x00000020e844723c */ /* 0x040fe20000081044 */
        /* <DEDUP_REMOVED lines=15> */
[----:B------:R1:W-:Y:S01]  /*22e60*/  STL.64 [R1+0xa48], R74 ;  /* 0x000a484a01007387 */ /* 0x0003e20000100a00 */
[C---:B------:R-:W-:Y:S03]  /*22e70*/  HMMA.1688.F32.TF32 R248, R232.reuse, R24, R248 ;  /* 0x00000018e8f8723c */ /* 0x040fe600000810f8 */
[----:B-1----:R-:W3:Y:S04]  /*22e80*/  LDL.LU.64 R74, [R1+0x33f8] ;  /* 0x0033f800014a7983 */ /* 0x002ee80000300a00 */
[----:B------:R-:W3:Y:S04]  /*22e90*/  LDL.LU.64 R72, [R1+0x33f0] ;  /* 0x0033f00001487983 */ /* 0x000ee80000300a00 */
[----:B------:R-:W-:Y:S04]  /*22ea0*/  STL.64 [R1+0xa30], R68 ;  /* 0x000a304401007387 */ /* 0x000fe80000100a00 */
[----:B------:R1:W-:Y:S01]  /*22eb0*/  STL.64 [R1+0xa38], R70 ;  /* 0x000a384601007387 */ /* 0x0003e20000100a00 */
[C---:B------:R-:W-:Y:S03]  /*22ec0*/  HMMA.1688.F32.TF32 R244, R232.reuse, R20, R244 ;  /* 0x00000014e8f4723c */ /* 0x040fe600000810f4 */
[----:B-1----:R-:W3:Y:S04]  /*22ed0*/  LDL.LU.64 R70, [R1+0x33e8] ;  /* 0x0033e80001467983 */ /* 0x002ee80000300a00 */
[----:B------:R-:W3:Y:S01]  /*22ee0*/  LDL.LU.64 R68, [R1+0x33e0] ;  /* 0x0033e00001447983 */ /* 0x000ee20000300a00 */
[C---:B--2---:R-:W-:Y:S11]  /*22ef0*/  HMMA.1688.F32.TF32 R228, R232.reuse, R28, R228 ;  /* 0x0000001ce8e4723c */ /* 0x044ff600000810e4 */
[----:B------:R-:W-:Y:S11]  /*22f00*/  @!UPT UIADD3 URZ, URZ, URZ, URZ ;  /* 0x0000003f3f3ff290 */ /* 0x000ff6000fffe03f */
[----:B------:R-:W-:Y:S01]  /*22f10*/  @!UPT UIADD3 URZ, URZ, URZ, URZ ;  /* 0x0000003f3f3ff290 */ /* 0x000fe2000fffe03f */
[----:B------:R-:W-:Y:S04]  /*22f20*/  STL.64 [R1+0xa10], R228 ;  /* 0x000a10e401007387 */ /* 0x000fe80000100a00 */
[----:B------:R-:W-:Y:S04]  /*22f30*/  STL.64 [R1+0xa18], R230 ;  /* 0x000a18e601007387 */ /* 0x000fe80000100a00 */
[----:B------:R-:W-:Y:S04]  /*22f40*/  LDS R228, [R2+0x20180] ;  /* 0x0201800002e47984 */ /* 0x000fe80000000800 */
[----:B------:R-:W-:Y:S04]  /*22f50*/  LDS R230, [R2+0x21180] ;  /* 0x0211800002e67984 */ /* 0x000fe80000000800 */
[----:B------:R-:W-:Y:S04]  /*22f60*/  LDS R229, [R3+0x20180] ;  /* 0x0201800003e57984 */ /* 0x000fe80000000800 */
[----:B------:R-:W1:Y:S04]  /*22f70*/  LDS R231, [R3+0x21180] ;  /* 0x0211800003e77984 */ /* 0x000e680000000800 */
[----:B------:R-:W-:Y:S04]  /*22f80*/  STL.64 [R1+0x9c0], R248 ;  /* 0x0009c0f801007387 */ /* 0x000fe80000100a00 */
[----:B------:R-:W-:Y:S04]  /*22f90*/  STL.64 [R1+0x9c8], R250 ;  /* 0x0009c8fa01007387 */ /* 0x000fe80000100a00 */
[----:B------:R-:W-:Y:S04]  /*22fa0*/  STL.64 [R1+0x970], R244 ;  /* 0x000970f401007387 */ /* 0x000fe80000100a00 */
[----:B------:R2:W-:Y:S02]  /*22fb0*/  STL.64 [R1+0x978], R246 ;  /* 0x000978f601007387 */ /* 0x0005e40000100a00 */
[C---:B--2---:R-:W-:Y:S08]  /*22fc0*/  HMMA.1688.F32.TF32 R244, R232.reuse, R16, R240 ;  /* 0x00000010e8f4723c */ /* 0x044ff000000810f0 */
[C---:B------:R-:W-:Y:S08]  /*22fd0*/  HMMA.1688.F32.TF32 R240, R232.reuse, R12, R224 ;  /* 0x0000000ce8f0723c */ /* 0x040ff000000810e0 */
[C---:B------:R-:W-:Y:S08]  /*22fe0*/  HMMA.1688.F32.TF32 R224, R232.reuse, R8, R220 ;  /* 0x00000008e8e0723c */ /* 0x040ff000000810dc */
[----:B------:R-:W-:Y:S01]  /*22ff0*/  HMMA.1688.F32.TF32 R220, R232, R4, R216 ;  /* 0x00000004e8dc723c */ /* 0x000fe200000810d8 */
[----:B------:R-:W-:Y:S04]  /*23000*/  LDS R216, [R252+0x20180] ;  /* 0x02018000fcd87984 */ /* 0x000fe80000000800 */
[----:B------:R-:W-:Y:S04]  /*23010*/  LDS R218, [R252+0x21180] ;  /* 0x02118000fcda7984 */ /* 0x000fe80000000800 */
[----:B------:R-:W-:Y:S04]  /*23020*/  LDS R217, [R0+0x20180] ;  /* 0x0201800000d97984 */ /* 0x000fe80000000800 */
[----:B------:R-:W2:Y:S01]  /*23030*/  LDS R219, [R0+0x21180] ;  /* 0x0211800000db7984 */ /* 0x000ea20000000800 */
[C---:B-1----:R-:W-:Y:S08]  /*23040*/  HMMA.1688.F32.TF32 R212, R228.reuse, R64, R212 ;  /* 0x00000040e4d4723c */ /* 0x042ff000000810d4 */
[C---:B------:R-:W-:Y:S08]  /*23050*/  HMMA.1688.F32.TF32 R208, R228.reuse, R60, R208 ;  /* 0x0000003ce4d0723c */ /* 0x040ff000000810d0 */
[C---:B------:R-:W-:Y:S08]  /*23060*/  HMMA.1688.F32.TF32 R204, R228.reuse, R56, R204 ;  /* 0x00000038e4cc723c */ /* 0x040ff000000810cc */
[C---:B------:R-:W-:Y:S01]  /*23070*/  HMMA.1688.F32.TF32 R200, R228.reuse, R52, R200 ;  /* 0x00000034e4c8723c */ /* 0x040fe200000810c8 */
[----:B------:R-:W-:Y:S07]  /*23080*/  STL.64 [R1+0x940], R244 ;  /* 0x000940f401007387 */ /* 0x000fee0000100a00 */
        /* <DEDUP_REMOVED lines=29> */
[----:B------:R-:W-:Y:S01]  /*23260*/  HMMA.1688.F32.TF32 R152, R228, R4, R152 ;  /* 0x00000004e498723c */ /* 0x000fe20000081098 */
[----:B------:R-:W-:Y:S04]  /*23270*/  STL.64 [R1+0x888], R194 ;  /* 0x000888c201007387 */ /* 0x000fe80000100a00 */
[----:B------:R-:W-:Y:S03]  /*23280*/  STL.64 [R1+0x860], R188 ;  /* 0x000860bc01007387 */ /* 0x000fe60000100a00 */
[C---:B--2---:R-:W-:Y:S01]  /*23290*/  HMMA.1688.F32.TF32 R148, R216.reuse, R64, R148 ;  /* 0x00000040d894723c */ /* 0x044fe20000081094 */
        /* <DEDUP_REMOVED lines=23> */
[C---:B---3--:R-:W-:Y:S01]  /*23410*/  HMMA.1688.F32.TF32 R116, R216.reuse, R32, R116 ;  /* 0x00000020d874723c */ /* 0x048fe20000081074 */
[----:B------:R-:W-:Y:S04]  /*23420*/  STL.64 [R1+0x7a8], R158 ;  /* 0x0007a89e01007387 */ /* 0x000fe80000100a00 */
[----:B------:R-:W-:Y:S03]  /*23430*/  STL.64 [R1+0x760], R152 ;  /* 0x0007609801007387 */ /* 0x000fe60000100a00 */
[C---:B----4-:R-:W-:Y:S01]  /*23440*/  HMMA.1688.F32.TF32 R112, R216.reuse, R28, R112 ;  /* 0x0000001cd870723c */ /* 0x050fe20000081070 */
        /* <DEDUP_REMOVED lines=19> */
[----:B------:R-:W-:Y:S01]  /*23580*/  STL.64 [R1+0x690], R116 ;  /* 0x0006907401007387 */ /* 0x000fe20000100a00 */
[C---:B------:R-:W-:Y:S03]  /*23590*/  HMMA.1688.F32.TF32 R100, R216.reuse, R16, R100 ;  /* 0x00000010d864723c */ /* 0x040fe60000081064 */
[----:B------:R-:W-:Y:S04]  /*235a0*/  STL.64 [R1+0x698], R118 ;  /* 0x0006987601007387 */ /* 0x000fe80000100a00 */
[----:B------:R-:W-:Y:S01]  /*235b0*/  STL.64 [R1+0x680], R112 ;  /* 0x0006807001007387 */ /* 0x000fe20000100a00 */
[C---:B------:R-:W-:Y:S03]  /*235c0*/  HMMA.1688.F32.TF32 R96, R216.reuse, R12, R96 ;  /* 0x0000000cd860723c */ /* 0x040fe60000081060 */
[----:B------:R-:W-:Y:S04]  /*235d0*/  STL.64 [R1+0x688], R114 ;  /* 0x0006887201007387 */ /* 0x000fe80000100a00 */
[----:B------:R-:W-:Y:S04]  /*235e0*/  STL.64 [R1+0x670], R108 ;  /* 0x0006706c01007387 */ /* 0x000fe80000100a00 */
[----:B------:R-:W-:Y:S01]  /*235f0*/  STL.64 [R1+0x678], R110 ;  /* 0x0006786e01007387 */ /* 0x000fe20000100a00 */
[C---:B------:R-:W-:Y:S03]  /*23600*/  HMMA.1688.F32.TF32 R92, R216.reuse, R8, R92 ;  /* 0x00000008d85c723c */ /* 0x040fe6000008105c */
[----:B------:R-:W-:Y:S04]  /*23610*/  STL.64 [R1+0x660], R104 ;  /* 0x0006606801007387 */ /* 0x000fe80000100a00 */
[----:B------:R-:W-:Y:S04]  /*23620*/  STL.64 [R1+0x668], R106 ;  /* 0x0006686a01007387 */ /* 0x000fe80000100a00 */
[----:B-1----:R-:W4:Y:S04]  /*23630*/  LDL.LU.64 R136, [R1+0x550] ;  /* 0x0005500001887983 */ /* 0x002f280000300a00 */
[----:B--2---:R-:W4:Y:S04]  /*23640*/  LDL.LU.64 R138, [R1+0x558] ;  /* 0x00055800018a7983 */ /* 0x004f280000300a00 */
[----:B------:R-:W-:Y:S04]  /*23650*/  STL.64 [R1+0x650], R100 ;  /* 0x0006506401007387 */ /* 0x000fe80000100a00 */
[----:B------:R-:W-:Y:S04]  /*23660*/  STL.64 [R1+0x658], R102 ;  /* 0x0006586601007387 */ /* 0x000fe80000100a00 */
[----:B------:R-:W-:Y:S04]  /*23670*/  STL.64 [R1+0x640], R96 ;  /* 0x0006406001007387 */ /* 0x000fe80000100a00 */
[----:B------:R-:W-:Y:S04]  /*23680*/  STL.64 [R1+0x648], R98 ;  /* 0x0006486201007387 */ /* 0x000fe80000100a00 */
[----:B---3--:R-:W2:Y:S04]  /*23690*/  LDL.LU.64 R132, [R1+0x570] ;  /* 0x0005700001847983 */ /* 0x008ea80000300a00 */
[----:B------:R-:W-:Y:S04]  /*236a0*/  STL.64 [R1+0x560], R92 ;  /* 0x0005605c01007387 */ /* 0x000fe80000100a00 */
[----:B------:R-:W-:Y:S04]  /*236b0*/  STL.64 [R1+0x568], R94 ;  /* 0x0005685e01007387 */ /* 0x000fe80000100a00 */
[----:B------:R-:W2:Y:S01]  /*236c0*/  LDL.LU.64 R134, [R1+0x578] ;  /* 0x0005780001867983 */ /* 0x000ea20000300a00 */
[----:B------:R-:W-:Y:S03]  /*236d0*/  HMMA.1688.F32.TF32 R88, R216, R4, R88 ;  /* 0x00000004d858723c */ /* 0x000fe60000081058 */
[----:B------:R-:W-:Y:S04]  /*236e0*/  LDS R240, [R2+0x20200] ;  /* 0x0202000002f07984 */ /* 0x000fe80000000800 */
[----:B------:R-:W-:Y:S04]  /*236f0*/  LDS R242, [R2+0x21200] ;  /* 0x0212000002f27984 */ /* 0x000fe80000000800 */
[----:B------:R-:W-:Y:S04]  /*23700*/  LDS R241, [R3+0x20200] ;  /* 0x0202000003f17984 */ /* 0x000fe80000000800 */
[----:B------:R-:W1:Y:S04]  /*23710*/  LDS R243, [R3+0x21200] ;  /* 0x0212000003f37984 */ /* 0x000e680000000800 */
[----:B------:R-:W-:Y:S04]  /*23720*/  LDS R152, [R2+0x20380] ;  /* 0x0203800002987984 */ /* 0x000fe80000000800 */
[----:B------:R-:W-:Y:S04]  /*23730*/  STL.64 [R1+0x540], R88 ;  /* 0x0005405801007387 */ /* 0x000fe80000100a00 */
[----:B------:R-:W-:Y:S04]  /*23740*/  STL.64 [R1+0x548], R90 ;  /* 0x0005485a01007387 */ /* 0x000fe80000100a00 */
[----:B------:R-:W3:Y:S04]  /*23750*/  LDL.LU.64 R128, [R1+0x580] ;  /* 0x0005800001807983 */ /* 0x000ee80000300a00 */
[----:B------:R-:W3:Y:S04]  /*23760*/  LDL.LU.64 R130, [R1+0x588] ;  /* 0x0005880001827983 */ /* 0x000ee80000300a00 */
[----:B------:R-:W3:Y:S04]  /*23770*/  LDL.LU.64 R124, [R1+0x5b0] ;  /* 0x0005b000017c7983 */ /* 0x000ee80000300a00 */
[----:B------:R-:W3:Y:S04]  /*23780*/  LDL.LU.64 R126, [R1+0x5b8] ;  /* 0x0005b800017e7983 */ /* 0x000ee80000300a00 */
[----:B------:R-:W3:Y:S04]  /*23790*/  LDL.LU.64 R120, [R1+0x5d0] ;  /* 0x0005d00001787983 */ /* 0x000ee80000300a00 */
[----:B------:R-:W3:Y:S01]  /*237a0*/  LDL.LU.64 R122, [R1+0x5d8] ;  /* 0x0005d800017a7983 */ /* 0x000ee20000300a00 */
[C---:B-1----:R-:W-:Y:S03]  /*237b0*/  HMMA.1688.F32.TF32 R92, R240.reuse, R64, R84 ;  /* 0x00000040f05c723c */ /* 0x042fe60000081054 */
[----:B------:R-:W3:Y:S04]  /*237c0*/  LDL.LU.64 R116, [R1+0x5f0] ;  /* 0x0005f00001747983 */ /* 0x000ee80000300a00 */
[----:B------:R-:W3:Y:S01]  /*237d0*/  LDL.LU.64 R118, [R1+0x5f8] ;  /* 0x0005f80001767983 */ /* 0x000ee20000300a00 */
[C---:B------:R-:W-:Y:S03]  /*237e0*/  HMMA.1688.F32.TF32 R84, R240.reuse, R60, R80 ;  /* 0x0000003cf054723c */ /* 0x040fe60000081050 */
        /* <DEDUP_REMOVED lines=10> */
[----:B------:R-:W3:Y:S04]  /*23890*/  LDL.LU.64 R102, [R1+0x6c8] ;  /* 0x0006c80001667983 */ /* 0x000ee80000300a00 */
[----:B------:R1:W-:Y:S04]  /*238a0*/  STL.64 [R1+0x530], R92 ;  /* 0x0005305c01007387 */ /* 0x0003e80000100a00 */
[----:B------:R1:W-:Y:S04]  /*238b0*/  STL.64 [R1+0x538], R94 ;  /* 0x0005385e01007387 */ /* 0x0003e80000100a00 */
[----:B------:R-:W-:Y:S04]  /*238c0*/  STL.64 [R1+0x520], R84 ;  /* 0x0005205401007387 */ /* 0x000fe80000100a00 */
[----:B------:R-:W-:Y:S04]  /*238d0*/  STL.64 [R1+0x528], R86 ;  /* 0x0005285601007387 */ /* 0x000fe80000100a00 */
[----:B------:R-:W-:Y:S04]  /*238e0*/  STL.64 [R1+0x4a0], R80 ;  /* 0x0004a05001007387 */ /* 0x000fe80000100a00 */
[----:B------:R-:W-:Y:S04]  /*238f0*/  STL.64 [R1+0x4a8], R82 ;  /* 0x0004a85201007387 */ /* 0x000fe80000100a00 */
[----:B------:R-:W-:Y:S04]  /*23900*/  STL.64 [R1+0x190], R76 ;  /* 0x0001904c01007387 */ /* 0x000fe80000100a00 */
[----:B------:R-:W-:Y:S04]  /*23910*/  STL.64 [R1+0x198], R78 ;  /* 0x0001984e01007387 */ /* 0x000fe80000100a00 */
[----:B------:R-:W3:Y:S04]  /*23920*/  LDL.LU.64 R96, [R1+0x6b0] ;  /* 0x0006b00001607983 */ /* 0x000ee80000300a00 */
[----:B------:R-:W-:Y:S04]  /*23930*/  STL.64 [R1+0x80], R72 ;  /* 0x0000804801007387 */ /* 0x000fe80000100a00 */
[----:B------:R-:W-:Y:S04]  /*23940*/  STL.64 [R1+0x88], R74 ;  /* 0x0000884a01007387 */ /* 0x000fe80000100a00 */
[----:B------:R-:W3:Y:S04]  /*23950*/  LDL.LU.64 R98, [R1+0x6b8] ;  /* 0x0006b80001627983 */ /* 0x000ee80000300a00 */
[----:B------:R-:W-:Y:S04]  /*23960*/  LDS R88, [R252+0x20200] ;  /* 0x02020000fc587984 */ /* 0x000fe80000000800 */
[----:B------:R-:W-:Y:S04]  /*23970*/  LDS R90, [R252+0x21200] ;  /* 0x02120000fc5a7984 */ /* 0x000fe80000000800 */
[----:B------:R-:W-:Y:S04]  /*23980*/  LDS R89, [R0+0x20200] ;  /* 0x0202000000597984 */ /* 0x000fe80000000800 */
[----:B------:R-:W1:Y:S04]  /*23990*/  LDS R91, [R0+0x21200] ;  /* 0x02120000005b7984 */ /* 0x000e680000000800 */
[----:B------:R-:W-:Y:S04]  /*239a0*/  LDS R154, [R2+0x21380] ;  /* 0x02138000029a7984 */ /* 0x000fe80000000800 */
        /* <DEDUP_REMOVED lines=9> */
[----:B------:R-:W-:Y:S01]  /*23a40*/  LDS R235, [R3+0x23000] ;  /* 0x0230000003eb7984 */ /* 0x000fe20000000800 */
[C---:B----4-:R-:W-:Y:S11]  /*23a50*/  HMMA.1688.F32.TF32 R68, R240.reuse, R44, R136 ;  /* 0x0000002cf044723c */ /* 0x050ff60000081088 */
[----:B------:R-:W-:Y:S11]  /*23a60*/  @!UPT UIADD3 URZ, URZ, URZ, URZ ;  /* 0x0000003f3f3ff290 */ /* 0x000ff6000fffe03f */
[----:B------:R-:W-:Y:S01]  /*23a70*/  @!UPT UIADD3 URZ, URZ, URZ, URZ ;  /* 0x0000003f3f3ff290 */ /* 0x000fe2000fffe03f */
[----:B------:R-:W-:Y:S04]  /*23a80*/  STL.64 [R1+0x70], R68 ;  /* 0x0000704401007387 */ /* 0x000fe80000100a00 */
[----:B------:R2:W-:Y:S04]  /*23a90*/  STL.64 [R1+0x78], R70 ;  /* 0x0000784601007387 */ /* 0x0005e80000100a00 */
[----:B-1----:R-:W4:Y:S04]  /*23aa0*/  LDL.LU.64 R92, [R1+0x6d0] ;  /* 0x0006d000015c7983 */ /* 0x002f280000300a00 */
[----:B------:R-:W4:Y:S01]  /*23ab0*/  LDL.LU.64 R94, [R1+0x6d8] ;  /* 0x0006d800015e7983 */ /* 0x000f220000300a00 */
[C---:B--2---:R-:W-:Y:S03]  /*23ac0*/  HMMA.1688.F32.TF32 R68, R240.reuse, R40, R132 ;  /* 0x00000028f044723c */ /* 0x044fe60000081084 */
[----:B------:R-:W2:Y:S04]  /*23ad0*/  LDL.LU.64 R84, [R1+0x770] ;  /* 0x0007700001547983 */ /* 0x000ea80000300a00 */
[----:B------:R-:W2:Y:S11]  /*23ae0*/  LDL.LU.64 R86, [R1+0x778] ;  /* 0x0007780001567983 */ /* 0x000eb60000300a00 */
[----:B------:R-:W-:Y:S05]  /*23af0*/  @!UPT UIADD3 URZ, URZ, URZ, URZ ;  /* 0x0000003f3f3ff290 */ /* 0x000fea000fffe03f */
[----:B------:R-:W-:Y:S04]  /*23b00*/  STL.64 [R1+0x60], R68 ;  /* 0x0000604401007387 */ /* 0x000fe80000100a00 */
[----:B------:R3:W-:Y:S04]  /*23b10*/  STL.64 [R1+0x68], R70 ;  /* 0x0000684601007387 */ /* 0x0007e80000100a00 */
[----:B------:R-:W2:Y:S04]  /*23b20*/  LDL.LU.64 R76, [R1+0x780] ;  /* 0x00078000014c7983 */ /* 0x000ea80000300a00 */
[----:B------:R-:W2:Y:S01]  /*23b30*/  LDL.LU.64 R78, [R1+0x788] ;  /* 0x00078800014e7983 */ /* 0x000ea20000300a00 */
[C---:B---3--:R-:W-:Y:S11]  /*23b40*/  HMMA.1688.F32.TF32 R68, R240.reuse, R36, R128 ;  /* 0x00000024f044723c */ /* 0x048ff60000081080 */
[----:B------:R-:W-:Y:S11]  /*23b50*/  @!UPT UIADD3 URZ, URZ, URZ, URZ ;  /* 0x0000003f3f3ff290 */ /* 0x000ff6000fffe03f */
[----:B------:R-:W-:Y:S01]  /*23b60*/  @!UPT UIADD3 URZ, URZ, URZ, URZ ;  /* 0x0000003f3f3ff290 */ /* 0x000fe2000fffe03f */
[----:B------:R-:W-:Y:S04]  /*23b70*/  STL.64 [R1+0x50], R68 ;  /* 0x0000504401007387 */ /* 0x000fe80000100a00 */
[----:B------:R1:W-:Y:S04]  /*23b80*/  STL.64 [R1+0x58], R70 ;  /* 0x0000584601007387 */ /* 0x0003e80000100a00 */
[----:B------:R-:W3:Y:S04]  /*23b90*/  LDL.LU.64 R72, [R1+0x790] ;  /* 0x0007900001487983 */ /* 0x000ee80000300a00 */
[----:B------:R-:W3:Y:S01]  /*23ba0*/  LDL.LU.64 R74, [R1+0x798] ;  /* 0x00079800014a7983 */ /* 0x000ee20000300a00 */
[C---:B-1----:R-:W-:Y:S11]  /*23bb0*/  HMMA.1688.F32.TF32 R68, R240.reuse, R32, R124 ;  /* 0x00000020f044723c */ /* 0x042ff6000008107c */
[----:B------:R-:W-:Y:S11]  /*23bc0*/  @!UPT UIADD3 URZ, URZ, URZ, URZ ;  /* 0x0000003f3f3ff290 */ /* 0x000ff6000fffe03f */
[----:B------:R-:W-:Y:S01]  /*23bd0*/  @!UPT UIADD3 URZ, URZ, URZ, URZ ;  /* 0x0000003f3f3ff290 */ /* 0x000fe2000fffe03f */
[----:B------:R1:W-:Y:S04]  /*23be0*/  STL.64 [R1+0x40], R68 ;  /* 0x0000404401007387 */ /* 0x0003e80000100a00 */
[----:B------:R1:W-:Y:S04]  /*23bf0*/  STL.64 [R1+0x48], R70 ;  /* 0x0000484601007387 */ /* 0x0003e80000100a00 */
[----:B-1----:R-:W3:Y:S04]  /*23c00*/  LDL.LU.64 R68, [R1+0x7b0] ;  /* 0x0007b00001447983 */ /* 0x002ee80000300a00 */
[----:B------:R-:W3:Y:S01]  /*23c10*/  LDL.LU.64 R70, [R1+0x7b8] ;  /* 0x0007b80001467983 */ /* 0x000ee20000300a00 */
[C---:B------:R-:W-:Y:S08]  /*23c20*/  HMMA.1688.F32.TF32 R80, R240.reuse, R28, R120 ;  /* 0x0000001cf050723c */ /* 0x040ff00000081078 */
[C---:B------:R-:W-:Y:S08]  /*23c30*/  HMMA.1688.F32.TF32 R116, R240.reuse, R24, R116 ;  /* 0x00000018f074723c */ /* 0x040ff00000081074 */
[C---:B------:R-:W-:Y:S07]  /*23c40*/  HMMA.1688.F32.TF32 R112, R240.reuse, R20, R112 ;  /* 0x00000014f070723c */ /* 0x040fee0000081070 */
[----:B------:R-:W-:Y:S01]  /*23c50*/  STL.64 [R1+0x30], R80 ;  /* 0x0000305001007387 */ /* 0x000fe20000100a00 */
[C---:B------:R-:W-:Y:S03]  /*23c60*/  HMMA.1688.F32.TF32 R248, R240.reuse, R12, R104 ;  /* 0x0000000cf0f8723c */ /* 0x040fe60000081068 */
[----:B------:R1:W-:Y:S05]  /*23c70*/  STL.64 [R1+0x38], R82 ;  /* 0x0000385201007387 */ /* 0x0003ea0000100a00 */
[C---:B-1----:R-:W-:Y:S01]  /*23c80*/  HMMA.1688.F32.TF32 R80, R240.reuse, R16, R108 ;  /* 0x00000010f050723c */ /* 0x042fe2000008106c */
[----:B------:R-:W-:Y:S04]  /*23c90*/  STL.64 [R1+0x20], R116 ;  /* 0x0000207401007387 */ /* 0x000fe80000100a00 */
[----:B------:R-:W-:Y:S04]  /*23ca0*/  STL.64 [R1+0x28], R118 ;  /* 0x0000287601007387 */ /* 0x000fe80000100a00 */
[----:B------:R-:W-:Y:S04]  /*23cb0*/  STL.64 [R1+0x10], R112 ;  /* 0x0000107001007387 */ /* 0x000fe80000100a00 */
[----:B------:R-:W-:Y:S04]  /*23cc0*/  STL.64 [R1+0x18], R114 ;  /* 0x0000187201007387 */ /* 0x000fe80000100a00 */
[----:B------:R-:W-:Y:S01]  /*23cd0*/  STL.64 [R1+0x31e8], R250 ;  /* 0x0031e8fa01007387 */ /* 0x000fe20000100a00 */
[C---:B------:R-:W-:Y:S05]  /*23ce0*/  HMMA.1688.F32.TF32 R244, R240.reuse, R8, R100 ;  /* 0x00000008f0f4723c */ /* 0x040fea0000081064 */
[----:B------:R1:W-:Y:S04]  /*23cf0*/  STL.64 [R1], R80 ;  /* 0x0000005001007387 */ /* 0x0003e80000100a00 */
[----:B------:R1:W-:Y:S01]  /*23d00*/  STL.64 [R1+0x8], R82 ;  /* 0x0000085201007387 */ /* 0x0003e20000100a00 */
[----:B------:R-:W-:Y:S03]  /*23d10*/  HMMA.1688.F32.TF32 R240, R240, R4, R96 ;  /* 0x00000004f0f0723c */ /* 0x000fe60000081060 */
[----:B------:R-:W-:Y:S04]  /*23d20*/  STL.64 [R1+0x31e0], R248 ;  /* 0x0031e0f801007387 */ /* 0x000fe80000100a00 */
[----:B-1----:R-:W3:Y:S04]  /*23d30*/  LDL.LU.64 R80, [R1+0x7d0] ;  /* 0x0007d00001507983 */ /* 0x002ee80000300a00 */
[----:B------:R-:W3:Y:S04]  /*23d40*/  LDL.LU.64 R82, [R1+0x7d8] ;  /* 0x0007d80001527983 */ /* 0x000ee80000300a00 */
[----:B------:R-:W-:Y:S04]  /*23d50*/  STL.64 [R1+0x31f8], R246 ;  /* 0x0031f8f601007387 */ /* 0x000fe80000100a00 */
[----:B------:R-:W-:Y:S04]  /*23d60*/  STL.64 [R1+0x31f0], R244 ;  /* 0x0031f0f401007387 */ /* 0x000fe80000100a00 */
[----:B------:R1:W-:Y:S04]  /*23d70*/  STL.64 [R1+0x3208], R242 ;  /* 0x003208f201007387 */ /* 0x0003e80000100a00 */
[----:B------:R1:W-:Y:S01]  /*23d80*/  STL.64 [R1+0x3200], R240 ;  /* 0x003200f001007387 */ /* 0x0003e20000100a00 */
[C---:B----4-:R-:W-:Y:S08]  /*23d90*/  HMMA.1688.F32.TF32 R92, R88.reuse, R64, R92 ;  /* 0x00000040585c723c */ /* 0x050ff0000008105c */
[C---:B--2---:R-:W-:Y:S08]  /*23da0*/  HMMA.1688.F32.TF32 R84, R88.reuse, R60, R84 ;  /* 0x0000003c5854723c */ /* 0x044ff00000081054 */
[----:B------:R-:W-:Y:S07]  /*23db0*/  HMMA.1688.F32.TF32 R76, R88, R56, R76 ;  /* 0x00000038584c723c */ /* 0x000fee000008104c */
[----:B------:R-:W-:Y:S04]  /*23dc0*/  STL.64 [R1+0x180], R92 ;  /* 0x0001805c01007387 */ /* 0x000fe80000100a00 */
[----:B------:R-:W-:Y:S04]  /*23dd0*/  STL.64 [R1+0x188], R94 ;  /* 0x0001885e01007387 */ /* 0x000fe80000100a00 */
[----:B------:R-:W-:Y:S04]  /*23de0*/  STL.64 [R1+0x170], R84 ;  /* 0x0001705401007387 */ /* 0x000fe80000100a00 */
[----:B------:R-:W-:Y:S05]  /*23df0*/  STL.64 [R1+0x178], R86 ;  /* 0x0001785601007387 */ /* 0x000fea0000100a00 */
[----:B-1----:R-:W-:-:S02]  /*23e00*/  IMAD.MOV.U32 R243, RZ, RZ, R76 ;  /* 0x000000fffff37224 */ /* 0x002fc400078e004c */
[----:B------:R-:W-:Y:S02]  /*23e10*/  IMAD.MOV.U32 R242, RZ, RZ, R77 ;  /* 0x000000fffff27224 */ /* 0x000fe400078e004d */
[----:B------:R-:W-:Y:S01]  /*23e20*/  IMAD.MOV.U32 R241, RZ, RZ, R78 ;  /* 0x000000fffff17224 */ /* 0x000fe200078e004e */
[----:B------:R-:W2:Y:S01]  /*23e30*/  LDL.LU.64 R76, [R1+0x840] ;  /* 0x00084000014c7983 */ /* 0x000ea20000300a00 */
[----:B------:R-:W-:-:S03]  /*23e40*/  IMAD.MOV.U32 R240, RZ, RZ, R79 ;  /* 0x000000fffff07224 */ /* 0x000fc600078e004f */
[----:B------:R-:W2:Y:S01]  /*23e50*/  LDL.LU.64 R78, [R1+0x848] ;  /* 0x00084800014e7983 */ /* 0x000ea20000300a00 */
[C---:B---3--:R-:W-:Y:S03]  /*23e60*/  HMMA.1688.F32.TF32 R72, R88.reuse, R52, R72 ;  /* 0x000000345848723c */ /* 0x048fe60000081048 */
[----:B------:R-:W-:Y:S04]  /*23e70*/  STL [R1+0x324c], R240 ;  /* 0x00324cf001007387 */ /* 0x000fe80000100800 */
[----:B------:R-:W-:Y:S04]  /*23e80*/  STL [R1+0x3248], R242 ;  /* 0x003248f201007387 */ /* 0x000fe80000100800 */
[----:B------:R-:W-:Y:S04]  /*23e90*/  STL [R1+0x3244], R243 ;  /* 0x003244f301007387 */ /* 0x000fe80000100800 */
[----:B------:R-:W-:Y:S01]  /*23ea0*/  STL [R1+0x3240], R241 ;  /* 0x003240f101007387 */ /* 0x000fe20000100800 */
[----:B------:R-:W-:Y:S07]  /*23eb0*/  HMMA.1688.F32.TF32 R68, R88, R48, R68 ;  /* 0x000000305844723c */ /* 0x000fee0000081044 */
[----:B------:R1:W-:Y:S04]  /*23ec0*/  STL.64 [R1+0x150], R72 ;  /* 0x0001504801007387 */ /* 0x0003e80000100a00 */
[----:B------:R3:W-:Y:S04]  /*23ed0*/  STL.64 [R1+0x158], R74 ;  /* 0x0001584a01007387 */ /* 0x0007e80000100a00 */
[----:B-1----:R-:W4:Y:S04]  /*23ee0*/  LDL.LU.64 R72, [R1+0x850] ;  /* 0x0008500001487983 */ /* 0x002f280000300a00 */
[----:B---3--:R-:W4:Y:S05]  /*23ef0*/  LDL.LU.64 R74, [R1+0x858] ;  /* 0x00085800014a7983 */ /* 0x008f2a0000300a00 */
[----:B------:R-:W-:-:S02]  /*23f00*/  IMAD.MOV.U32 R247, RZ, RZ, R68 ;  /* 0x000000fffff77224 */ /* 0x000fc400078e0044 */
[----:B------:R-:W-:Y:S02]  /*23f10*/  IMAD.MOV.U32 R246, RZ, RZ, R69 ;  /* 0x000000fffff67224 */ /* 0x000fe400078e0045 */
[----:B------:R-:W-:Y:S01]  /*23f20*/  IMAD.MOV.U32 R245, RZ, RZ, R70 ;  /* 0x000000fffff57224 */ /* 0x000fe200078e0046 */
[----:B------:R-:W3:Y:S01]  /*23f30*/  LDL.LU.64 R68, [R1+0x870] ;  /* 0x0008700001447983 */ /* 0x000ee20000300a00 */
[----:B------:R-:W-:-:S03]  /*23f40*/  IMAD.MOV.U32 R244, RZ, RZ, R71 ;  /* 0x000000fffff47224 */ /* 0x000fc600078e0047 */
[----:B------:R-:W3:Y:S04]  /*23f50*/  LDL.LU.64 R70, [R1+0x878] ;  /* 0x0008780001467983 */ /* 0x000ee80000300a00 */
[----:B------:R1:W-:Y:S04]  /*23f60*/  STL [R1+0x325c], R244 ;  /* 0x00325cf401007387 */ /* 0x0003e80000100800 */
[----:B------:R1:W-:Y:S04]  /*23f70*/  STL [R1+0x3258], R245 ;  /* 0x003258f501007387 */ /* 0x0003e80000100800 */
[----:B------:R1:W-:Y:S04]  /*23f80*/  STL [R1+0x3254], R246 ;  /* 0x003254f601007387 */ /* 0x0003e80000100800 */
[----:B------:R1:W-:Y:S01]  /*23f90*/  STL [R1+0x3250], R247 ;  /* 0x003250f701007387 */ /* 0x0003e20000100800 */
[----:B------:R-:W-:Y:S11]  /*23fa0*/  HMMA.1688.F32.TF32 R80, R88, R44, R80 ;  /* 0x0000002c5850723c */ /* 0x000ff60000081050 */
[----:B------:R-:W-:Y:S11]  /*23fb0*/  @!UPT UIADD3 URZ, URZ, URZ, URZ ;  /* 0x0000003f3f3ff290 */ /* 0x000ff6000fffe03f */
[----:B------:R-:W-:Y:S02]  /*23fc0*/  @!UPT UIADD3 URZ, URZ, URZ, URZ ;  /* 0x0000003f3f3ff290 */ /* 0x000fe4000fffe03f */
[----:B------:R-:W-:Y:S02]  /*23fd0*/  IMAD.MOV.U32 R251, RZ, RZ, R80 ;  /* 0x000000fffffb7224 */ /* 0x000fe400078e0050 */
[----:B------:R-:W-:Y:S02]  /*23fe0*/  IMAD.MOV.U32 R250, RZ, RZ, R81 ;  /* 0x000000fffffa7224 */ /* 0x000fe400078e0051 */
[----:B------:R-:W-:Y:S01]  /*23ff0*/  IMAD.MOV.U32 R249, RZ, RZ, R82 ;  /* 0x000000fffff97224 */ /* 0x000fe200078e0052 */
[----:B------:R-:W3:Y:S01]  /*24000*/  LDL.LU.64 R80, [R1+0x8f0] ;  /* 0x0008f00001507983 */ /* 0x000ee20000300a00 */
[----:B------:R-:W-:-:S03]  /*24010*/  IMAD.MOV.U32 R248, RZ, RZ, R83 ;  /* 0x000000fffff87224 */ /* 0x000fc600078e0053 */
[----:B------:R-:W3:Y:S04]  /*24020*/  LDL.LU.64 R82, [R1+0x8f8] ;  /* 0x0008f80001527983 */ /* 0x000ee80000300a00 */
[----:B------:R-:W-:Y:S04]  /*24030*/  STL [R1+0x326c], R248 ;  /* 0x00326cf801007387 */ /* 0x000fe80000100800 */
[----:B------:R-:W-:Y:S04]  /*24040*/  STL [R1+0x3268], R249 ;  /* 0x003268f901007387 */ /* 0x000fe80000100800 */
[----:B------:R-:W-:Y:S04]  /*24050*/  STL [R1+0x3264], R250 ;  /* 0x003264fa01007387 */ /* 0x000fe80000100800 */
[----:B------:R-:W-:Y:S01]  /*24060*/  STL [R1+0x3260], R251 ;  /* 0x003260fb01007387 */ /* 0x000fe20000100800 */
[----:B--2---:R-:W-:Y:S11]  /*24070*/  HMMA.1688.F32.TF32 R76, R88, R40, R76 ;  /* 0x00000028584c723c */ /* 0x004ff6000008104c */
[----:B------:R-:W-:Y:S11]  /*24080*/  @!UPT UIADD3 URZ, URZ, URZ, URZ ;  /* 0x0000003f3f3ff290 */ /* 0x000ff6000fffe03f */
[----:B------:R-:W-:Y:S02]  /*24090*/  @!UPT UIADD3 URZ, URZ, URZ, URZ ;  /* 0x0000003f3f3ff290 */ /* 0x000fe4000fffe03f */
[----:B------:R-:W-:Y:S02]  /*240a0*/  IMAD.MOV.U32 R240, RZ, RZ, R76 ;  /* 0x000000fffff07224 */ /* 0x000fe400078e004c */
[----:B------:R-:W-:Y:S02]  /*240b0*/  IMAD.MOV.U32 R242, RZ, RZ, R77 ;  /* 0x000000fffff27224 */ /* 0x000fe400078e004d */
[----:B------:R-:W-:Y:S01]  /*240c0*/  IMAD.MOV.U32 R243, RZ, RZ, R78 ;  /* 0x000000fffff37224 */ /* 0x000fe200078e004e */
[----:B------:R-:W2:Y:S01]  /*240d0*/  LDL.LU.64 R76, [R1+0x910] ;  /* 0x00091000014c7983 */ /* 0x000ea20000300a00 */
[----:B------:R-:W-:-:S03]  /*240e0*/  IMAD.MOV.U32 R241, RZ, RZ, R79 ;  /* 0x000000fffff17224 */ /* 0x000fc600078e004f */
[----:B------:R-:W2:Y:S04]  /*240f0*/  LDL.LU.64 R78, [R1+0x918] ;  /* 0x00091800014e7983 */ /* 0x000ea80000300a00 */
[----:B------:R-:W-:Y:S04]  /*24100*/  STL [R1+0x327c], R241 ;  /* 0x00327cf101007387 */ /* 0x000fe80000100800 */
[----:B------:R-:W-:Y:S04]  /*24110*/  STL [R1+0x3278], R243 ;  /* 0x003278f301007387 */ /* 0x000fe80000100800 */
[----:B------:R-:W-:Y:S01]  /*24120*/  STL [R1+0x3274], R242 ;  /* 0x003274f201007387 */ /* 0x000fe20000100800 */
[C---:B----4-:R-:W-:Y:S08]  /*24130*/  HMMA.1688.F32.TF32 R72, R88.reuse, R36, R72 ;  /* 0x000000245848723c */ /* 0x050ff00000081048 */
[----:B---3--:R-:W-:Y:S01]  /*24140*/  HMMA.1688.F32.TF32 R68, R88, R32, R68 ;  /* 0x000000205844723c */ /* 0x008fe20000081044 */
[----:B------:R-:W-:Y:S11]  /*24150*/  STL [R1+0x3270], R240 ;  /* 0x003270f001007387 */ /* 0x000ff60000100800 */
[----:B------:R-:W-:Y:S03]  /*24160*/  @!UPT UIADD3 URZ, URZ, URZ, URZ ;  /* 0x0000003f3f3ff290 */ /* 0x000fe6000fffe03f */
[----:B------:R3:W-:Y:S04]  /*24170*/  STL.64 [R1+0x110], R72 ;  /* 0x0001104801007387 */ /* 0x0007e80000100a00 */
[----:B------:R4:W-:Y:S05]  /*24180*/  STL.64 [R1+0x118], R74 ;  /* 0x0001184a01007387 */ /* 0x0009ea0000100a00 */
[----:B-1----:R-:W-:Y:S02]  /*24190*/  IMAD.MOV.U32 R244, RZ, RZ, R68 ;  /* 0x000000fffff47224 */ /* 0x002fe400078e0044 */
[----:B------:R-:W-:-:S02]  /*241a0*/  IMAD.MOV.U32 R245, RZ, RZ, R69 ;  /* 0x000000fffff57224 */ /* 0x000fc400078e0045 */
[----:B------:R-:W-:Y:S01]  /*241b0*/  IMAD.MOV.U32 R246, RZ, RZ, R70 ;  /* 0x000000fffff67224 */ /* 0x000fe200078e0046 */
[----:B------:R-:W2:Y:S01]  /*241c0*/  LDL.LU.64 R68, [R1+0x930] ;  /* 0x0009300001447983 */ /* 0x000ea20000300a00 */
[----:B------:R-:W-:-:S03]  /*241d0*/  IMAD.MOV.U32 R247, RZ, RZ, R71 ;  /* 0x000000fffff77224 */ /* 0x000fc600078e0047 */
[----:B------:R-:W2:Y:S04]  /*241e0*/  LDL.LU.64 R70, [R1+0x938] ;  /* 0x0009380001467983 */ /* 0x000ea80000300a00 */
[----:B---3--:R-:W3:Y:S04]  /*241f0*/  LDL.LU.64 R72, [R1+0x950] ;  /* 0x0009500001487983 */ /* 0x008ee80000300a00 */
[----:B----4-:R-:W3:Y:S04]  /*24200*/  LDL.LU.64 R74, [R1+0x958] ;  /* 0x00095800014a7983 */ /* 0x010ee80000300a00 */
[----:B------:R1:W-:Y:S04]  /*24210*/  STL [R1+0x328c], R247 ;  /* 0x00328cf701007387 */ /* 0x0003e80000100800 */
[----:B------:R4:W-:Y:S04]  /*24220*/  STL [R1+0x3288], R246 ;  /* 0x003288f601007387 */ /* 0x0009e80000100800 */
[----:B------:R1:W-:Y:S01]  /*24230*/  STL [R1+0x3284], R245 ;  /* 0x003284f501007387 */ /* 0x0003e20000100800 */
[----:B------:R-:W-:Y:S03]  /*24240*/  HMMA.1688.F32.TF32 R80, R88, R28, R80 ;  /* 0x0000001c5850723c */ /* 0x000fe60000081050 */
[----:B------:R1:W-:Y:S11]  /*24250*/  STL [R1+0x3280], R244 ;  /* 0x003280f401007387 */ /* 0x0003f60000100800 */
[----:B------:R-:W-:Y:S10]  /*24260*/  @!UPT UIADD3 URZ, URZ, URZ, URZ ;  /* 0x0000003f3f3ff290 */ /* 0x000ff4000fffe03f */
[----:B------:R-:W-:Y:S02]  /*24270*/  IMAD.MOV.U32 R248, RZ, RZ, R80 ;  /* 0x000000fffff87224 */ /* 0x000fe400078e0050 */
[----:B------:R-:W-:Y:S02]  /*24280*/  IMAD.MOV.U32 R249, RZ, RZ, R81 ;  /* 0x000000fffff97224 */ /* 0x000fe400078e0051 */
[----:B------:R-:W-:Y:S01]  /*24290*/  IMAD.MOV.U32 R250, RZ, RZ, R82 ;  /* 0x000000fffffa7224 */ /* 0x000fe200078e0052 */
[----:B------:R-:W4:Y:S01]  /*242a0*/  LDL.LU.64 R80, [R1+0x960] ;  /* 0x0009600001507983 */ /* 0x000f220000300a00 */
[----:B------:R-:W-:-:S03]  /*242b0*/  IMAD.MOV.U32 R251, RZ, RZ, R83 ;  /* 0x000000fffffb7224 */ /* 0x000fc600078e0053 */
[----:B------:R-:W4:Y:S04]  /*242c0*/  LDL.LU.64 R82, [R1+0x968] ;  /* 0x0009680001527983 */ /* 0x000f280000300a00 */
[----:B------:R1:W-:Y:S04]  /*242d0*/  STL [R1+0x329c], R251 ;  /* 0x00329cfb01007387 */ /* 0x0003e80000100800 */
[----:B------:R1:W-:Y:S04]  /*242e0*/  STL [R1+0x3298], R250 ;  /* 0x003298fa01007387 */ /* 0x0003e80000100800 */
[----:B------:R1:W-:Y:S04]  /*242f0*/  STL [R1+0x3294], R249 ;  /* 0x003294f901007387 */ /* 0x0003e80000100800 */
[----:B------:R1:W-:Y:S01]  /*24300*/  STL [R1+0x3290], R248 ;  /* 0x003290f801007387 */ /* 0x0003e20000100800 */
[C---:B--2---:R-:W-:Y:S11]  /*24310*/  HMMA.1688.F32.TF32 R76, R88.reuse, R24, R76 ;  /* 0x00000018584c723c */ /* 0x044ff6000008104c */
[----:B------:R-:W-:Y:S11]  /*24320*/  @!UPT UIADD3 URZ, URZ, URZ, URZ ;  /* 0x0000003f3f3ff290 */ /* 0x000ff6000fffe03f */
[----:B------:R-:W-:Y:S02]  /*24330*/  @!UPT UIADD3 URZ, URZ, URZ, URZ ;  /* 0x0000003f3f3ff290 */ /* 0x000fe4000fffe03f */
[----:B------:R-:W-:Y:S01]  /*24340*/  IMAD.MOV.U32 R241, RZ, RZ, R76 ;  /* 0x000000fffff17224 */ /* 0x000fe200078e004c */
[----:B------:R-:W-:Y:S01]  /*24350*/  MOV R242, R78 ;  /* 0x0000004e00f27202 */ /* 0x000fe20000000f00 */
[----:B------:R-:W-:Y:S02]  /*24360*/  IMAD.MOV.U32 R243, RZ, RZ, R77 ;  /* 0x000000fffff37224 */ /* 0x000fe400078e004d */
[----:B------:R-:W-:Y:S01]  /*24370*/  IMAD.MOV.U32 R240, RZ, RZ, R79 ;  /* 0x000000fffff07224 */ /* 0x000fe200078e004f */
[----:B------:R-:W2:Y:S04]  /*24380*/  LDL.LU.64 R76, [R1+0x990] ;  /* 0x00099000014c7983 */ /* 0x000ea80000300a00 */
[----:B------:R-:W2:Y:S04]  /*24390*/  LDL.LU.64 R78, [R1+0x998] ;  /* 0x00099800014e7983 */ /* 0x000ea80000300a00 */
[----:B------:R1:W-:Y:S04]  /*243a0*/  STL [R1+0x32ac], R240 ;  /* 0x0032acf001007387 */ /* 0x0003e80000100800 */
[----:B------:R1:W-:Y:S04]  /*243b0*/  STL [R1+0x32a8], R242 ;  /* 0x0032a8f201007387 */ /* 0x0003e80000100800 */
[----:B------:R1:W-:Y:S04]  /*243c0*/  STL [R1+0x32a4], R243 ;  /* 0x0032a4f301007387 */ /* 0x0003e80000100800 */
[----:B------:R1:W-:Y:S01]  /*243d0*/  STL [R1+0x32a0], R241 ;  /* 0x0032a0f101007387 */ /* 0x0003e20000100800 */
[C---:B------:R-:W-:Y:S03]  /*243e0*/  HMMA.1688.F32.TF32 R84, R88.reuse, R20, R68 ;  /* 0x000000145854723c */ /* 0x040fe60000081044 */
[----:B------:R-:W-:Y:S04]  /*243f0*/  LDS R68, [R2+0x20280] ;  /* 0x0202800002447984 */ /* 0x000fe80000000800 */
[----:B------:R-:W-:Y:S01]  /*24400*/  LDS R70, [R2+0x21280] ;  /* 0x0212800002467984 */ /* 0x000fe20000000800 */
[----:B---3--:R-:W-:Y:S03]  /*24410*/  HMMA.1688.F32.TF32 R72, R88, R16, R72 ;  /* 0x000000105848723c */ /* 0x008fe60000081048 */
[----:B------:R-:W-:Y:S04]  /*24420*/  LDS R69, [R3+0x20280] ;  /* 0x0202800003457984 */ /* 0x000fe80000000800 */
[----:B------:R-:W3:Y:S08]  /*24430*/  LDS R71, [R3+0x21280] ;  /* 0x0212800003477984 */ /* 0x000ef00000000800 */
[----:B------:R2:W-:Y:S04]  /*24440*/  STL.64 [R1+0xd0], R84 ;  /* 0x0000d05401007387 */ /* 0x0005e80000100a00 */
[----:B------:R2:W-:Y:S05]  /*24450*/  STL.64 [R1+0xd8], R86 ;  /* 0x0000d85601007387 */ /* 0x0005ea0000100a00 */
[----:B-1----:R-:W-:-:S02]  /*24460*/  IMAD.MOV.U32 R247, RZ, RZ, R72 ;  /* 0x000000fffff77224 */ /* 0x002fc400078e0048 */
[----:B----4-:R-:W-:Y:S02]  /*24470*/  IMAD.MOV.U32 R246, RZ, RZ, R73 ;  /* 0x000000fffff67224 */ /* 0x010fe400078e0049 */
[----:B------:R-:W-:Y:S01]  /*24480*/  IMAD.MOV.U32 R245, RZ, RZ, R74 ;  /* 0x000000fffff57224 */ /* 0x000fe200078e004a */
[----:B------:R-:W4:Y:S01]  /*24490*/  LDL.LU.64 R72, [R1+0x980] ;  /* 0x0009800001487983 */ /* 0x000f220000300a00 */
[----:B------:R-:W-:-:S03]  /*244a0*/  IMAD.MOV.U32 R244, RZ, RZ, R75 ;  /* 0x000000fffff47224 */ /* 0x000fc600078e004b */
[----:B------:R-:W4:Y:S04]  /*244b0*/  LDL.LU.64 R74, [R1+0x988] ;  /* 0x00098800014a7983 */ /* 0x000f280000300a00 */
        /* <DEDUP_REMOVED lines=8> */
[C---:B------:R-:W-:Y:S11]  /*24540*/  HMMA.1688.F32.TF32 R80, R88.reuse, R12, R80 ;  /* 0x0000000c5850723c */ /* 0x040ff60000081050 */
[----:B------:R-:W-:Y:S11]  /*24550*/  @!UPT UIADD3 URZ, URZ, URZ, URZ ;  /* 0x0000003f3f3ff290 */ /* 0x000ff6000fffe03f */
[----:B------:R-:W-:Y:S02]  /*24560*/  @!UPT UIADD3 URZ, URZ, URZ, URZ ;  /* 0x0000003f3f3ff290 */ /* 0x000fe4000fffe03f */
[----:B------:R-:W-:Y:S02]  /*24570*/  IMAD.MOV.U32 R251, RZ, RZ, R80 ;  /* 0x000000fffffb7224 */ /* 0x000fe400078e0050 */
[----:B------:R-:W-:Y:S02]  /*24580*/  IMAD.MOV.U32 R250, RZ, RZ, R81 ;  /* 0x000000fffffa7224 */ /* 0x000fe400078e0051 */
[----:B------:R-:W-:Y:S02]  /*24590*/  IMAD.MOV.U32 R249, RZ, RZ, R82 ;  /* 0x000000fffff97224 */ /* 0x000fe400078e0052 */
[----:B------:R-:W-:Y:S01]  /*245a0*/  IMAD.MOV.U32 R248, RZ, RZ, R83 ;  /* 0x000000fffff87224 */ /* 0x000fe200078e0053 */
[----:B------:R-:W-:Y:S04]  /*245b0*/  STL.64 [R1+0x32c8], R250 ;  /* 0x0032c8fa01007387 */ /* 0x000fe80000100a00 */
[----:B------:R-:W-:Y:S04]  /*245c0*/  STL.64 [R1+0x32c0], R248 ;  /* 0x0032c0f801007387 */ /* 0x000fe80000100a00 */
[----:B------:R-:W3:Y:S04]  /*245d0*/  LDL.LU.64 R96, [R1+0x9e0] ;  /* 0x0009e00001607983 */ /* 0x000ee80000300a00 */
[----:B------:R-:W3:Y:S01]  /*245e0*/  LDL.LU.64 R98, [R1+0x9e8] ;  /* 0x0009e80001627983 */ /* 0x000ee20000300a00 */
        /* <DEDUP_REMOVED lines=9> */
[----:B------:R-:W2:Y:S04]  /*24680*/  LDL.LU.64 R112, [R1+0xa00] ;  /* 0x000a000001707983 */ /* 0x000ea80000300a00 */
[----:B------:R-:W2:Y:S04]  /*24690*/  LDL.LU.64 R114, [R1+0xa08] ;  /* 0x000a080001727983 */ /* 0x000ea80000300a00 */
[----:B------:R-:W2:Y:S04]  /*246a0*/  LDL.LU.64 R84, [R1+0xa20] ;  /* 0x000a200001547983 */ /* 0x000ea80000300a00 */
[----:B------:R-:W2:Y:S04]  /*246b0*/  LDL.LU.64 R86, [R1+0xa28] ;  /* 0x000a280001567983 */ /* 0x000ea80000300a00 */
[----:B------:R-:W2:Y:S04]  /*246c0*/  LDL.LU.64 R80, [R1+0xa50] ;  /* 0x000a500001507983 */ /* 0x000ea80000300a00 */
[----:B------:R-:W2:Y:S04]  /*246d0*/  LDL.LU.64 R82, [R1+0xa58] ;  /* 0x000a580001527983 */ /* 0x000ea80000300a00 */
[----:B------:R-:W-:Y:S04]  /*246e0*/  STL.64 [R1+0x32d8], R242 ;  /* 0x0032d8f201007387 */ /* 0x000fe80000100a00 */
[----:B------:R-:W-:Y:S04]  /*246f0*/  STL.64 [R1+0x32d0], R240 ;  /* 0x0032d0f001007387 */ /* 0x000fe80000100a00 */
[----:B------:R-:W2:Y:S04]  /*24700*/  LDL.LU.64 R108, [R1+0xa60] ;  /* 0x000a6000016c7983 */ /* 0x000ea80000300a00 */
[----:B------:R-:W2:Y:S01]  /*24710*/  LDL.LU.64 R110, [R1+0xa68] ;  /* 0x000a6800016e7983 */ /* 0x000ea20000300a00 */
[----:B----4-:R-:W-:Y:S08]  /*24720*/  HMMA.1688.F32.TF32 R72, R88, R4, R72 ;  /* 0x000000045848723c */ /* 0x010ff00000081048 */
[C---:B---3--:R-:W-:Y:S11]  /*24730*/  HMMA.1688.F32.TF32 R88, R68.reuse, R64, R104 ;  /* 0x000000404458723c */ /* 0x048ff60000081068 */
[----:B------:R-:W-:Y:S04]  /*24740*/  @!UPT UIADD3 URZ, URZ, URZ, URZ ;  /* 0x0000003f3f3ff290 */ /* 0x000fe8000fffe03f */
[----:B------:R-:W-:Y:S04]  /*24750*/  STL.64 [R1+0x90], R72 ;  /* 0x0000904801007387 */ /* 0x000fe80000100a00 */
[----:B------:R-:W-:Y:S04]  /*24760*/  STL.64 [R1+0x98], R74 ;  /* 0x0000984a01007387 */ /* 0x000fe80000100a00 */
[----:B------:R-:W3:Y:S04]  /*24770*/  LDL.LU.64 R104, [R1+0xa90] ;  /* 0x000a900001687983 */ /* 0x000ee80000300a00 */
[----:B------:R-:W3:Y:S04]  /*24780*/  LDL.LU.64 R106, [R1+0xa98] ;  /* 0x000a9800016a7983 */ /* 0x000ee80000300a00 */
[----:B------:R-:W-:Y:S04]  /*24790*/  STL.64 [R1+0x490], R88 ;  /* 0x0004905801007387 */ /* 0x000fe80000100a00 */
[----:B------:R1:W-:Y:S04]  /*247a0*/  STL.64 [R1+0x498], R90 ;  /* 0x0004985a01007387 */ /* 0x0003e80000100a00 */
[----:B------:R-:W-:Y:S04]  /*247b0*/  LDS R72, [R252+0x20280] ;  /* 0x02028000fc487984 */ /* 0x000fe80000000800 */
[----:B------:R-:W-:Y:S01]  /*247c0*/  LDS R74, [R252+0x21280] ;  /* 0x02128000fc4a7984 */ /* 0x000fe20000000800 */
[C---:B-1----:R-:W-:Y:S03]  /*247d0*/  HMMA.1688.F32.TF32 R88, R68.reuse, R60, R100 ;  /* 0x0000003c4458723c */ /* 0x042fe60000081064 */
[----:B------:R-:W4:Y:S04]  /*247e0*/  LDL.LU.64 R100, [R1+0xaa0] ;  /* 0x000aa00001647983 */ /* 0x000f280000300a00 */
[----:B------:R-:W4:Y:S04]  /*247f0*/  LDL.LU.64 R102, [R1+0xaa8] ;  /* 0x000aa80001667983 */ /* 0x000f280000300a00 */
[----:B------:R-:W-:Y:S04]  /*24800*/  LDS R73, [R0+0x20280] ;  /* 0x0202800000497984 */ /* 0x000fe80000000800 */
[----:B------:R-:W1:Y:S08]  /*24810*/  LDS R75, [R0+0x21280] ;  /* 0x02128000004b7984 */ /* 0x000e700000000800 */
[----:B------:R-:W-:Y:S04]  /*24820*/  STL.64 [R1+0x480], R88 ;  /* 0x0004805801007387 */ /* 0x000fe80000100a00 */
[----:B------:R1:W-:Y:S02]  /*24830*/  STL.64 [R1+0x488], R90 ;  /* 0x0004885a01007387 */ /* 0x0003e40000100a00 */
[C---:B-1----:R-:W-:Y:S02]  /*24840*/  HMMA.1688.F32.TF32 R88, R68.reuse, R56, R92 ;  /* 0x000000384458723c */ /* 0x042fe4000008105c */
[----:B------:R-:W3:Y:S04]  /*24850*/  LDL.LU.64 R92, [R1+0xac0] ;  /* 0x000ac000015c7983 */ /* 0x000ee80000300a00 */
[----:B------:R-:W3:Y:S11]  /*24860*/  LDL.LU.64 R94, [R1+0xac8] ;  /* 0x000ac800015e7983 */ /* 0x000ef60000300a00 */
[----:B------:R-:W-:Y:S06]  /*24870*/  @!UPT UIADD3 URZ, URZ, URZ, URZ ;  /* 0x0000003f3f3ff290 */ /* 0x000fec000fffe03f */
[----:B------:R-:W-:Y:S04]  /*24880*/  STL.64 [R1+0x470], R88 ;  /* 0x0004705801007387 */ /* 0x000fe80000100a00 */
[----:B------:R1:W-:Y:S02]  /*24890*/  STL.64 [R1+0x478], R90 ;  /* 0x0004785a01007387 */ /* 0x0003e40000100a00 */
[C---:B-1----:R-:W-:Y:S02]  /*248a0*/  HMMA.1688.F32.TF32 R88, R68.reuse, R52, R96 ;  /* 0x000000344458723c */ /* 0x042fe40000081060 */
[----:B------:R-:W4:Y:S04]  /*248b0*/  LDL.LU.64 R96, [R1+0xee0] ;  /* 0x000ee00001607983 */ /* 0x000f280000300a00 */
[----:B------:R-:W4:Y:S11]  /*248c0*/  LDL.LU.64 R98, [R1+0xee8] ;  /* 0x000ee80001627983 */ /* 0x000f360000300a00 */
[----:B------:R-:W-:Y:S06]  /*248d0*/  @!UPT UIADD3 URZ, URZ, URZ, URZ ;  /* 0x0000003f3f3ff290 */ /* 0x000fec000fffe03f */
[----:B------:R-:W-:Y:S04]  /*248e0*/  STL.64 [R1+0x280], R88 ;  /* 0x0002805801007387 */ /* 0x000fe80000100a00 */
[----:B------:R2:W-:Y:S02]  /*248f0*/  STL.64 [R1+0x288], R90 ;  /* 0x0002885a01007387 */ /* 0x0005e40000100a00 */
[C---:B--2---:R-:W-:Y:S02]  /*24900*/  HMMA.1688.F32.TF32 R88, R68.reuse, R48, R76 ;  /* 0x000000304458723c */ /* 0x044fe4000008104c */
[----:B------:R-:W2:Y:S04]  /*24910*/  LDL.LU.64 R76, [R1+0xed0] ;  /* 0x000ed000014c7983 */ /* 0x000ea80000300a00 */
[----:B------:R-:W2:Y:S11]  /*24920*/  LDL.LU.64 R78, [R1+0xed8] ;  /* 0x000ed800014e7983 */ /* 0x000eb60000300a00 */
[----:B------:R-:W-:Y:S06]  /*24930*/  @!UPT UIADD3 URZ, URZ, URZ, URZ ;  /* 0x0000003f3f3ff290 */ /* 0x000fec000fffe03f */
[----:B------:R1:W-:Y:S04]  /*24940*/  STL.64 [R1+0x250], R88 ;  /* 0x0002505801007387 */ /* 0x0003e80000100a00 */
[----:B------:R1:W-:Y:S04]  /*24950*/  STL.64 [R1+0x258], R90 ;  /* 0x0002585a01007387 */ /* 0x0003e80000100a00 */
[----:B-1----:R-:W2:Y:S04]  /*24960*/  LDL.LU.64 R88, [R1+0xec0] ;  /* 0x000ec00001587983 */ /* 0x002ea80000300a00 */
[----:B------:R-:W2:Y:S01]  /*24970*/  LDL.LU.64 R90, [R1+0xec8] ;  /* 0x000ec800015a7983 */ /* 0x000ea20000300a00 */
[C---:B------:R-:W-:Y:S11]  /*24980*/  HMMA.1688.F32.TF32 R112, R68.reuse, R44, R112 ;  /* 0x0000002c4470723c */ /* 0x040ff60000081070 */
[----:B------:R-:W-:Y:S11]  /*24990*/  @!UPT UIADD3 URZ, URZ, URZ, URZ ;  /* 0x0000003f3f3ff290 */ /* 0x000ff6000fffe03f */
[----:B------:R-:W-:Y:S01]  /*249a0*/  @!UPT UIADD3 URZ, URZ, URZ, URZ ;  /* 0x0000003f3f3ff290 */ /* 0x000fe2000fffe03f */
[----:B------:R-:W-:Y:S04]  /*249b0*/  STL.64 [R1+0x240], R112 ;  /* 0x0002407001007387 */ /* 0x000fe80000100a00 */
[----:B------:R1:W-:Y:S02]  /*249c0*/  STL.64 [R1+0x248], R114 ;  /* 0x0002487201007387 */ /* 0x0003e40000100a00 */
[C---:B-1----:R-:W-:Y:S02]  /*249d0*/  HMMA.1688.F32.TF32 R112, R68.reuse, R40, R84 ;  /* 0x000000284470723c */ /* 0x042fe40000081054 */
[----:B------:R-:W2:Y:S04]  /*249e0*/  LDL.LU.64 R84, [R1+0xaf0] ;  /* 0x000af00001547983 */ /* 0x000ea80000300a00 */
[----:B------:R-:W2:Y:S11]  /*249f0*/  LDL.LU.64 R86, [R1+0xaf8] ;  /* 0x000af80001567983 */ /* 0x000eb60000300a00 */
[----:B------:R-:W-:Y:S06]  /*24a00*/  @!UPT UIADD3 URZ, URZ, URZ, URZ ;  /* 0x0000003f3f3ff290 */ /* 0x000fec000fffe03f */
[----:B------:R-:W-:Y:S04]  /*24a10*/  STL.64 [R1+0x230], R112 ;  /* 0x0002307001007387 */ /* 0x000fe80000100a00 */
[----:B------:R1:W-:Y:S02]  /*24a20*/  STL.64 [R1+0x238], R114 ;  /* 0x0002387201007387 */ /* 0x0003e40000100a00 */
[C---:B-1----:R-:W-:Y:S02]  /*24a30*/  HMMA.1688.F32.TF32 R112, R68.reuse, R36, R80 ;  /* 0x000000244470723c */ /* 0x042fe40000081050 */
[----:B------:R-:W2:Y:S04]  /*24a40*/  LDL.LU.64 R80, [R1+0xb10] ;  /* 0x000b100001507983 */ /* 0x000ea80000300a00 */
[----:B------:R-:W2:Y:S02]  /*24a50*/  LDL.LU.64 R82, [R1+0xb18] ;  /* 0x000b180001527983 */ /* 0x000ea40000300a00 */
[C---:B------:R-:W-:Y:S11]  /*24a60*/  HMMA.1688.F32.TF32 R108, R68.reuse, R32, R108 ;  /* 0x00000020446c723c */ /* 0x040ff6000008106c */
[----:B------:R-:W-:Y:S04]  /*24a70*/  @!UPT UIADD3 URZ, URZ, URZ, URZ ;  /* 0x0000003f3f3ff290 */ /* 0x000fe8000fffe03f */
[----:B------:R1:W-:Y:S04]  /*24a80*/  STL.64 [R1+0x220], R112 ;  /* 0x0002207001007387 */ /* 0x0003e80000100a00 */
[----:B------:R3:W-:Y:S04]  /*24a90*/  STL.64 [R1+0x228], R114 ;  /* 0x0002287201007387 */ /* 0x0007e80000100a00 */
[----:B-1----:R-:W2:Y:S04]  /*24aa0*/  LDL.LU.64 R112, [R1+0xb40] ;  /* 0x000b400001707983 */ /* 0x002ea80000300a00 */
[----:B---3--:R-:W3:Y:S01]  /*24ab0*/  LDL.LU.64 R114, [R1+0xb48] ;  /* 0x000b480001727983 */ /* 0x008ee20000300a00 */
[C---:B------:R-:W-:Y:S03]  /*24ac0*/  HMMA.1688.F32.TF32 R104, R68.reuse, R28, R104 ;  /* 0x0000001c4468723c */ /* 0x040fe60000081068 */
[----:B------:R1:W-:Y:S04]  /*24ad0*/  STL.64 [R1+0x210], R108 ;  /* 0x0002106c01007387 */ /* 0x0003e80000100a00 */
[----:B------:R1:W-:Y:S04]  /*24ae0*/  STL.64 [R1+0x218], R110 ;  /* 0x0002186e01007387 */ /* 0x0003e80000100a00 */
[----:B-1----:R-:W3:Y:S04]  /*24af0*/  LDL.LU.64 R108, [R1+0xb50] ;  /* 0x000b5000016c7983 */ /* 0x002ee80000300a00 */
[----:B------:R-:W3:Y:S08]  /*24b00*/  LDL.LU.64 R110, [R1+0xb58] ;  /* 0x000b5800016e7983 */ /* 0x000ef00000300a00 */
[----:B------:R-:W-:Y:S04]  /*24b10*/  STL.64 [R1+0x200], R104 ;  /* 0x0002006801007387 */ /* 0x000fe80000100a00 */
[----:B------:R4:W-:Y:S02]  /*24b20*/  STL.64 [R1+0x208], R106 ;  /* 0x0002086a01007387 */ /* 0x0009e40000100a00 */
[C---:B----4-:R-:W-:Y:S02]  /*24b30*/  HMMA.1688.F32.TF32 R104, R68.reuse, R24, R100 ;  /* 0x000000184468723c */ /* 0x050fe40000081064 */
[----:B------:R-:W4:Y:S04]  /*24b40*/  LDL.LU.64 R100, [R1+0xb60] ;  /* 0x000b600001647983 */ /* 0x000f280000300a00 */
[----:B------:R-:W4:Y:S11]  /*24b50*/  LDL.LU.64 R102, [R1+0xb68] ;  /* 0x000b680001667983 */ /* 0x000f360000300a00 */
[----:B------:R-:W-:Y:S06]  /*24b60*/  @!UPT UIADD3 URZ, URZ, URZ, URZ ;  /* 0x0000003f3f3ff290 */ /* 0x000fec000fffe03f */
[----:B------:R-:W-:Y:S04]  /*24b70*/  STL.64 [R1+0x1f0], R104 ;  /* 0x0001f06801007387 */ /* 0x000fe80000100a00 */
[----:B------:R1:W-:Y:S02]  /*24b80*/  STL.64 [R1+0x1f8], R106 ;  /* 0x0001f86a01007387 */ /* 0x0003e40000100a00 */
[C---:B-1----:R-:W-:Y:S02]  /*24b90*/  HMMA.1688.F32.TF32 R104, R68.reuse, R20, R92 ;  /* 0x000000144468723c */ /* 0x042fe4000008105c */
[----:B------:R-:W4:Y:S04]  /*24ba0*/  LDL.LU.64 R92, [R1+0xb90] ;  /* 0x000b9000015c7983 */ /* 0x000f280000300a00 */
[----:B------:R-:W4:Y:S02]  /*24bb0*/  LDL.LU.64 R94, [R1+0xb98] ;  /* 0x000b9800015e7983 */ /* 0x000f240000300a00 */
[C---:B------:R-:W-:Y:S11]  /*24bc0*/  HMMA.1688.F32.TF32 R96, R68.reuse, R16, R96 ;  /* 0x000000104460723c */ /* 0x040ff60000081060 */
[----:B------:R-:W-:Y:S04]  /*24bd0*/  @!UPT UIADD3 URZ, URZ, URZ, URZ ;  /* 0x0000003f3f3ff290 */ /* 0x000fe8000fffe03f */
[----:B------:R1:W-:Y:S04]  /*24be0*/  STL.64 [R1+0x1e0], R104 ;  /* 0x0001e06801007387 */ /* 0x0003e80000100a00 */
[----:B------:R1:W-:Y:S04]  /*24bf0*/  STL.64 [R1+0x1e8], R106 ;  /* 0x0001e86a01007387 */ /* 0x0003e80000100a00 */
[----:B-1----:R-:W4:Y:S04]  /*24c00*/  LDL.LU.64 R104, [R1+0xba0] ;  /* 0x000ba00001687983 */ /* 0x002f280000300a00 */
[----:B------:R-:W4:Y:S04]  /*24c10*/  LDL.LU.64 R106, [R1+0xba8] ;  /* 0x000ba800016a7983 */ /* 0x000f280000300a00 */
[----:B------:R-:W-:Y:S04]  /*24c20*/  STL.64 [R1+0x1d0], R96 ;  /* 0x0001d06001007387 */ /* 0x000fe80000100a00 */
[----:B------:R2:W-:Y:S02]  /*24c30*/  STL.64 [R1+0x1d8], R98 ;  /* 0x0001d86201007387 */ /* 0x0005e40000100a00 */
[C---:B--2---:R-:W-:Y:S02]  /*24c40*/  HMMA.1688.F32.TF32 R96, R68.reuse, R12, R76 ;  /* 0x0000000c4460723c */ /* 0x044fe4000008104c */
[----:B------:R-:W2:Y:S04]  /*24c50*/  LDL.LU.64 R76, [R1+0xbc0] ;  /* 0x000bc000014c7983 */ /* 0x000ea80000300a00 */
[----:B------:R-:W2:Y:S02]  /*24c60*/  LDL.LU.64 R78, [R1+0xbc8] ;  /* 0x000bc800014e7983 */ /* 0x000ea40000300a00 */
[C---:B------:R-:W-:Y:S11]  /*24c70*/  HMMA.1688.F32.TF32 R88, R68.reuse, R8, R88 ;  /* 0x000000084458723c */ /* 0x040ff60000081058 */
[----:B------:R-:W-:Y:S04]  /*24c80*/  @!UPT UIADD3 URZ, URZ, URZ, URZ ;  /* 0x0000003f3f3ff290 */ /* 0x000fe8000fffe03f */
[----:B------:R1:W-:Y:S04]  /*24c90*/  STL.64 [R1+0x1c0], R96 ;  /* 0x0001c06001007387 */ /* 0x0003e80000100a00 */
[----:B------:R1:W-:Y:S04]  /*24ca0*/  STL.64 [R1+0x1c8], R98 ;  /* 0x0001c86201007387 */ /* 0x0003e80000100a00 */
[----:B-1----:R-:W2:Y:S04]  /*24cb0*/  LDL.LU.64 R96, [R1+0xbe0] ;  /* 0x000be00001607983 */ /* 0x002ea80000300a00 */
[----:B------:R-:W2:Y:S04]  /*24cc0*/  LDL.LU.64 R98, [R1+0xbe8] ;  /* 0x000be80001627983 */ /* 0x000ea80000300a00 */
[----:B------:R1:W-:Y:S04]  /*24cd0*/  STL.64 [R1+0x1b0], R88 ;  /* 0x0001b05801007387 */ /* 0x0003e80000100a00 */
[----:B------:R1:W-:Y:S04]  /*24ce0*/  STL.64 [R1+0x1b8], R90 ;  /* 0x0001b85a01007387 */ /* 0x0003e80000100a00 */
[----:B-1----:R-:W2:Y:S04]  /*24cf0*/  LDL.LU.64 R88, [R1+0xc80] ;  /* 0x000c800001587983 */ /* 0x002ea80000300a00 */
[----:B------:R-:W2:Y:S01]  /*24d00*/  LDL.LU.64 R90, [R1+0xc88] ;  /* 0x000c8800015a7983 */ /* 0x000ea20000300a00 */
[----:B------:R-:W-:Y:S03]  /*24d10*/  HMMA.1688.F32.TF32 R68, R68, R4, R84 ;  /* 0x000000044444723c */ /* 0x000fe60000081054 */
[----:B------:R-:W2:Y:S04]  /*24d20*/  LDL.LU.64 R84, [R1+0xd70] ;  /* 0x000d700001547983 */ /* 0x000ea80000300a00 */
[----:B------:R-:W2:Y:S11]  /*24d30*/  LDL.LU.64 R86, [R1+0xd78] ;  /* 0x000d780001567983 */ /* 0x000eb60000300a00 */
[----:B------:R-:W-:Y:S05]  /*24d40*/  @!UPT UIADD3 URZ, URZ, URZ, URZ ;  /* 0x0000003f3f3ff290 */ /* 0x000fea000fffe03f */
[----:B------:R-:W-:Y:S04]  /*24d50*/  STL.64 [R1+0x1a0], R68 ;  /* 0x0001a04401007387 */ /* 0x000fe80000100a00 */
[----:B------:R1:W-:Y:S02]  /*24d60*/  STL.64 [R1+0x1a8], R70 ;  /* 0x0001a84601007387 */ /* 0x0003e40000100a00 */
[C---:B-1----:R-:W-:Y:S02]  /*24d70*/  HMMA.1688.F32.TF32 R68, R72.reuse, R64, R80 ;  /* 0x000000404844723c */ /* 0x042fe40000081050 */
[----:B------:R-:W2:Y:S04]  /*24d80*/  LDL.LU.64 R80, [R1+0xd60] ;  /* 0x000d600001507983 */ /* 0x000ea80000300a00 */
[----:B------:R-:W2:Y:S11]  /*24d90*/  LDL.LU.64 R82, [R1+0xd68] ;  /* 0x000d680001527983 */ /* 0x000eb60000300a00 */
[----:B------:R-:W-:Y:S06]  /*24da0*/  @!UPT UIADD3 URZ, URZ, URZ, URZ ;  /* 0x0000003f3f3ff290 */ /* 0x000fec000fffe03f */
[----:B------:R1:W-:Y:S04]  /*24db0*/  STL.64 [R1+0x460], R68 ;  /* 0x0004604401007387 */ /* 0x0003e80000100a00 */
[----:B------:R3:W-:Y:S04]  /*24dc0*/  STL.64 [R1+0x468], R70 ;  /* 0x0004684601007387 */ /* 0x0007e80000100a00 */
[----:B-1----:R-:W2:Y:S04]  /*24dd0*/  LDL.LU.64 R68, [R1+0xd50] ;  /* 0x000d500001447983 */ /* 0x002ea80000300a00 */
[----:B---3--:R-:W3:Y:S01]  /*24de0*/  LDL.LU.64 R70, [R1+0xd58] ;  /* 0x000d580001467983 */ /* 0x008ee20000300a00 */
[C---:B------:R-:W-:Y:S11]  /*24df0*/  HMMA.1688.F32.TF32 R112, R72.reuse, R60, R112 ;  /* 0x0000003c4870723c */ /* 0x040ff60000081070 */
[----:B------:R-:W-:Y:S11]  /*24e00*/  @!UPT UIADD3 URZ, URZ, URZ, URZ ;  /* 0x0000003f3f3ff290 */ /* 0x000ff6000fffe03f */
[----:B------:R-:W-:Y:S01]  /*24e10*/  @!UPT UIADD3 URZ, URZ, URZ, URZ ;  /* 0x0000003f3f3ff290 */ /* 0x000fe2000fffe03f */
[----:B------:R-:W-:Y:S04]  /*24e20*/  STL.64 [R1+0x450], R112 ;  /* 0x0004507001007387 */ /* 0x000fe80000100a00 */
[----:B------:R1:W-:Y:S02]  /*24e30*/  STL.64 [R1+0x458], R114 ;  /* 0x0004587201007387 */ /* 0x0003e40000100a00 */
[C---:B-1----:R-:W-:Y:S08]  /*24e40*/  HMMA.1688.F32.TF32 R112, R72.reuse, R56, R108 ;  /* 0x000000384870723c */ /* 0x042ff0000008106c */
[C---:B----4-:R-:W-:Y:S01]  /*24e50*/  HMMA.1688.F32.TF32 R108, R72.reuse, R52, R100 ;  /* 0x00000034486c723c */ /* 0x050fe20000081064 */
[----:B------:R-:W4:Y:S11]  /*24e60*/  LDL.LU.64 R100, [R1+0xeb0] ;  /* 0x000eb00001647983 */ /* 0x000f360000300a00 */
[----:B------:R-:W-:Y:S03]  /*24e70*/  @!UPT UIADD3 URZ, URZ, URZ, URZ ;  /* 0x0000003f3f3ff290 */ /* 0x000fe6000fffe03f */
[----:B------:R-:W-:Y:S04]  /*24e80*/  STL.64 [R1+0x440], R112 ;  /* 0x0004407001007387 */ /* 0x000fe80000100a00 */
[----:B------:R-:W-:Y:S04]  /*24e90*/  STL.64 [R1+0x448], R114 ;  /* 0x0004487201007387 */ /* 0x000fe80000100a00 */
[----:B------:R-:W4:Y:S04]  /*24ea0*/  LDL.LU.64 R102, [R1+0xeb8] ;  /* 0x000eb80001667983 */ /* 0x000f280000300a00 */
        /* <DEDUP_REMOVED lines=18> */
[----:B------:R-:W-:Y:S04]  /*24fd0*/  STL.64 [R1+0x400], R108 ;  /* 0x0004006c01007387 */ /* 0x000fe80000100a00 */
[----:B------:R1:W-:Y:S02]  /*24fe0*/  STL.64 [R1+0x408], R110 ;  /* 0x0004086e01007387 */ /* 0x0003e40000100a00 */
[C---:B-1----:R-:W-:Y:S08]  /*24ff0*/  HMMA.1688.F32.TF32 R108, R72.reuse, R36, R96 ;  /* 0x00000024486c723c */ /* 0x042ff00000081060 */
[C---:B------:R-:W-:Y:S08]  /*25000*/  HMMA.1688.F32.TF32 R96, R72.reuse, R32, R88 ;  /* 0x000000204860723c */ /* 0x040ff00000081058 */
[C---:B------:R-:W-:Y:S07]  /*25010*/  HMMA.1688.F32.TF32 R88, R72.reuse, R28, R84 ;  /* 0x0000001c4858723c */ /* 0x040fee0000081054 */
[----:B------:R-:W-:Y:S04]  /*25020*/  STL.64 [R1+0x3f0], R108 ;  /* 0x0003f06c01007387 */ /* 0x000fe80000100a00 */
[----:B------:R-:W-:Y:S04]  /*25030*/  STL.64 [R1+0x3f8], R110 ;  /* 0x0003f86e01007387 */ /* 0x000fe80000100a00 */
[----:B------:R-:W2:Y:S04]  /*25040*/  LDL.LU.64 R84, [R1+0xe80] ;  /* 0x000e800001547983 */ /* 0x000ea80000300a00 */
[----:B------:R-:W-:Y:S04]  /*25050*/  STL.64 [R1+0x3e0], R96 ;  /* 0x0003e06001007387 */ /* 0x000fe80000100a00 */
[----:B------:R-:W-:Y:S04]  /*25060*/  STL.64 [R1+0x3e8], R98 ;  /* 0x0003e86201007387 */ /* 0x000fe80000100a00 */
[----:B------:R-:W2:Y:S04]  /*25070*/  LDL.LU.64 R86, [R1+0xe88] ;  /* 0x000e880001567983 */ /* 0x000ea80000300a00 */
[----:B------:R-:W-:Y:S04]  /*25080*/  STL.64 [R1+0x3d0], R88 ;  /* 0x0003d05801007387 */ /* 0x000fe80000100a00 */
[----:B------:R1:W-:Y:S02]  /*25090*/  STL.64 [R1+0x3d8], R90 ;  /* 0x0003d85a01007387 */ /* 0x0003e40000100a00 */
[C---:B-1----:R-:W-:Y:S02]  /*250a0*/  HMMA.1688.F32.TF32 R88, R72.reuse, R24, R80 ;  /* 0x000000184858723c */ /* 0x042fe40000081050 */
[----:B------:R-:W2:Y:S04]  /*250b0*/  LDL.LU.64 R80, [R1+0xe70] ;  /* 0x000e700001507983 */ /* 0x000ea80000300a00 */
[----:B------:R-:W2:Y:S11]  /*250c0*/  LDL.LU.64 R82, [R1+0xe78] ;  /* 0x000e780001527983 */ /* 0x000eb60000300a00 */
[----:B------:R-:W-:Y:S06]  /*250d0*/  @!UPT UIADD3 URZ, URZ, URZ, URZ ;  /* 0x0000003f3f3ff290 */ /* 0x000fec000fffe03f */
[----:B------:R1:W-:Y:S04]  /*250e0*/  STL.64 [R1+0x3c0], R88 ;  /* 0x0003c05801007387 */ /* 0x0003e80000100a00 */
[----:B------:R1:W-:Y:S01]  /*250f0*/  STL.64 [R1+0x3c8], R90 ;  /* 0x0003c85a01007387 */ /* 0x0003e20000100a00 */
[C---:B---3--:R-:W-:Y:S03]  /*25100*/  HMMA.1688.F32.TF32 R68, R72.reuse, R20, R68 ;  /* 0x000000144844723c */ /* 0x048fe60000081044 */
[----:B------:R-:W3:Y:S04]  /*25110*/  LDL.LU.64 R96, [R1+0xe60] ;  /* 0x000e600001607983 */ /* 0x000ee80000300a00 */
[----:B------:R-:W3:Y:S11]  /*25120*/  LDL.LU.64 R98, [R1+0xe68] ;  /* 0x000e680001627983 */ /* 0x000ef60000300a00 */
[----:B------:R-:W-:Y:S05]  /*25130*/  @!UPT UIADD3 URZ, URZ, URZ, URZ ;  /* 0x0000003f3f3ff290 */ /* 0x000fea000fffe03f */
[----:B------:R-:W-:Y:S04]  /*25140*/  STL.64 [R1+0x3b0], R68 ;  /* 0x0003b04401007387 */ /* 0x000fe80000100a00 */
[----:B------:R-:W-:Y:S04]  /*25150*/  STL.64 [R1+0x3b8], R70 ;  /* 0x0003b84601007387 */ /* 0x000fe80000100a00 */
[----:B-1----:R-:W3:Y:S04]  /*25160*/  LDL.LU.64 R88, [R1+0xe50] ;  /* 0x000e500001587983 */ /* 0x002ee80000300a00 */
[----:B------:R-:W3:Y:S04]  /*25170*/  LDL.LU.64 R90, [R1+0xe58] ;  /* 0x000e5800015a7983 */ /* 0x000ee80000300a00 */
[----:B------:R-:W3:Y:S04]  /*25180*/  LDL.LU.64 R108, [R1+0xe40] ;  /* 0x000e4000016c7983 */ /* 0x000ee80000300a00 */
[----:B------:R-:W3:Y:S04]  /*25190*/  LDL.LU.64 R110, [R1+0xe48] ;  /* 0x000e4800016e7983 */ /* 0x000ee80000300a00 */
[----:B------:R-:W-:Y:S04]  /*251a0*/  LDS R68, [R2+0x20300] ;  /* 0x0203000002447984 */ /* 0x000fe80000000800 */
[----:B------:R-:W-:Y:S04]  /*251b0*/  LDS R70, [R2+0x21300] ;  /* 0x0213000002467984 */ /* 0x000fe80000000800 */
[----:B------:R-:W-:Y:S04]  /*251c0*/  LDS R69, [R3+0x20300] ;  /* 0x0203000003457984 */ /* 0x000fe80000000800 */
[----:B------:R-:W1:Y:S01]  /*251d0*/  LDS R71, [R3+0x21300] ;  /* 0x0213000003477984 */ /* 0x000e620000000800 */
[C---:B----4-:R-:W-:Y:S03]  /*251e0*/  HMMA.1688.F32.TF32 R112, R72.reuse, R16, R100 ;  /* 0x000000104870723c */ /* 0x050fe60000081064 */
[----:B------:R-:W4:Y:S04]  /*251f0*/  LDL.LU.64 R100, [R1+0xe30] ;  /* 0x000e300001647983 */ /* 0x000f280000300a00 */
[----:B------:R-:W4:Y:S11]  /*25200*/  LDL.LU.64 R102, [R1+0xe38] ;  /* 0x000e380001667983 */ /* 0x000f360000300a00 */
[----:B------:R-:W-:Y:S05]  /*25210*/  @!UPT UIADD3 URZ, URZ, URZ, URZ ;  /* 0x0000003f3f3ff290 */ /* 0x000fea000fffe03f */
[----:B------:R-:W-:Y:S04]  /*25220*/  STL.64 [R1+0x3a0], R112 ;  /* 0x0003a07001007387 */ /* 0x000fe80000100a00 */
[----:B------:R1:W-:Y:S02]  /*25230*/  STL.64 [R1+0x3a8], R114 ;  /* 0x0003a87201007387 */ /* 0x0003e40000100a00 */
[C---:B-1----:R-:W-:Y:S02]  /*25240*/  HMMA.1688.F32.TF32 R112, R72.reuse, R12, R92 ;  /* 0x0000000c4870723c */ /* 0x042fe4000008105c */
[----:B------:R-:W4:Y:S04]  /*25250*/  LDL.LU.64 R92, [R1+0xe20] ;  /* 0x000e2000015c7983 */ /* 0x000f280000300a00 */
[----:B------:R-:W4:Y:S11]  /*25260*/  LDL.LU.64 R94, [R1+0xe28] ;  /* 0x000e2800015e7983 */ /* 0x000f360000300a00 */
[----:B------:R-:W-:Y:S06]  /*25270*/  @!UPT UIADD3 URZ, URZ, URZ, URZ ;  /* 0x0000003f3f3ff290 */ /* 0x000fec000fffe03f */
[----:B------:R-:W-:Y:S01]  /*25280*/  STL.64 [R1+0x390], R112 ;  /* 0x0003907001007387 */ /* 0x000fe20000100a00 */
[C---:B------:R-:W-:Y:S03]  /*25290*/  HMMA.1688.F32.TF32 R104, R72.reuse, R8, R104 ;  /* 0x000000084868723c */ /* 0x040fe60000081068 */
[----:B------:R-:W-:Y:S04]  /*252a0*/  STL.64 [R1+0x398], R114 ;  /* 0x0003987201007387 */ /* 0x000fe80000100a00 */
[----:B------:R-:W4:Y:S04]  /*252b0*/  LDL.LU.64 R116, [R1+0xe10] ;  /* 0x000e100001747983 */ /* 0x000f280000300a00 */
[----:B------:R-:W4:Y:S11]  /*252c0*/  LDL.LU.64 R118, [R1+0xe18] ;  /* 0x000e180001767983 */ /* 0x000f360000300a00 */
[----:B------:R-:W-:Y:S01]  /*252d0*/  @!UPT UIADD3 URZ, URZ, URZ, URZ ;  /* 0x0000003f3f3ff290 */ /* 0x000fe2000fffe03f */
[----:B------:R-:W-:Y:S04]  /*252e0*/  STL.64 [R1+0x380], R104 ;  /* 0x0003806801007387 */ /* 0x000fe80000100a00 */
[----:B------:R-:W-:Y:S04]  /*252f0*/  STL.64 [R1+0x388], R106 ;  /* 0x0003886a01007387 */ /* 0x000fe80000100a00 */
[----:B------:R-:W-:Y:S04]  /*25300*/  LDS R104, [R252+0x20300] ;  /* 0x02030000fc687984 */ /* 0x000fe80000000800 */
[----:B------:R-:W-:Y:S01]  /*25310*/  LDS R106, [R252+0x21300] ;  /* 0x02130000fc6a7984 */ /* 0x000fe20000000800 */
[----:B--2---:R-:W-:Y:S03]  /*25320*/  HMMA.1688.F32.TF32 R72, R72, R4, R76 ;  /* 0x000000044848723c */ /* 0x004fe6000008104c */
[----:B------:R-:W2:Y:S04]  /*25330*/  LDL.LU.64 R76, [R1+0xe00] ;  /* 0x000e0000014c7983 */ /* 0x000ea80000300a00 */
[----:B------:R-:W2:Y:S04]  /*25340*/  LDL.LU.64 R78, [R1+0xe08] ;  /* 0x000e0800014e7983 */ /* 0x000ea80000300a00 */
[----:B------:R-:W-:Y:S04]  /*25350*/  LDS R105, [R0+0x20300] ;  /* 0x0203000000697984 */ /* 0x000fe80000000800 */
[----:B------:R-:W1:Y:S08]  /*25360*/  LDS R107, [R0+0x21300] ;  /* 0x02130000006b7984 */ /* 0x000e700000000800 */
        /* <DEDUP_REMOVED lines=14> */
[C---:B---3--:R-:W-:Y:S02]  /*25450*/  HMMA.1688.F32.TF32 R72, R68.reuse, R56, R96 ;  /* 0x000000384448723c */ /* 0x048fe40000081060 */
[----:B------:R-:W3:Y:S04]  /*25460*/  LDL.LU.64 R96, [R1+0xdd0] ;  /* 0x000dd00001607983 */ /* 0x000ee80000300a00 */
[----:B------:R-:W3:Y:S11]  /*25470*/  LDL.LU.64 R98, [R1+0xdd8] ;  /* 0x000dd80001627983 */ /* 0x000ef60000300a00 */
[----:B------:R-:W-:Y:S06]  /*25480*/  @!UPT UIADD3 URZ, URZ, URZ, URZ ;  /* 0x0000003f3f3ff290 */ /* 0x000fec000fffe03f */
[----:B------:R-:W-:Y:S04]  /*25490*/  STL.64 [R1+0x350], R72 ;  /* 0x0003504801007387 */ /* 0x000fe80000100a00 */
[----:B------:R1:W-:Y:S02]  /*254a0*/  STL.64 [R1+0x358], R74 ;  /* 0x0003584a01007387 */ /* 0x0003e40000100a00 */
[C---:B-1----:R-:W-:Y:S02]  /*254b0*/  HMMA.1688.F32.TF32 R72, R68.reuse, R52, R88 ;  /* 0x000000344448723c */ /* 0x042fe40000081058 */
[----:B------:R-:W3:Y:S04]  /*254c0*/  LDL.LU.64 R88, [R1+0xdc0] ;  /* 0x000dc00001587983 */ /* 0x000ee80000300a00 */
[----:B------:R-:W3:Y:S11]  /*254d0*/  LDL.LU.64 R90, [R1+0xdc8] ;  /* 0x000dc800015a7983 */ /* 0x000ef60000300a00 */
[----:B------:R-:W-:Y:S06]  /*254e0*/  @!UPT UIADD3 URZ, URZ, URZ, URZ ;  /* 0x0000003f3f3ff290 */ /* 0x000fec000fffe03f */
[----:B------:R-:W-:Y:S04]  /*254f0*/  STL.64 [R1+0x340], R72 ;  /* 0x0003404801007387 */ /* 0x000fe80000100a00 */
[----:B------:R1:W-:Y:S04]  /*25500*/  STL.64 [R1+0x348], R74 ;  /* 0x0003484a01007387 */ /* 0x0003e80000100a00 */
[----:B------:R-:W3:Y:S04]  /*25510*/  LDL.LU.64 R112, [R1+0xdb0] ;  /* 0x000db00001707983 */ /* 0x000ee80000300a00 */
[----:B------:R-:W3:Y:S01]  /*25520*/  LDL.LU.64 R114, [R1+0xdb8] ;  /* 0x000db80001727983 */ /* 0x000ee20000300a00 */
[C---:B-1----:R-:W-:Y:S11]  /*25530*/  HMMA.1688.F32.TF32 R72, R68.reuse, R48, R108 ;  /* 0x000000304448723c */ /* 0x042ff6000008106c */
[----:B------:R-:W-:Y:S11]  /*25540*/  @!UPT UIADD3 URZ, URZ, URZ, URZ ;  /* 0x0000003f3f3ff290 */ /* 0x000ff6000fffe03f */
[----:B------:R-:W-:Y:S01]  /*25550*/  @!UPT UIADD3 URZ, URZ, URZ, URZ ;  /* 0x0000003f3f3ff290 */ /* 0x000fe2000fffe03f */
[----:B------:R-:W-:Y:S04]  /*25560*/  STL.64 [R1+0x330], R72 ;  /* 0x0003304801007387 */ /* 0x000fe80000100a00 */
[----:B------:R4:W-:Y:S04]  /*25570*/  STL.64 [R1+0x338], R74 ;  /* 0x0003384a01007387 */ /* 0x0009e80000100a00 */
[----:B------:R-:W3:Y:S04]  /*25580*/  LDL.LU.64 R108, [R1+0xda0] ;  /* 0x000da000016c7983 */ /* 0x000ee80000300a00 */
[----:B------:R-:W3:Y:S01]  /*25590*/  LDL.LU.64 R110, [R1+0xda8] ;  /* 0x000da800016e7983 */ /* 0x000ee20000300a00 */
[C---:B----4-:R-:W-:Y:S11]  /*255a0*/  HMMA.1688.F32.TF32 R72, R68.reuse, R44, R100 ;  /* 0x0000002c4448723c */ /* 0x050ff60000081064 */
[----:B------:R-:W-:Y:S11]  /*255b0*/  @!UPT UIADD3 URZ, URZ, URZ, URZ ;  /* 0x0000003f3f3ff290 */ /* 0x000ff6000fffe03f */
[----:B------:R-:W-:Y:S01]  /*255c0*/  @!UPT UIADD3 URZ, URZ, URZ, URZ ;  /* 0x0000003f3f3ff290 */ /* 0x000fe2000fffe03f */
[----:B------:R-:W-:Y:S04]  /*255d0*/  STL.64 [R1+0x320], R72 ;  /* 0x0003204801007387 */ /* 0x000fe80000100a00 */
[----:B------:R1:W-:Y:S04]  /*255e0*/  STL.64 [R1+0x328], R74 ;  /* 0x0003284a01007387 */ /* 0x0003e80000100a00 */
[----:B------:R-:W4:Y:S04]  /*255f0*/  LDL.LU.64 R100, [R1+0xd30] ;  /* 0x000d300001647983 */ /* 0x000f280000300a00 */
[----:B------:R-:W4:Y:S01]  /*25600*/  LDL.LU.64 R102, [R1+0xd38] ;  /* 0x000d380001667983 */ /* 0x000f220000300a00 */
[C---:B-1----:R-:W-:Y:S11]  /*25610*/  HMMA.1688.F32.TF32 R72, R68.reuse, R40, R92 ;  /* 0x000000284448723c */ /* 0x042ff6000008105c */
[----:B------:R-:W-:Y:S11]  /*25620*/  @!UPT UIADD3 URZ, URZ, URZ, URZ ;  /* 0x0000003f3f3ff290 */ /* 0x000ff6000fffe03f */
[----:B------:R-:W-:Y:S01]  /*25630*/  @!UPT UIADD3 URZ, URZ, URZ, URZ ;  /* 0x0000003f3f3ff290 */ /* 0x000fe2000fffe03f */
[----:B------:R1:W-:Y:S04]  /*25640*/  STL.64 [R1+0x310], R72 ;  /* 0x0003104801007387 */ /* 0x0003e80000100a00 */
[----:B------:R1:W-:Y:S04]  /*25650*/  STL.64 [R1+0x318], R74 ;  /* 0x0003184a01007387 */ /* 0x0003e80000100a00 */
[----:B------:R-:W4:Y:S04]  /*25660*/  LDL.LU.64 R92, [R1+0xd20] ;  /* 0x000d2000015c7983 */ /* 0x000f280000300a00 */
[----:B------:R-:W4:Y:S04]  /*25670*/  LDL.LU.64 R94, [R1+0xd28] ;  /* 0x000d2800015e7983 */ /* 0x000f280000300a00 */
[----:B-1----:R-:W4:Y:S04]  /*25680*/  LDL.LU.64 R72, [R1+0xd90] ;  /* 0x000d900001487983 */ /* 0x002f280000300a00 */
[----:B------:R-:W4:Y:S01]  /*25690*/  LDL.LU.64 R74, [R1+0xd98] ;  /* 0x000d9800014a7983 */ /* 0x000f220000300a00 */
[C---:B------:R-:W-:Y:S11]  /*256a0*/  HMMA.1688.F32.TF32 R116, R68.reuse, R36, R116 ;  /* 0x000000244474723c */ /* 0x040ff60000081074 */
[----:B------:R-:W-:Y:S11]  /*256b0*/  @!UPT UIADD3 URZ, URZ, URZ, URZ ;  /* 0x0000003f3f3ff290 */ /* 0x000ff6000fffe03f */
[----:B------:R-:W-:Y:S01]  /*256c0*/  @!UPT UIADD3 URZ, URZ, URZ, URZ ;  /* 0x0000003f3f3ff290 */ /* 0x000fe2000fffe03f */
        /* <DEDUP_REMOVED lines=19> */
[----:B------:R1:W-:Y:S01]  /*25800*/  STL.64 [R1+0x2d8], R118 ;  /* 0x0002d87601007387 */ /* 0x0003e20000100a00 */
[C---:B---3--:R-:W-:Y:S08]  /*25810*/  HMMA.1688.F32.TF32 R88, R68.reuse, R16, R88 ;  /* 0x000000104458723c */ /* 0x048ff00000081058 */
[C---:B-1----:R-:W-:Y:S01]  /*25820*/  HMMA.1688.F32.TF32 R116, R68.reuse, R20, R96 ;  /* 0x000000144474723c */ /* 0x042fe20000081060 */
[----:B------:R-:W3:Y:S07]  /*25830*/  LDL.LU.64 R96, [R1+0x1000] ;  /* 0x0010000001607983 */ /* 0x000eee0000300a00 */
[C---:B------:R-:W-:Y:S11]  /*25840*/  HMMA.1688.F32.TF32 R112, R68.reuse, R12, R112 ;  /* 0x0000000c4470723c */ /* 0x040ff60000081070 */
[----:B------:R-:W-:Y:S04]  /*25850*/  @!UPT UIADD3 URZ, URZ, URZ, URZ ;  /* 0x0000003f3f3ff290 */ /* 0x000fe8000fffe03f */
[----:B------:R-:W-:Y:S04]  /*25860*/  STL.64 [R1+0x2c0], R116 ;  /* 0x0002c07401007387 */ /* 0x000fe80000100a00 */
[----:B------:R-:W-:Y:S04]  /*25870*/  STL.64 [R1+0x2c8], R118 ;  /* 0x0002c87601007387 */ /* 0x000fe80000100a00 */
[----:B------:R-:W3:Y:S04]  /*25880*/  LDL.LU.64 R98, [R1+0x1008] ;  /* 0x0010080001627983 */ /* 0x000ee80000300a00 */
[----:B------:R1:W-:Y:S04]  /*25890*/  STL.64 [R1+0x2b0], R88 ;  /* 0x0002b05801007387 */ /* 0x0003e80000100a00 */
[----:B------:R1:W-:Y:S04]  /*258a0*/  STL.64 [R1+0x2b8], R90 ;  /* 0x0002b85a01007387 */ /* 0x0003e80000100a00 */
[----:B-1----:R-:W3:Y:S04]  /*258b0*/  LDL.LU.64 R88, [R1+0x1030] ;  /* 0x0010300001587983 */ /* 0x002ee80000300a00 */
[----:B------:R-:W3:Y:S01]  /*258c0*/  LDL.LU.64 R90, [R1+0x1038] ;  /* 0x00103800015a7983 */ /* 0x000ee20000300a00 */
[C---:B------:R-:W-:Y:S03]  /*258d0*/  HMMA.1688.F32.TF32 R108, R68.reuse, R8, R108 ;  /* 0x00000008446c723c */ /* 0x040fe6000008106c */
[----:B------:R-:W-:Y:S04]  /*258e0*/  STL.64 [R1+0x2a0], R112 ;  /* 0x0002a07001007387 */ /* 0x000fe80000100a00 */
[----:B------:R-:W-:Y:S01]  /*258f0*/  STL.64 [R1+0x2a8], R114 ;  /* 0x0002a87201007387 */ /* 0x000fe20000100a00 */
[----:B----4-:R-:W-:Y:S11]  /*25900*/  HMMA.1688.F32.TF32 R100, R68, R4, R100 ;  /* 0x000000044464723c */ /* 0x010ff60000081064 */
[----:B------:R-:W-:Y:S04]  /*25910*/  @!UPT UIADD3 URZ, URZ, URZ, URZ ;  /* 0x0000003f3f3ff290 */ /* 0x000fe8000fffe03f */
[----:B------:R-:W-:Y:S04]  /*25920*/  STL.64 [R1+0x290], R108 ;  /* 0x0002906c01007387 */ /* 0x000fe80000100a00 */
[----:B------:R-:W-:Y:S01]  /*25930*/  STL.64 [R1+0x298], R110 ;  /* 0x0002986e01007387 */ /* 0x000fe20000100a00 */
[C---:B------:R-:W-:Y:S11]  /*25940*/  HMMA.1688.F32.TF32 R68, R104.reuse, R64, R92 ;  /* 0x000000406844723c */ /* 0x040ff6000008105c */
[----:B------:R-:W-:Y:S11]  /*25950*/  @!UPT UIADD3 URZ, URZ, URZ, URZ ;  /* 0x0000003f3f3ff290 */ /* 0x000ff6000fffe03f */
[----:B------:R-:W-:Y:S01]  /*25960*/  @!UPT UIADD3 URZ, URZ, URZ, URZ ;  /* 0x0000003f3f3ff290 */ /* 0x000fe2000fffe03f */
[----:B------:R-:W-:Y:S04]  /*25970*/  STL.64 [R1+0x30e8], R70 ;  /* 0x0030e84601007387 */ /* 0x000fe80000100a00 */
[----:B------:R-:W-:Y:S04]  /*25980*/  STL.64 [R1+0x260], R100 ;  /* 0x0002606401007387 */ /* 0x000fe80000100a00 */
[----:B------:R-:W-:Y:S04]  /*25990*/  STL.64 [R1+0x268], R102 ;  /* 0x0002686601007387 */ /* 0x000fe80000100a00 */
[----:B------:R1:W-:Y:S04]  /*259a0*/  STL.64 [R1+0x30e0], R68 ;  /* 0x0030e04401007387 */ /* 0x0003e80000100a00 */
[----:B------:R-:W4:Y:S04]  /*259b0*/  LDL.LU.64 R92, [R1+0x1060] ;  /* 0x00106000015c7983 */ /* 0x000f280000300a00 */
[----:B------:R-:W4:Y:S01]  /*259c0*/  LDL.LU.64 R94, [R1+0x1068] ;  /* 0x00106800015e7983 */ /* 0x000f220000300a00 */
[C---:B-1----:R-:W-:Y:S11]  /*259d0*/  HMMA.1688.F32.TF32 R68, R104.reuse, R60, R72 ;  /* 0x0000003c6844723c */ /* 0x042ff60000081048 */
[----:B------:R-:W-:Y:S11]  /*259e0*/  @!UPT UIADD3 URZ, URZ, URZ, URZ ;  /* 0x0000003f3f3ff290 */ /* 0x000ff6000fffe03f */
[----:B------:R-:W-:Y:S01]  /*259f0*/  @!UPT UIADD3 URZ, URZ, URZ, URZ ;  /* 0x0000003f3f3ff290 */ /* 0x000fe2000fffe03f */
[----:B------:R-:W-:Y:S04]  /*25a00*/  STL.64 [R1+0x510], R68 ;  /* 0x0005104401007387 */ /* 0x000fe80000100a00 */
[----:B------:R2:W-:Y:S04]  /*25a10*/  STL.64 [R1+0x518], R70 ;  /* 0x0005184601007387 */ /* 0x0005e80000100a00 */
[----:B------:R-:W4:Y:S04]  /*25a20*/  LDL.LU.64 R72, [R1+0x1090] ;  /* 0x0010900001487983 */ /* 0x000f280000300a00 */
[----:B------:R-:W4:Y:S01]  /*25a30*/  LDL.LU.64 R74, [R1+0x1098] ;  /* 0x00109800014a7983 */ /* 0x000f220000300a00 */
[C---:B--2---:R-:W-:Y:S03]  /*25a40*/  HMMA.1688.F32.TF32 R68, R104.reuse, R56, R76 ;  /* 0x000000386844723c */ /* 0x044fe6000008104c */
[----:B------:R-:W2:Y:S04]  /*25a50*/  LDL.LU.64 R76, [R1+0x10b0] ;  /* 0x0010b000014c7983 */ /* 0x000ea80000300a00 */
[----:B------:R-:W2:Y:S01]  /*25a60*/  LDL.LU.64 R78, [R1+0x10b8] ;  /* 0x0010b800014e7983 */ /* 0x000ea20000300a00 */
[C---:B------:R-:W-:Y:S11]  /*25a70*/  HMMA.1688.F32.TF32 R84, R104.reuse, R52, R84 ;  /* 0x000000346854723c */ /* 0x040ff60000081054 */
[----:B------:R-:W-:Y:S04]  /*25a80*/  @!UPT UIADD3 URZ, URZ, URZ, URZ ;  /* 0x0000003f3f3ff290 */ /* 0x000fe8000fffe03f */
[----:B------:R-:W-:Y:S01]  /*25a90*/  STL.64 [R1+0x500], R68 ;  /* 0x0005004401007387 */ /* 0x000fe20000100a00 */
[----:B------:R-:W-:Y:S03]  /*25aa0*/  HMMA.1688.F32.TF32 R80, R104, R48, R80 ;  /* 0x000000306850723c */ /* 0x000fe60000081050 */
[----:B------:R1:W-:Y:S04]  /*25ab0*/  STL.64 [R1+0x508], R70 ;  /* 0x0005084601007387 */ /* 0x0003e80000100a00 */
[----:B------:R1:W-:Y:S04]  /*25ac0*/  STL.64 [R1+0x4f0], R84 ;  /* 0x0004f05401007387 */ /* 0x0003e80000100a00 */
[----:B------:R1:W-:Y:S11]  /*25ad0*/  STL.64 [R1+0x4f8], R86 ;  /* 0x0004f85601007387 */ /* 0x0003f60000100a00 */
[----:B------:R-:W-:Y:S02]  /*25ae0*/  @!UPT UIADD3 URZ, URZ, URZ, URZ ;  /* 0x0000003f3f3ff290 */ /* 0x000fe4000fffe03f */
[----:B-1----:R-:W-:Y:S02]  /*25af0*/  IMAD.MOV.U32 R71, RZ, RZ, R80 ;  /* 0x000000ffff477224 */ /* 0x002fe400078e0050 */
[----:B------:R-:W-:Y:S02]  /*25b00*/  IMAD.MOV.U32 R70, RZ, RZ, R81 ;  /* 0x000000ffff467224 */ /* 0x000fe400078e0051 */
[----:B------:R-:W-:Y:S01]  /*25b10*/  IMAD.MOV.U32 R69, RZ, RZ, R82 ;  /* 0x000000ffff457224 */ /* 0x000fe200078e0052 */
[----:B------:R-:W2:Y:S01]  /*25b20*/  LDL.LU.64 R80, [R1+0x10d0] ;  /* 0x0010d00001507983 */ /* 0x000ea20000300a00 */
[----:B------:R-:W-:-:S03]  /*25b30*/  IMAD.MOV.U32 R68, RZ, RZ, R83 ;  /* 0x000000ffff447224 */ /* 0x000fc600078e0053 */
[----:B------:R-:W2:Y:S04]  /*25b40*/  LDL.LU.64 R82, [R1+0x10d8] ;  /* 0x0010d80001527983 */ /* 0x000ea80000300a00 */
[----:B------:R-:W2:Y:S04]  /*25b50*/  LDL.LU.64 R84, [R1+0x1100] ;  /* 0x0011000001547983 */ /* 0x000ea80000300a00 */
[----:B------:R-:W2:Y:S04]  /*25b60*/  LDL.LU.64 R86, [R1+0x1108] ;  /* 0x0011080001567983 */ /* 0x000ea80000300a00 */
[----:B------:R1:W-:Y:S01]  /*25b70*/  STL [R1+0x31dc], R68 ;  /* 0x0031dc4401007387 */ /* 0x0003e20000100800 */
[C---:B---3--:R-:W-:Y:S08]  /*25b80*/  HMMA.1688.F32.TF32 R96, R104.reuse, R44, R96 ;  /* 0x0000002c6860723c */ /* 0x048ff00000081060 */
[----:B------:R-:W-:Y:S01]  /*25b90*/  HMMA.1688.F32.TF32 R88, R104, R40, R88 ;  /* 0x000000286858723c */ /* 0x000fe20000081058 */
[----:B------:R3:W-:Y:S04]  /*25ba0*/  STL [R1+0x31d8], R70 ;  /* 0x0031d84601007387 */ /* 0x0007e80000100800 */
[----:B------:R1:W-:Y:S04]  /*25bb0*/  STL [R1+0x31d4], R71 ;  /* 0x0031d44701007387 */ /* 0x0003e80000100800 */
[----:B------:R1:W-:Y:S06]  /*25bc0*/  STL [R1+0x31d0], R69 ;  /* 0x0031d04501007387 */ /* 0x0003ec0000100800 */
[----:B------:R3:W-:Y:S04]  /*25bd0*/  STL.64 [R1+0x4d0], R96 ;  /* 0x0004d06001007387 */ /* 0x0007e80000100a00 */
[----:B------:R3:W-:Y:S05]  /*25be0*/  STL.64 [R1+0x4d8], R98 ;  /* 0x0004d86201007387 */ /* 0x0007ea0000100a00 */
[----:B-1----:R-:W-:-:S02]  /*25bf0*/  IMAD.MOV.U32 R68, RZ, RZ, R88 ;  /* 0x000000ffff447224 */ /* 0x002fc400078e0058 */
[----:B---3--:R-:W-:Y:S02]  /*25c00*/  IMAD.MOV.U32 R70, RZ, RZ, R89 ;  /* 0x000000ffff467224 */ /* 0x008fe400078e0059 */
[----:B------:R-:W-:Y:S01]  /*25c10*/  IMAD.MOV.U32 R71, RZ, RZ, R90 ;  /* 0x000000ffff477224 */ /* 0x000fe200078e005a */
[----:B------:R-:W3:Y:S01]  /*25c20*/  LDL.LU.64 R88, [R1+0x1150] ;  /* 0x0011500001587983 */ /* 0x000ee20000300a00 */
[----:B------:R-:W-:-:S03]  /*25c30*/  IMAD.MOV.U32 R69, RZ, RZ, R91 ;  /* 0x000000ffff457224 */ /* 0x000fc600078e005b */
[----:B------:R-:W3:Y:S04]  /*25c40*/  LDL.LU.64 R90, [R1+0x1158] ;  /* 0x00115800015a7983 */ /* 0x000ee80000300a00 */
[----:B------:R-:W3:Y:S04]  /*25c50*/  LDL.LU.64 R96, [R1+0x1180] ;  /* 0x0011800001607983 */ /* 0x000ee80000300a00 */
[----:B------:R-:W3:Y:S04]  /*25c60*/  LDL.LU.64 R98, [R1+0x1188] ;  /* 0x0011880001627983 */ /* 0x000ee80000300a00 */
[----:B------:R-:W-:Y:S04]  /*25c70*/  STL.64 [R1+0x3218], R70 ;  /* 0x0032184601007387 */ /* 0x000fe80000100a00 */
[----:B------:R4:W-:Y:S02]  /*25c80*/  STL.64 [R1+0x3210], R68 ;  /* 0x0032104401007387 */ /* 0x0009e40000100a00 */
[C---:B----4-:R-:W-:Y:S08]  /*25c90*/  HMMA.1688.F32.TF32 R68, R104.reuse, R36, R92 ;  /* 0x000000246844723c */ /* 0x050ff0000008105c */
[C---:B------:R-:W-:Y:S08]  /*25ca0*/  HMMA.1688.F32.TF32 R72, R104.reuse, R32, R72 ;  /* 0x000000206848723c */ /* 0x040ff00000081048 */
[C---:B--2---:R-:W-:Y:S11]  /*25cb0*/  HMMA.1688.F32.TF32 R76, R104.reuse, R28, R76 ;  /* 0x0000001c684c723c */ /* 0x044ff6000008104c */
[----:B------:R-:W-:Y:S04]  /*25cc0*/  @!UPT UIADD3 URZ, URZ, URZ, URZ ;  /* 0x0000003f3f3ff290 */ /* 0x000fe8000fffe03f */
[----:B------:R-:W-:Y:S04]  /*25cd0*/  STL.64 [R1+0x30a8], R74 ;  /* 0x0030a84a01007387 */ /* 0x000fe80000100a00 */
[----:B------:R-:W-:Y:S04]  /*25ce0*/  STL.64 [R1+0x4b0], R68 ;  /* 0x0004b04401007387 */ /* 0x000fe80000100a00 */
[----:B------:R-:W-:Y:S04]  /*25cf0*/  STL.64 [R1+0x4b8], R70 ;  /* 0x0004b84601007387 */ /* 0x000fe80000100a00 */
[----:B------:R1:W-:Y:S04]  /*25d00*/  STL.64 [R1+0x30a0], R72 ;  /* 0x0030a04801007387 */ /* 0x0003e80000100a00 */
[----:B------:R-:W2:Y:S04]  /*25d10*/  LDL.LU.64 R92, [R1+0x1280] ;  /* 0x00128000015c7983 */ /* 0x000ea80000300a00 */
[----:B------:R-:W2:Y:S04]  /*25d20*/  LDL.LU.64 R94, [R1+0x1288] ;  /* 0x00128800015e7983 */ /* 0x000ea80000300a00 */
[----:B------:R-:W-:Y:S04]  /*25d30*/  STL.64 [R1+0x30b8], R78 ;  /* 0x0030b84e01007387 */ /* 0x000fe80000100a00 */
[----:B------:R-:W-:Y:S04]  /*25d40*/  STL.64 [R1+0x30b0], R76 ;  /* 0x0030b04c01007387 */ /* 0x000fe80000100a00 */
[----:B-1----:R-:W4:Y:S04]  /*25d50*/  LDL.LU.64 R72, [R1+0x1170] ;  /* 0x0011700001487983 */ /* 0x002f280000300a00 */
[----:B------:R-:W4:Y:S01]  /*25d60*/  LDL.LU.64 R74, [R1+0x1178] ;  /* 0x00117800014a7983 */ /* 0x000f220000300a00 */
[C---:B------:R-:W-:Y:S11]  /*25d70*/  HMMA.1688.F32.TF32 R80, R104.reuse, R24, R80 ;  /* 0x000000186850723c */ /* 0x040ff60000081050 */
[----:B------:R-:W-:Y:S11]  /*25d80*/  @!UPT UIADD3 URZ, URZ, URZ, URZ ;  /* 0x0000003f3f3ff290 */ /* 0x000ff6000fffe03f */
[----:B------:R-:W-:Y:S01]  /*25d90*/  @!UPT UIADD3 URZ, URZ, URZ, URZ ;  /* 0x0000003f3f3ff290 */ /* 0x000fe2000fffe03f */
[----:B------:R-:W-:Y:S04]  /*25da0*/  STL.64 [R1+0x30c8], R82 ;  /* 0x0030c85201007387 */ /* 0x000fe80000100a00 */
[----:B------:R-:W-:Y:S04]  /*25db0*/  STL.64 [R1+0x30c0], R80 ;  /* 0x0030c05001007387 */ /* 0x000fe80000100a00 */
[----:B------:R-:W4:Y:S04]  /*25dc0*/  LDL.LU.64 R68, [R1+0x1270] ;  /* 0x0012700001447983 */ /* 0x000f280000300a00 */
        /* <DEDUP_REMOVED lines=8> */
[C---:B---3--:R-:W-:Y:S08]  /*25e50*/  HMMA.1688.F32.TF32 R88, R104.reuse, R16, R88 ;  /* 0x000000106858723c */ /* 0x048ff00000081058 */
[C---:B------:R-:W-:Y:S11]  /*25e60*/  HMMA.1688.F32.TF32 R112, R104.reuse, R12, R96 ;  /* 0x0000000c6870723c */ /* 0x040ff60000081060 */
[----:B------:R-:W-:Y:S04]  /*25e70*/  @!UPT UIADD3 URZ, URZ, URZ, URZ ;  /* 0x0000003f3f3ff290 */ /* 0x000fe8000fffe03f */
[----:B------:R-:W-:Y:S04]  /*25e80*/  STL.64 [R1+0x30f8], R90 ;  /* 0x0030f85a01007387 */ /* 0x000fe80000100a00 */
[----:B------:R1:W-:Y:S04]  /*25e90*/  STL.64 [R1+0x30f0], R88 ;  /* 0x0030f05801007387 */ /* 0x0003e80000100a00 */
[----:B------:R-:W3:Y:S04]  /*25ea0*/  LDL.LU.64 R100, [R1+0x1250] ;  /* 0x0012500001647983 */ /* 0x000ee80000300a00 */
[----:B------:R-:W3:Y:S04]  /*25eb0*/  LDL.LU.64 R102, [R1+0x1258] ;  /* 0x0012580001667983 */ /* 0x000ee80000300a00 */
[----:B-1----:R-:W3:Y:S04]  /*25ec0*/  LDL.LU.64 R88, [R1+0x1240] ;  /* 0x0012400001587983 */ /* 0x002ee80000300a00 */
[----:B------:R-:W3:Y:S04]  /*25ed0*/  LDL.LU.64 R90, [R1+0x1248] ;  /* 0x00124800015a7983 */ /* 0x000ee80000300a00 */
[----:B------:R-:W3:Y:S04]  /*25ee0*/  LDL.LU.64 R84, [R1+0x1230] ;  /* 0x0012300001547983 */ /* 0x000ee80000300a00 */
[----:B------:R-:W3:Y:S04]  /*25ef0*/  LDL.LU.64 R86, [R1+0x1238] ;  /* 0x0012380001567983 */ /* 0x000ee80000300a00 */
[----:B------:R-:W-:Y:S04]  /*25f00*/  STL.64 [R1+0x3108], R114 ;  /* 0x0031087201007387 */ /* 0x000fe80000100a00 */
[----:B------:R1:W-:Y:S04]  /*25f10*/  STL.64 [R1+0x3100], R112 ;  /* 0x0031007001007387 */ /* 0x0003e80000100a00 */
[----:B------:R-:W3:Y:S04]  /*25f20*/  LDL.LU.64 R80, [R1+0x1220] ;  /* 0x0012200001507983 */ /* 0x000ee80000300a00 */
[----:B------:R-:W3:Y:S04]  /*25f30*/  LDL.LU.64 R82, [R1+0x1228] ;  /* 0x0012280001527983 */ /* 0x000ee80000300a00 */
[----:B------:R-:W3:Y:S04]  /*25f40*/  LDL.LU.64 R76, [R1+0x1210] ;  /* 0x00121000014c7983 */ /* 0x000ee80000300a00 */
[----:B------:R-:W3:Y:S01]  /*25f50*/  LDL.LU.64 R78, [R1+0x1218] ;  /* 0x00121800014e7983 */ /* 0x000ee20000300a00 */
[C---:B--2---:R-:W-:Y:S08]  /*25f60*/  HMMA.1688.F32.TF32 R92, R104.reuse, R8, R92 ;  /* 0x00000008685c723c */ /* 0x044ff0000008105c */
[----:B----4-:R-:W-:Y:S11]  /*25f70*/  HMMA.1688.F32.TF32 R104, R104, R4, R72 ;  /* 0x000000046868723c */ /* 0x010ff60000081048 */
[----:B------:R-:W-:Y:S04]  /*25f80*/  @!UPT UIADD3 URZ, URZ, URZ, URZ ;  /* 0x0000003f3f3ff290 */ /* 0x000fe8000fffe03f */
[----:B------:R-:W-:Y:S04]  /*25f90*/  STL.64 [R1+0x3118], R94 ;  /* 0x0031185e01007387 */ /* 0x000fe80000100a00 */
[----:B------:R-:W-:Y:S04]  /*25fa0*/  STL.64 [R1+0x3110], R92 ;  /* 0x0031105c01007387 */ /* 0x000fe80000100a00 */
[----:B------:R-:W2:Y:S04]  /*25fb0*/  LDL.LU.64 R72, [R1+0x1200] ;  /* 0x0012000001487983 */ /* 0x000ea80000300a00 */
[----:B------:R-:W2:Y:S04]  /*25fc0*/  LDL.LU.64 R74, [R1+0x1208] ;  /* 0x00120800014a7983 */ /* 0x000ea80000300a00 */
[----:B------:R-:W-:Y:S04]  /*25fd0*/  STL.64 [R1+0x3128], R106 ;  /* 0x0031286a01007387 */ /* 0x000fe80000100a00 */
[----:B------:R-:W-:Y:S01]  /*25fe0*/  STL.64 [R1+0x3120], R104 ;  /* 0x0031206801007387 */ /* 0x000fe20000100a00 */
[C---:B------:R-:W-:Y:S03]  /*25ff0*/  HMMA.1688.F32.TF32 R96, R152.reuse, R64, R68 ;  /* 0x000000409860723c */ /* 0x040fe60000081044 */
[----:B------:R-:W2:Y:S04]  /*26000*/  LDL.LU.64 R68, [R1+0x11f0] ;  /* 0x0011f00001447983 */ /* 0x000ea80000300a00 */
[----:B------:R-:W2:Y:S01]  /*26010*/  LDL.LU.64 R70, [R1+0x11f8] ;  /* 0x0011f80001467983 */ /* 0x000ea20000300a00 */
[C---:B------:R-:W-:Y:S11]  /*26020*/  HMMA.1688.F32.TF32 R168, R152.reuse, R60, R108 ;  /* 0x0000003c98a8723c */ /* 0x040ff6000008106c */
[----:B------:R-:W-:Y:S04]  /*26030*/  @!UPT UIADD3 URZ, URZ, URZ, URZ ;  /* 0x0000003f3f3ff290 */ /* 0x000fe8000fffe03f */
[----:B------:R-:W-:Y:S04]  /*26040*/  STL.64 [R1+0x3138], R98 ;  /* 0x0031386201007387 */ /* 0x000fe80000100a00 */
[----:B------:R-:W-:Y:S04]  /*26050*/  STL.64 [R1+0x3130], R96 ;  /* 0x0031306001007387 */ /* 0x000fe80000100a00 */
[----:B------:R-:W-:Y:S04]  /*26060*/  STL.64 [R1+0x3148], R170 ;  /* 0x003148aa01007387 */ /* 0x000fe80000100a00 */
[----:B------:R-:W-:Y:S01]  /*26070*/  STL.64 [R1+0x3140], R168 ;  /* 0x003140a801007387 */ /* 0x000fe20000100a00 */
[C---:B---3--:R-:W-:Y:S08]  /*26080*/  HMMA.1688.F32.TF32 R100, R152.reuse, R56, R100 ;  /* 0x000000389864723c */ /* 0x048ff00000081064 */
[C---:B------:R-:W-:Y:S08]  /*26090*/  HMMA.1688.F32.TF32 R176, R152.reuse, R52, R88 ;  /* 0x0000003498b0723c */ /* 0x040ff00000081058 */
[C---:B------:R-:W-:Y:S08]  /*260a0*/  HMMA.1688.F32.TF32 R108, R152.reuse, R48, R84 ;  /* 0x00000030986c723c */ /* 0x040ff00000081054 */
[C---:B------:R-:W-:Y:S08]  /*260b0*/  HMMA.1688.F32.TF32 R184, R152.reuse, R44, R80 ;  /* 0x0000002c98b8723c */ /* 0x040ff00000081050 */
[C---:B------:R-:W-:Y:S01]  /*260c0*/  HMMA.1688.F32.TF32 R116, R152.reuse, R40, R76 ;  /* 0x000000289874723c */ /* 0x040fe2000008104c */
[----:B------:R-:W-:Y:S04]  /*260d0*/  STL.64 [R1+0x3158], R102 ;  /* 0x0031586601007387 */ /* 0x000fe80000100a00 */
[----:B------:R-:W-:Y:S04]  /*260e0*/  STL.64 [R1+0x3150], R100 ;  /* 0x0031506401007387 */ /* 0x000fe80000100a00 */
[----:B------:R-:W-:Y:S04]  /*260f0*/  STL.64 [R1+0x3168], R178 ;  /* 0x003168b201007387 */ /* 0x000fe80000100a00 */
[----:B------:R-:W-:Y:S04]  /*26100*/  STL.64 [R1+0x3160], R176 ;  /* 0x003160b001007387 */ /* 0x000fe80000100a00 */
[----:B------:R-:W-:Y:S04]  /*26110*/  STL.64 [R1+0x3178], R110 ;  /* 0x0031786e01007387 */ /* 0x000fe80000100a00 */
[----:B------:R3:W-:Y:S04]  /*26120*/  STL.64 [R1+0x3170], R108 ;  /* 0x0031706c01007387 */ /* 0x0007e80000100a00 */
[----:B------:R-:W-:Y:S04]  /*26130*/  STL.64 [R1+0x3188], R186 ;  /* 0x003188ba01007387 */ /* 0x000fe80000100a00 */
[----:B------:R-:W-:Y:S04]  /*26140*/  STL.64 [R1+0x3180], R184 ;  /* 0x003180b801007387 */ /* 0x000fe80000100a00 */
[----:B------:R-:W4:Y:S04]  /*26150*/  LDL.LU.64 R128, [R1+0x11e0] ;  /* 0x0011e00001807983 */ /* 0x000f280000300a00 */
[----:B------:R-:W4:Y:S04]  /*26160*/  LDL.LU.64 R130, [R1+0x11e8] ;  /* 0x0011e80001827983 */ /* 0x000f280000300a00 */
[----:B------:R-:W-:Y:S04]  /*26170*/  STL.64 [R1+0x3198], R118 ;  /* 0x0031987601007387 */ /* 0x000fe80000100a00 */
[----:B------:R-:W-:Y:S04]  /*26180*/  STL.64 [R1+0x3190], R116 ;  /* 0x0031907401007387 */ /* 0x000fe80000100a00 */
[----:B-1----:R-:W4:Y:S04]  /*26190*/  LDL.LU.64 R112, [R1+0x11d0] ;  /* 0x0011d00001707983 */ /* 0x002f280000300a00 */
[----:B------:R-:W4:Y:S04]  /*261a0*/  LDL.LU.64 R114, [R1+0x11d8] ;  /* 0x0011d80001727983 */ /* 0x000f280000300a00 */
[----:B---3--:R-:W3:Y:S04]  /*261b0*/  LDL.LU.64 R108, [R1+0x11c0] ;  /* 0x0011c000016c7983 */ /* 0x008ee80000300a00 */
[----:B------:R-:W3:Y:S04]  /*261c0*/  LDL.LU.64 R110, [R1+0x11c8] ;  /* 0x0011c800016e7983 */ /* 0x000ee80000300a00 */
[----:B------:R-:W3:Y:S04]  /*261d0*/  LDL.LU.64 R104, [R1+0x11b0] ;  /* 0x0011b00001687983 */ /* 0x000ee80000300a00 */
[----:B------:R-:W3:Y:S01]  /*261e0*/  LDL.LU.64 R106, [R1+0x11b8] ;  /* 0x0011b800016a7983 */ /* 0x000ee20000300a00 */
[C---:B--2---:R-:W-:Y:S11]  /*261f0*/  HMMA.1688.F32.TF32 R120, R152.reuse, R36, R72 ;  /* 0x000000249878723c */ /* 0x044ff60000081048 */
[----:B------:R-:W-:Y:S11]  /*26200*/  @!UPT UIADD3 URZ, URZ, URZ, URZ ;  /* 0x0000003f3f3ff290 */ /* 0x000ff6000fffe03f */
[----:B------:R-:W-:Y:S01]  /*26210*/  @!UPT UIADD3 URZ, URZ, URZ, URZ ;  /* 0x0000003f3f3ff290 */ /* 0x000fe2000fffe03f */
[----:B------:R-:W-:Y:S04]  /*26220*/  STL.64 [R1+0x31a8], R122 ;  /* 0x0031a87a01007387 */ /* 0x000fe80000100a00 */
[----:B------:R-:W-:Y:S04]  /*26230*/  STL.64 [R1+0x31a0], R120 ;  /* 0x0031a07801007387 */ /* 0x000fe80000100a00 */
        /* <DEDUP_REMOVED lines=11> */
[----:B------:R-:W2:Y:S01]  /*262f0*/  LDL.LU.64 R82, [R1+0x1118] ;  /* 0x0011180001527983 */ /* 0x000ea20000300a00 */
[----:B------:R-:W-:Y:S03]  /*26300*/  HMMA.1688.F32.TF32 R124, R152, R32, R68 ;  /* 0x00000020987c723c */ /* 0x000fe60000081044 */
[----:B------:R-:W2:Y:S04]  /*26310*/  LDL.LU.64 R76, [R1+0x10e0] ;  /* 0x0010e000014c7983 */ /* 0x000ea80000300a00 */
[----:B------:R-:W2:Y:S04]  /*26320*/  LDL.LU.64 R78, [R1+0x10e8] ;  /* 0x0010e800014e7983 */ /* 0x000ea80000300a00 */
[----:B------:R-:W2:Y:S04]  /*26330*/  LDL.LU.64 R72, [R1+0x10c0] ;  /* 0x0010c00001487983 */ /* 0x000ea80000300a00 */
[----:B------:R-:W2:Y:S04]  /*26340*/  LDL.LU.64 R74, [R1+0x10c8] ;  /* 0x0010c800014a7983 */ /* 0x000ea80000300a00 */
[----:B------:R-:W2:Y:S04]  /*26350*/  LDL.LU.64 R68, [R1+0x10a0] ;  /* 0x0010a00001447983 */ /* 0x000ea80000300a00 */
[----:B------:R-:W2:Y:S04]  /*26360*/  LDL.LU.64 R70, [R1+0x10a8] ;  /* 0x0010a80001467983 */ /* 0x000ea80000300a00 */
[----:B------:R-:W-:Y:S04]  /*26370*/  STL.64 [R1+0x31b8], R126 ;  /* 0x0031b87e01007387 */ /* 0x000fe80000100a00 */
[----:B------:R-:W-:Y:S01]  /*26380*/  STL.64 [R1+0x31b0], R124 ;  /* 0x0031b07c01007387 */ /* 0x000fe20000100a00 */
[----:B------:R-:W-:-:S02]  /*26390*/  IMAD.MOV.U32 R248, RZ, RZ, R31 ;  /* 0x000000fffff87224 */ /* 0x000fc400078e001f */
[----:B------:R-:W-:Y:S02]  /*263a0*/  IMAD.MOV.U32 R249, RZ, RZ, R30 ;  /* 0x000000fffff97224 */ /* 0x000fe400078e001e */
[----:B------:R-:W-:Y:S02]  /*263b0*/  IMAD.MOV.U32 R250, RZ, RZ, R59 ;  /* 0x000000fffffa7224 */ /* 0x000fe400078e003b */
[----:B------:R-:W-:Y:S02]  /*263c0*/  IMAD.MOV.U32 R251, RZ, RZ, R58 ;  /* 0x000000fffffb7224 */ /* 0x000fe400078e003a */
[----:B------:R-:W-:Y:S02]  /*263d0*/  IMAD.MOV.U32 R240, RZ, RZ, R55 ;  /* 0x000000fffff07224 */ /* 0x000fe400078e0037 */
[----:B------:R-:W-:Y:S02]  /*263e0*/  IMAD.MOV.U32 R241, RZ, RZ, R54 ;  /* 0x000000fffff17224 */ /* 0x000fe400078e0036 */
[----:B------:R-:W-:-:S02]  /*263f0*/  IMAD.MOV.U32 R242, RZ, RZ, R43 ;  /* 0x000000fffff27224 */ /* 0x000fc400078e002b */
[----:B------:R-:W-:Y:S01]  /*26400*/  IMAD.MOV.U32 R243, RZ, RZ, R42 ;  /* 0x000000fffff37224 */ /* 0x000fe200078e002a */
[C---:B----4-:R-:W-:Y:S08]  /*26410*/  HMMA.1688.F32.TF32 R128, R152.reuse, R28, R128 ;  /* 0x0000001c9880723c */ /* 0x050ff00000081080 */
[C---:B------:R-:W-:Y:S08]  /*26420*/  HMMA.1688.F32.TF32 R132, R152.reuse, R24, R112 ;  /* 0x000000189884723c */ /* 0x040ff00000081070 */
[C---:B---3--:R-:W-:Y:S08]  /*26430*/  HMMA.1688.F32.TF32 R136, R152.reuse, R20, R108 ;  /* 0x000000149888723c */ /* 0x048ff0000008106c */
[C---:B------:R-:W-:Y:S01]  /*26440*/  HMMA.1688.F32.TF32 R140, R152.reuse, R16, R104 ;  /* 0x00000010988c723c */ /* 0x040fe20000081068 */
[----:B------:R-:W-:Y:S04]  /*26450*/  STL.64 [R1+0x31c8], R130 ;  /* 0x0031c88201007387 */ /* 0x000fe80000100a00 */
[----:B------:R-:W-:Y:S04]  /*26460*/  STL.64 [R1+0x31c0], R128 ;  /* 0x0031c08001007387 */ /* 0x000fe80000100a00 */
[----:B------:R-:W-:Y:S04]  /*26470*/  STL.64 [R1+0x3228], R134 ;  /* 0x0032288601007387 */ /* 0x000fe80000100a00 */
[----:B------:R1:W-:Y:S04]  /*26480*/  STL.64 [R1+0x3220], R132 ;  /* 0x0032208401007387 */ /* 0x0003e80000100a00 */
[----:B------:R-:W-:Y:S04]  /*26490*/  STL.64 [R1+0x3238], R138 ;  /* 0x0032388a01007387 */ /* 0x000fe80000100a00 */
[----:B------:R-:W-:Y:S04]  /*264a0*/  STL.64 [R1+0x3230], R136 ;  /* 0x0032308801007387 */ /* 0x000fe80000100a00 */
[----:B------:R-:W-:Y:S04]  /*264b0*/  STL.64 [R1+0x32e8], R142 ;  /* 0x0032e88e01007387 */ /* 0x000fe80000100a00 */
[----:B------:R-:W-:Y:S01]  /*264c0*/  STL.64 [R1+0x32e0], R140 ;  /* 0x0032e08c01007387 */ /* 0x000fe20000100a00 */
[C---:B--2---:R-:W-:Y:S08]  /*264d0*/  HMMA.1688.F32.TF32 R144, R152.reuse, R12, R100 ;  /* 0x0000000c9890723c */ /* 0x044ff00000081064 */
[----:B------:R-:W-:Y:S11]  /*264e0*/  HMMA.1688.F32.TF32 R148, R152, R8, R96 ;  /* 0x000000089894723c */ /* 0x000ff60000081060 */
[----:B------:R-:W-:Y:S04]  /*264f0*/  @!UPT UIADD3 URZ, URZ, URZ, URZ ;  /* 0x0000003f3f3ff290 */ /* 0x000fe8000fffe03f */
[----:B------:R-:W-:Y:S04]  /*26500*/  STL.64 [R1+0x32f8], R146 ;  /* 0x0032f89201007387 */ /* 0x000fe80000100a00 */
[----:B------:R-:W-:Y:S04]  /*26510*/  STL.64 [R1+0x32f0], R144 ;  /* 0x0032f09001007387 */ /* 0x000fe80000100a00 */
[----:B------:R-:W-:Y:S04]  /*26520*/  STL.64 [R1+0x3308], R150 ;  /* 0x0033089601007387 */ /* 0x000fe80000100a00 */
[----:B------:R-:W-:Y:S04]  /*26530*/  STL.64 [R1+0x3300], R148 ;  /* 0x0033009401007387 */ /* 0x000fe80000100a00 */
[----:B------:R-:W2:Y:S04]  /*26540*/  LDL.LU R31, [R1+0x33dc] ;  /* 0x0033dc00011f7983 */ /* 0x000ea80000300800 */
[----:B------:R-:W3:Y:S04]  /*26550*/  LDL.LU R30, [R1+0x33d8] ;  /* 0x0033d800011e7983 */ /* 0x000ee80000300800 */
[----:B------:R-:W4:Y:S04]  /*26560*/  LDL.LU R59, [R1+0x33d4] ;  /* 0x0033d400013b7983 */ /* 0x000f280000300800 */
[----:B------:R-:W4:Y:S04]  /*26570*/  LDL.LU R58, [R1+0x33d0] ;  /* 0x0033d000013a7983 */ /* 0x000f280000300800 */
[----:B------:R-:W4:Y:S04]  /*26580*/  LDL.LU R55, [R1+0x33cc] ;  /* 0x0033cc0001377983 */ /* 0x000f280000300800 */
[----:B------:R-:W4:Y:S04]  /*26590*/  LDL.LU R54, [R1+0x33c8] ;  /* 0x0033c80001367983 */ /* 0x000f280000300800 */
[----:B------:R-:W4:Y:S01]  /*265a0*/  LDL.LU R43, [R1+0x33c4] ;  /* 0x0033c400012b7983 */ /* 0x000f220000300800 */
[----:B------:R-:W-:Y:S03]  /*265b0*/  HMMA.1688.F32.TF32 R224, R216, R44, R68 ;  /* 0x0000002cd8e0723c */ /* 0x000fe60000081044 */
[----:B------:R-:W4:Y:S04]  /*265c0*/  LDL.LU R42, [R1+0x33c0] ;  /* 0x0033c000012a7983 */ /* 0x000f280000300800 */
[----:B------:R-:W-:-:S02]  /*265d0*/  IMAD.MOV.U32 R68, RZ, RZ, R39 ;  /* 0x000000ffff447224 */ /* 0x000fc400078e0027 */
[----:B------:R-:W4:Y:S01]  /*265e0*/  LDL.LU R39, [R1+0x33bc] ;  /* 0x0033bc0001277983 */ /* 0x000f220000300800 */
[----:B------:R-:W-:-:S03]  /*265f0*/  IMAD.MOV.U32 R69, RZ, RZ, R38 ;  /* 0x000000ffff457224 */ /* 0x000fc600078e0026 */
[----:B------:R-:W4:Y:S01]  /*26600*/  LDL.LU R38, [R1+0x33b8] ;  /* 0x0033b80001267983 */ /* 0x000f220000300800 */
[----:B------:R-:W-:Y:S01]  /*26610*/  IMAD.MOV.U32 R70, RZ, RZ, R51 ;  /* 0x000000ffff467224 */ /* 0x000fe200078e0033 */
[C---:B------:R-:W-:Y:S01]  /*26620*/  HMMA.1688.F32.TF32 R220, R216.reuse, R52, R76 ;  /* 0x00000034d8dc723c */ /* 0x040fe2000008104c */
[----:B------:R-:W-:Y:S01]  /*26630*/  IMAD.MOV.U32 R71, RZ, RZ, R50 ;  /* 0x000000ffff477224 */ /* 0x000fe200078e0032 */
[----:B------:R-:W4:Y:S04]  /*26640*/  LDL.LU R51, [R1+0x33b4] ;  /* 0x0033b40001337983 */ /* 0x000f280000300800 */
[----:B------:R-:W4:Y:S01]  /*26650*/  LDL.LU R50, [R1+0x33b0] ;  /* 0x0033b00001327983 */ /* 0x000f220000300800 */
[----:B------:R-:W-:Y:S02]  /*26660*/  IMAD.MOV.U32 R76, RZ, RZ, R47 ;  /* 0x000000ffff4c7224 */ /* 0x000fe400078e002f */
[----:B------:R-:W-:Y:S01]  /*26670*/  IMAD.MOV.U32 R77, RZ, RZ, R46 ;  /* 0x000000ffff4d7224 */ /* 0x000fe200078e002e */
[----:B------:R-:W4:Y:S04]  /*26680*/  LDL.LU R47, [R1+0x33ac] ;  /* 0x0033ac00012f7983 */ /* 0x000f280000300800 */
[----:B------:R-:W4:Y:S01]  /*26690*/  LDL.LU R46, [R1+0x33a8] ;  /* 0x0033a800012e7983 */ /* 0x000f220000300800 */
[----:B------:R-:W-:Y:S01]  /*266a0*/  IMAD.MOV.U32 R78, RZ, RZ, R26 ;  /* 0x000000ffff4e7224 */ /* 0x000fe200078e001a */
[----:B------:R-:W-:Y:S01]  /*266b0*/  HMMA.1688.F32.TF32 R164, R216, R56, R80 ;  /* 0x00000038d8a4723c */ /* 0x000fe20000081050 */
[----:B------:R-:W-:Y:S01]  /*266c0*/  IMAD.MOV.U32 R79, RZ, RZ, R27 ;  /* 0x000000ffff4f7224 */ /* 0x000fe200078e001b */
[----:B------:R-:W4:Y:S04]  /*266d0*/  LDL.LU R26, [R1+0x33a4] ;  /* 0x0033a400011a7983 */ /* 0x000f280000300800 */
[----:B------:R-:W4:Y:S01]  /*266e0*/  LDL.LU R27, [R1+0x33a0] ;  /* 0x0033a000011b7983 */ /* 0x000f220000300800 */
[----:B------:R-:W-:-:S02]  /*266f0*/  IMAD.MOV.U32 R82, RZ, RZ, R34 ;  /* 0x000000ffff527224 */ /* 0x000fc400078e0022 */
[----:B------:R-:W-:Y:S01]  /*26700*/  IMAD.MOV.U32 R83, RZ, RZ, R35 ;  /* 0x000000ffff537224 */ /* 0x000fe200078e0023 */
[----:B------:R-:W-:Y:S08]  /*26710*/  HMMA.1688.F32.TF32 R156, R216, R64, R88 ;  /* 0x00000040d89c723c */ /* 0x000ff00000081058 */
[----:B------:R-:W-:Y:S08]  /*26720*/  HMMA.1688.F32.TF32 R152, R152, R4, R92 ;  /* 0x000000049898723c */ /* 0x000ff0000008105c */
[----:B------:R-:W-:Y:S01]  /*26730*/  HMMA.1688.F32.TF32 R160, R216, R60, R84 ;  /* 0x0000003cd8a0723c */ /* 0x000fe20000081054 */
[----:B------:R-:W-:-:S07]  /*26740*/  IMAD.MOV.U32 R244, RZ, RZ, R237 ;  /* 0x000000fffff47224 */ /* 0x000fce00078e00ed */
[----:B------:R-:W-:Y:S01]  /*26750*/  HMMA.1688.F32.TF32 R172, R216, R48, R72 ;  /* 0x00000030d8ac723c */ /* 0x000fe20000081048 */
[----:B------:R-:W-:-:S06]  /*26760*/  IMAD.MOV.U32 R245, RZ, RZ, R238 ;  /* 0x000000fffff57224 */ /* 0x000fcc00078e00ee */
[----:B------:R-:W-:Y:S01]  /*26770*/  MOV R72, R62 ;  /* 0x0000003e00487202 */ /* 0x000fe20000000f00 */
[----:B------:R-:W-:Y:S02]  /*26780*/  IMAD.MOV.U32 R73, RZ, RZ, R63 ;  /* 0x000000ffff497224 */ /* 0x000fe400078e003f */
[----:B------:R-:W-:Y:S02]  /*26790*/  IMAD.MOV.U32 R74, RZ, RZ, R66 ;  /* 0x000000ffff4a7224 */ /* 0x000fe400078e0042 */
[----:B------:R-:W-:Y:S02]  /*267a0*/  IMAD.MOV.U32 R75, RZ, RZ, R236 ;  /* 0x000000ffff4b7224 */ /* 0x000fe400078e00ec */
[----:B------:R-:W-:Y:S02]  /*267b0*/  IMAD.MOV.U32 R246, RZ, RZ, R239 ;  /* 0x000000fffff67224 */ /* 0x000fe400078e00ef */
[----:B------:R-:W-:Y:S02]  /*267c0*/  IMAD.MOV.U32 R247, RZ, RZ, R67 ;  /* 0x000000fffff77224 */ /* 0x000fe400078e0043 */
[----:B--2---:R-:W-:-:S02]  /*267d0*/  IMAD.MOV.U32 R81, RZ, RZ, R31 ;  /* 0x000000ffff517224 */ /* 0x004fc400078e001f */
[----:B---3--:R-:W-:Y:S02]  /*267e0*/  IMAD.MOV.U32 R80, RZ, RZ, R30 ;  /* 0x000000ffff507224 */ /* 0x008fe400078e001e */
[----:B------:R-:W2:Y:S04]  /*267f0*/  LDL.LU R30, [R1+0x339c] ;  /* 0x00339c00011e7983 */ /* 0x000ea80000300800 */
[----:B------:R-:W2:Y:S04]  /*26800*/  LDL.LU R31, [R1+0x3398] ;  /* 0x00339800011f7983 */ /* 0x000ea80000300800 */
[----:B------:R-:W3:Y:S04]  /*26810*/  LDL.LU R34, [R1+0x3394] ;  /* 0x0033940001227983 */ /* 0x000ee80000300800 */
[----:B------:R-:W3:Y:S04]  /*26820*/  LDL.LU R35, [R1+0x3390] ;  /* 0x0033900001237983 */ /* 0x000ee80000300800 */
[----:B-1----:R-:W2:Y:S04]  /*26830*/  LDL.LU.64 R132, [R1+0x1070] ;  /* 0x0010700001847983 */ /* 0x002ea80000300a00 */
[----:B------:R-:W2:Y:S04]  /*26840*/  LDL.LU.64 R134, [R1+0x1078] ;  /* 0x0010780001867983 */ /* 0x000ea80000300a00 */
        /* <DEDUP_REMOVED lines=11> */
[----:B------:R-:W3:Y:S01]  /*26900*/  LDL.LU.64 R106, [R1+0xf18] ;  /* 0x000f1800016a7983 */ /* 0x000ee20000300a00 */
[----:B----4-:R-:W-:-:S03]  /*26910*/  IMAD.MOV.U32 R88, RZ, RZ, R38 ;  /* 0x000000ffff587224 */ /* 0x010fc600078e0026 */
[----:B------:R-:W4:Y:S01]  /*26920*/  LDL.LU.64 R100, [R1+0xd80] ;  /* 0x000d800001647983 */ /* 0x000f220000300a00 */
[----:B------:R-:W-:-:S03]  /*26930*/  IMAD.MOV.U32 R89, RZ, RZ, R39 ;  /* 0x000000ffff597224 */ /* 0x000fc600078e0027 */
[----:B------:R-:W4:Y:S01]  /*26940*/  LDL.LU.64 R102, [R1+0xd88] ;  /* 0x000d880001667983 */ /* 0x000f220000300a00 */
[----:B------:R-:W-:-:S03]  /*26950*/  IMAD.MOV.U32 R90, RZ, RZ, R42 ;  /* 0x000000ffff5a7224 */ /* 0x000fc600078e002a */
[----:B------:R-:W4:Y:S01]  /*26960*/  LDL.LU.64 R96, [R1+0x610] ;  /* 0x0006100001607983 */ /* 0x000f220000300a00 */
[----:B------:R-:W-:-:S03]  /*26970*/  IMAD.MOV.U32 R91, RZ, RZ, R43 ;  /* 0x000000ffff5b7224 */ /* 0x000fc600078e002b */
[----:B------:R-:W4:Y:S04]  /*26980*/  LDL.LU.64 R98, [R1+0x618] ;  /* 0x0006180001627983 */ /* 0x000f280000300a00 */
[----:B------:R-:W4:Y:S04]  /*26990*/  LDL.LU R38, [R1+0x338c] ;  /* 0x00338c0001267983 */ /* 0x000f280000300800 */
[----:B------:R-:W4:Y:S04]  /*269a0*/  LDL.LU R39, [R1+0x3388] ;  /* 0x0033880001277983 */ /* 0x000f280000300800 */
[----:B------:R-:W4:Y:S04]  /*269b0*/  LDL.LU R42, [R1+0x3384] ;  /* 0x00338400012a7983 */ /* 0x000f280000300800 */
[----:B------:R-:W4:Y:S01]  /*269c0*/  LDL.LU R43, [R1+0x3380] ;  /* 0x00338000012b7983 */ /* 0x000f220000300800 */
[----:B------:R-:W-:-:S03]  /*269d0*/  IMAD.MOV.U32 R112, RZ, RZ, R46 ;  /* 0x000000ffff707224 */ /* 0x000fc600078e002e */
        /* <DEDUP_REMOVED lines=14> */
[----:B------:R-:W4:Y:S04]  /*26ac0*/  LDL.LU R51, [R1+0x3370] ;  /* 0x0033700001337983 */ /* 0x000f280000300800 */
        /* <DEDUP_REMOVED lines=11> */
[----:B------:R-:W4:Y:S01]  /*26b80*/  LDL.LU R67, [R1+0x3340] ;  /* 0x0033400001437983 */ /* 0x000f220000300800 */
[C---:B--2---:R-:W-:Y:S08]  /*26b90*/  HMMA.1688.F32.TF32 R180, R216.reuse, R40, R132 ;  /* 0x00000028d8b4723c */ /* 0x044ff00000081084 */
[C---:B---3--:R-:W-:Y:S08]  /*26ba0*/  HMMA.1688.F32.TF32 R228, R216.reuse, R36, R128 ;  /* 0x00000024d8e4723c */ /* 0x048ff00000081080 */
[C---:B------:R-:W-:Y:S08]  /*26bb0*/  HMMA.1688.F32.TF32 R188, R216.reuse, R32, R124 ;  /* 0x00000020d8bc723c */ /* 0x040ff0000008107c */
[C---:B------:R-:W-:Y:S08]  /*26bc0*/  HMMA.1688.F32.TF32 R192, R216.reuse, R28, R120 ;  /* 0x0000001cd8c0723c */ /* 0x040ff00000081078 */
[C---:B------:R-:W-:Y:S08]  /*26bd0*/  HMMA.1688.F32.TF32 R196, R216.reuse, R24, R116 ;  /* 0x00000018d8c4723c */ /* 0x040ff00000081074 */
[C---:B------:R-:W-:Y:S08]  /*26be0*/  HMMA.1688.F32.TF32 R200, R216.reuse, R20, R108 ;  /* 0x00000014d8c8723c */ /* 0x040ff0000008106c */
[C---:B------:R-:W-:Y:S08]  /*26bf0*/  HMMA.1688.F32.TF32 R204, R216.reuse, R16, R104 ;  /* 0x00000010d8cc723c */ /* 0x040ff00000081068 */
[C---:B----4-:R-:W-:Y:S08]  /*26c00*/  HMMA.1688.F32.TF32 R208, R216.reuse, R12, R100 ;  /* 0x0000000cd8d0723c */ /* 0x050ff00000081064 */
[----:B------:R-:W-:Y:S08]  /*26c10*/  HMMA.1688.F32.TF32 R212, R216, R8, R96 ;  /* 0x00000008d8d4723c */ /* 0x000ff00000081060 */
[C---:B------:R-:W-:Y:S08]  /*26c20*/  HMMA.1688.F32.TF32 R68, R232.reuse, R38, R68 ;  /* 0x00000026e844723c */ /* 0x040ff00000081044 */
[C---:B------:R-:W-:Y:S08]  /*26c30*/  HMMA.1688.F32.TF32 R72, R232.reuse, R42, R72 ;  /* 0x0000002ae848723c */ /* 0x040ff00000081048 */
[C---:B------:R-:W-:Y:S08]  /*26c40*/  HMMA.1688.F32.TF32 R76, R232.reuse, R46, R76 ;  /* 0x0000002ee84c723c */ /* 0x040ff0000008104c */
[C---:B------:R-:W-:Y:S08]  /*26c50*/  HMMA.1688.F32.TF32 R80, R232.reuse, R50, R80 ;  /* 0x00000032e850723c */ /* 0x040ff00000081050 */
[C---:B------:R-:W-:Y:S08]  /*26c60*/  HMMA.1688.F32.TF32 R84, R232.reuse, R54, R84 ;  /* 0x00000036e854723c */ /* 0x040ff00000081054 */
[C---:B------:R-:W-:Y:S08]  /*26c70*/  HMMA.1688.F32.TF32 R88, R232.reuse, R58, R88 ;  /* 0x0000003ae858723c */ /* 0x040ff00000081058 */
[----:B------:R-:W-:Y:S08]  /*26c80*/  HMMA.1688.F32.TF32 R92, R232, R66, R92 ;  /* 0x00000042e85c723c */ /* 0x000ff0000008105c */
[----:B------:R-:W-:Y:S01]  /*26c90*/  HMMA.1688.F32.TF32 R216, R216, R4, R236 ;  /* 0x00000004d8d8723c */ /* 0x000fe200000810ec */
[----:B------:R-:W-:Y:S04]  /*26ca0*/  LDS R236, [R252+0x22000] ;  /* 0x02200000fcec7984 */ /* 0x000fe80000000800 */
[----:B------:R-:W-:Y:S04]  /*26cb0*/  LDS R238, [R252+0x23000] ;  /* 0x02300000fcee7984 */ /* 0x000fe80000000800 */
[----:B------:R-:W-:Y:S04]  /*26cc0*/  LDS R237, [R0+0x22000] ;  /* 0x0220000000ed7984 */ /* 0x000fe80000000800 */
[----:B------:R-:W1:Y:S03]  /*26cd0*/  LDS R239, [R0+0x23000] ;  /* 0x0230000000ef7984 */ /* 0x000e660000000800 */
[----:B------:R-:W-:Y:S01]  /*26ce0*/  IMAD.MOV.U32 R5, RZ, RZ, R94 ;  /* 0x000000ffff057224 */ /* 0x000fe200078e005e */
[----:B------:R2:W-:Y:S01]  /*26cf0*/  STL.64 [R1+0x17b0], R92 ;  /* 0x0017b05c01007387 */ /* 0x0005e20000100a00 */
[----:B------:R-:W-:-:S02]  /*26d00*/  IMAD.MOV.U32 R4, RZ, RZ, R95 ;  /* 0x000000ffff047224 */ /* 0x000fc400078e005f */
[C---:B--2---:R-:W-:Y:S03]  /*26d10*/  HMMA.1688.F32.TF32 R92, R232.reuse, R62, R112 ;  /* 0x0000003ee85c723c */ /* 0x044fe60000081070 */
[----:B------:R-:W-:Y:S04]  /*26d20*/  STL [R1+0x309c], R4 ;  /* 0x00309c0401007387 */ /* 0x000fe80000100800 */
[----:B------:R-:W-:Y:S11]  /*26d30*/  STL [R1+0x3098], R5 ;  /* 0x0030980501007387 */ /* 0x000ff60000100800 */
[----:B------:R-:W-:Y:S05]  /*26d40*/  @!UPT UIADD3 URZ, URZ, URZ, URZ ;  /* 0x0000003f3f3ff290 */ /* 0x000fea000fffe03f */
        /* <DEDUP_REMOVED lines=9> */
[----:B------:R-:W-:Y:S04]  /*26de0*/  STL.64 [R1+0x9d0], R72 ;  /* 0x0009d04801007387 */ /* 0x000fe80000100a00 */
[----:B------:R3:W-:Y:S01]  /*26df0*/  STL.64 [R1+0x9d8], R74 ;  /* 0x0009d84a01007387 */ /* 0x0007e20000100a00 */
[C---:B--2---:R-:W-:Y:S03]  /*26e00*/  HMMA.1688.F32.TF32 R76, R232.reuse, R34, R240 ;  /* 0x00000022e84c723c */ /* 0x044fe600000810f0 */
[----:B------:R-:W-:Y:S04]  /*26e10*/  STL.64 [R1+0x9b0], R68 ;  /* 0x0009b04401007387 */ /* 0x000fe80000100a00 */
[----:B------:R2:W-:Y:S01]  /*26e20*/  STL.64 [R1+0x9b8], R70 ;  /* 0x0009b84601007387 */ /* 0x0005e20000100a00 */
[C---:B---3--:R-:W-:Y:S08]  /*26e30*/  HMMA.1688.F32.TF32 R72, R232.reuse, R30, R248 ;  /* 0x0000001ee848723c */ /* 0x048ff000000810f8 */
[----:B--2---:R-:W-:Y:S07]  /*26e40*/  HMMA.1688.F32.TF32 R68, R232, R26, R244 ;  /* 0x0000001ae844723c */ /* 0x004fee00000810f4 */
[----:B------:R-:W-:Y:S04]  /*26e50*/  STL.64 [R1+0x9a0], R76 ;  /* 0x0009a04c01007387 */ /* 0x000fe80000100a00 */
[----:B------:R-:W-:Y:S04]  /*26e60*/  STL.64 [R1+0x9a8], R78 ;  /* 0x0009a84e01007387 */ /* 0x000fe80000100a00 */
[----:B------:R-:W2:Y:S04]  /*26e70*/  LDL.LU R240, [R1+0x1340] ;  /* 0x0013400001f07983 */ /* 0x000ea80000300800 */
[----:B------:R3:W-:Y:S04]  /*26e80*/  STL.64 [R1+0x990], R72 ;  /* 0x0009904801007387 */ /* 0x0007e80000100a00 */
[----:B------:R4:W-:Y:S01]  /*26e90*/  STL.64 [R1+0x998], R74 ;  /* 0x0009984a01007387 */ /* 0x0009e20000100a00 */
[----:B------:R-:W-:-:S03]  /*26ea0*/  IMAD.MOV.U32 R243, RZ, RZ, R6 ;  /* 0x000000fffff37224 */ /* 0x000fc600078e0006 */
[----:B------:R1:W-:Y:S04]  /*26eb0*/  STL.64 [R1+0x980], R68 ;  /* 0x0009804401007387 */ /* 0x0003e80000100a00 */
[----:B------:R1:W-:Y:S04]  /*26ec0*/  STL.64 [R1+0x988], R70 ;  /* 0x0009884601007387 */ /* 0x0003e80000100a00 */
[----:B------:R-:W2:Y:S04]  /*26ed0*/  LDL.LU R241, [R1+0x1344] ;  /* 0x0013440001f17983 */ /* 0x000ea80000300800 */
[----:B------:R-:W2:Y:S04]  /*26ee0*/  LDL.LU R242, [R1+0x1348] ;  /* 0x0013480001f27983 */ /* 0x000ea80000300800 */
[----:B------:R-:W2:Y:S04]  /*26ef0*/  LDL.LU R6, [R1+0x333c] ;  /* 0x00333c0001067983 */ /* 0x000ea80000300800 */
[----:B---3--:R-:W3:Y:S04]  /*26f00*/  LDL.LU R72, [R1+0x1360] ;  /* 0x0013600001487983 */ /* 0x008ee80000300800 */
[----:B------:R-:W3:Y:S04]  /*26f10*/  LDL.LU R73, [R1+0x1364] ;  /* 0x0013640001497983 */ /* 0x000ee80000300800 */
[----:B----4-:R-:W3:Y:S04]  /*26f20*/  LDL.LU R74, [R1+0x1368] ;  /* 0x00136800014a7983 */ /* 0x010ee80000300800 */
[----:B------:R-:W3:Y:S04]  /*26f30*/  LDL.LU R75, [R1+0x136c] ;  /* 0x00136c00014b7983 */ /* 0x000ee80000300800 */
[----:B------:R-:W4:Y:S04]  /*26f40*/  LDL.LU R76, [R1+0x1370] ;  /* 0x00137000014c7983 */ /* 0x000f280000300800 */
[----:B------:R-:W4:Y:S04]  /*26f50*/  LDL.LU R77, [R1+0x1374] ;  /* 0x00137400014d7983 */ /* 0x000f280000300800 */
[----:B------:R-:W4:Y:S01]  /*26f60*/  LDL.LU R78, [R1+0x1378] ;  /* 0x00137800014e7983 */ /* 0x000f220000300800 */
[----:B------:R-:W-:-:S02]  /*26f70*/  IMAD.MOV.U32 R4, RZ, RZ, R90 ;  /* 0x000000ffff047224 */ /* 0x000fc400078e005a */
[----:B------:R-:W-:Y:S02]  /*26f80*/  IMAD.MOV.U32 R5, RZ, RZ, R91 ;  /* 0x000000ffff057224 */ /* 0x000fe400078e005b */
[----:B--2---:R-:W-:Y:S02]  /*26f90*/  IMAD.MOV.U32 R79, RZ, RZ, R6 ;  /* 0x000000ffff4f7224 */ /* 0x004fe400078e0006 */
[----:B------:R-:W2:Y:S04]  /*26fa0*/  LDL.LU R6, [R1+0x3338] ;  /* 0x0033380001067983 */ /* 0x000ea80000300800 */
[----:B------:R-:W3:Y:S04]  /*26fb0*/  LDL.LU R80, [R1+0x1380] ;  /* 0x0013800001507983 */ /* 0x000ee80000300800 */
        /* <DEDUP_REMOVED lines=58> */
[----:B------:R-:W3:Y:S01]  /*27360*/  LDL.LU R107, [R1+0x13cc] ;  /* 0x0013cc00016b7983 */ /* 0x000ee20000300800 */
[----:B-1----:R-:W-:-:S03]  /*27370*/  IMAD.MOV.U32 R68, RZ, RZ, R10 ;  /* 0x000000ffff447224 */ /* 0x002fc600078e000a */
[----:B------:R-:W3:Y:S01]  /*27380*/  LDL.LU R84, [R1+0x1390] ;  /* 0x0013900001547983 */ /* 0x000ee20000300800 */
[----:B------:R-:W-:-:S03]  /*27390*/  IMAD.MOV.U32 R69, RZ, RZ, R22 ;  /* 0x000000ffff457224 */ /* 0x000fc600078e0016 */
[----:B------:R-:W3:Y:S01]  /*273a0*/  LDL.LU R85, [R1+0x1394] ;  /* 0x0013940001557983 */ /* 0x000ee20000300800 */
[----:B------:R-:W-:-:S03]  /*273b0*/  IMAD.MOV.U32 R70, RZ, RZ, R23 ;  /* 0x000000ffff467224 */ /* 0x000fc600078e0017 */
[----:B------:R-:W3:Y:S01]  /*273c0*/  LDL.LU R86, [R1+0x1398] ;  /* 0x0013980001567983 */ /* 0x000ee20000300800 */
[----:B--2---:R-:W-:-:S03]  /*273d0*/  IMAD.MOV.U32 R87, RZ, RZ, R6 ;  /* 0x000000ffff577224 */ /* 0x004fc600078e0006 */
[----:B------:R-:W2:Y:S04]  /*273e0*/  LDL.LU R6, [R1+0x3334] ;  /* 0x0033340001067983 */ /* 0x000ea80000300800 */
[----:B------:R-:W2:Y:S04]  /*273f0*/  LDL.LU R10, [R1+0x3330] ;  /* 0x00333000010a7983 */ /* 0x000ea80000300800 */
[----:B------:R-:W3:Y:S04]  /*27400*/  LDL.LU R22, [R1+0x332c] ;  /* 0x00332c0001167983 */ /* 0x000ee80000300800 */
[----:B------:R-:W3:Y:S01]  /*27410*/  LDL.LU R23, [R1+0x3328] ;  /* 0x0033280001177983 */ /* 0x000ee20000300800 */
[----:B------:R-:W-:-:S02]  /*27420*/  IMAD.MOV.U32 R71, RZ, RZ, R11 ;  /* 0x000000ffff477224 */ /* 0x000fc400078e000b */
[----:B------:R-:W-:Y:S01]  /*27430*/  IMAD.MOV.U32 R248, RZ, RZ, R14 ;  /* 0x000000fffff87224 */ /* 0x000fe200078e000e */
[----:B------:R-:W2:Y:S01]  /*27440*/  LDL.LU R11, [R1+0x3324] ;  /* 0x00332400010b7983 */ /* 0x000ea20000300800 */
[----:B------:R-:W-:Y:S02]  /*27450*/  IMAD.MOV.U32 R249, RZ, RZ, R15 ;  /* 0x000000fffff97224 */ /* 0x000fe400078e000f */
[----:B------:R-:W-:Y:S01]  /*27460*/  IMAD.MOV.U32 R250, RZ, RZ, R18 ;  /* 0x000000fffffa7224 */ /* 0x000fe200078e0012 */
[----:B------:R-:W2:Y:S01]  /*27470*/  LDL.LU R14, [R1+0x3320] ;  /* 0x00332000010e7983 */ /* 0x000ea20000300800 */
[----:B------:R-:W-:-:S03]  /*27480*/  IMAD.MOV.U32 R251, RZ, RZ, R19 ;  /* 0x000000fffffb7224 */ /* 0x000fc600078e0013 */
[----:B------:R-:W2:Y:S04]  /*27490*/  LDL.LU R15, [R1+0x331c] ;  /* 0x00331c00010f7983 */ /* 0x000ea80000300800 */
[----:B------:R-:W2:Y:S04]  /*274a0*/  LDL.LU R18, [R1+0x3318] ;  /* 0x0033180001127983 */ /* 0x000ea80000300800 */
[----:B------:R-:W2:Y:S01]  /*274b0*/  LDL.LU R19, [R1+0x3314] ;  /* 0x0033140001137983 */ /* 0x000ea20000300800 */
[----:B---3--:R-:W-:Y:S07]  /*274c0*/  HMMA.1688.F32.TF32 R128, R232, R22, R244 ;  /* 0x00000016e880723c */ /* 0x008fee00000810f4 */
[----:B------:R-:W-:-:S02]  /*274d0*/  IMAD.MOV.U32 R244, RZ, RZ, R7 ;  /* 0x000000fffff47224 */ /* 0x000fc400078e0007 */
[----:B------:R-:W3:Y:S11]  /*274e0*/  LDL.LU R7, [R1+0x3310] ;  /* 0x0033100001077983 */ /* 0x000ef60000300800 */
[----:B------:R-:W-:Y:S03]  /*274f0*/  @!UPT UIADD3 URZ, URZ, URZ, URZ ;  /* 0x0000003f3f3ff290 */ /* 0x000fe6000fffe03f */
[----:B------:R-:W-:Y:S04]  /*27500*/  STL.64 [R1+0x960], R128 ;  /* 0x0009608001007387 */ /* 0x000fe80000100a00 */
[----:B------:R2:W-:Y:S04]  /*27510*/  STL.64 [R1+0x968], R130 ;  /* 0x0009688201007387 */ /* 0x0005e80000100a00 */
[----:B------:R-:W4:Y:S04]  /*27520*/  LDL.LU R245, [R1+0x1334] ;  /* 0x0013340001f57983 */ /* 0x000f280000300800 */
[----:B------:R-:W4:Y:S04]  /*27530*/  LDL.LU R246, [R1+0x1338] ;  /* 0x0013380001f67983 */ /* 0x000f280000300800 */
[----:B------:R-:W4:Y:S01]  /*27540*/  LDL.LU R247, [R1+0x133c] ;  /* 0x00133c0001f77983 */ /* 0x000f220000300800 */
[C---:B--2---:R-:W-:Y:S08]  /*27550*/  HMMA.1688.F32.TF32 R128, R232.reuse, R18, R124 ;  /* 0x00000012e880723c */ /* 0x044ff0000008107c */
[C---:B------:R-:W-:Y:S08]  /*27560*/  HMMA.1688.F32.TF32 R124, R232.reuse, R14, R120 ;  /* 0x0000000ee87c723c */ /* 0x040ff00000081078 */
[----:B------:R-:W-:Y:S07]  /*27570*/  HMMA.1688.F32.TF32 R120, R232, R10, R116 ;  /* 0x0000000ae878723c */ /* 0x000fee0000081074 */
[----:B------:R-:W-:Y:S04]  /*27580*/  STL.64 [R1+0x930], R128 ;  /* 0x0009308001007387 */ /* 0x000fe80000100a00 */
[----:B------:R-:W-:Y:S04]  /*27590*/  STL.64 [R1+0x938], R130 ;  /* 0x0009388201007387 */ /* 0x000fe80000100a00 */
[----:B------:R-:W-:Y:S04]  /*275a0*/  STL.64 [R1+0x910], R124 ;  /* 0x0009107c01007387 */ /* 0x000fe80000100a00 */
[----:B------:R-:W-:Y:S04]  /*275b0*/  STL.64 [R1+0x918], R126 ;  /* 0x0009187e01007387 */ /* 0x000fe80000100a00 */
[----:B------:R-:W-:Y:S04]  /*275c0*/  STL.64 [R1+0x8f0], R120 ;  /* 0x0008f07801007387 */ /* 0x000fe80000100a00 */
[----:B------:R1:W-:Y:S01]  /*275d0*/  STL.64 [R1+0x8f8], R122 ;  /* 0x0008f87a01007387 */ /* 0x0003e20000100a00 */
[C---:B------:R-:W-:Y:S08]  /*275e0*/  HMMA.1688.F32.TF32 R96, R236.reuse, R50, R96 ;  /* 0x00000032ec60723c */ /* 0x040ff00000081060 */
[C---:B-1----:R-:W-:Y:S08]  /*275f0*/  HMMA.1688.F32.TF32 R120, R236.reuse, R66, R108 ;  /* 0x00000042ec78723c */ /* 0x042ff0000008106c */
[C---:B------:R-:W-:Y:S08]  /*27600*/  HMMA.1688.F32.TF32 R108, R236.reuse, R58, R100 ;  /* 0x0000003aec6c723c */ /* 0x040ff00000081064 */
[C---:B------:R-:W-:Y:S08]  /*27610*/  HMMA.1688.F32.TF32 R100, R236.reuse, R54, R168 ;  /* 0x00000036ec64723c */ /* 0x040ff000000810a8 */
[----:B------:R-:W-:Y:S08]  /*27620*/  HMMA.1688.F32.TF32 R104, R236, R46, R104 ;  /* 0x0000002eec68723c */ /* 0x000ff00000081068 */
[----:B---3--:R-:W-:Y:S01]  /*27630*/  HMMA.1688.F32.TF32 R116, R232, R6, R184 ;  /* 0x00000006e874723c */ /* 0x008fe200000810b8 */
[----:B------:R-:W-:Y:S04]  /*27640*/  LDS R232, [R2+0x22080] ;  /* 0x0220800002e87984 */ /* 0x000fe80000000800 */
[----:B------:R-:W-:Y:S04]  /*27650*/  LDS R234, [R2+0x23080] ;  /* 0x0230800002ea7984 */ /* 0x000fe80000000800 */
[----:B------:R-:W-:Y:S04]  /*27660*/  LDS R233, [R3+0x22080] ;  /* 0x0220800003e97984 */ /* 0x000fe80000000800 */
[----:B------:R-:W1:Y:S10]  /*27670*/  LDS R235, [R3+0x23080] ;  /* 0x0230800003eb7984 */ /* 0x000e740000000800 */
[----:B------:R-:W-:Y:S04]  /*27680*/  STL.64 [R1+0x610], R116 ;  /* 0x0006107401007387 */ /* 0x000fe80000100a00 */
[----:B------:R2:W-:Y:S02]  /*27690*/  STL.64 [R1+0x618], R118 ;  /* 0x0006187601007387 */ /* 0x0005e40000100a00 */
[C---:B--2---:R-:W-:Y:S02]  /*276a0*/  HMMA.1688.F32.TF32 R116, R236.reuse, R62, R176 ;  /* 0x0000003eec74723c */ /* 0x044fe400000810b0 */
[----:B------:R-:W-:Y:S04]  /*276b0*/  STL.64 [R1+0x600], R120 ;  /* 0x0006007801007387 */ /* 0x000fe80000100a00 */
[----:B------:R-:W-:Y:S11]  /*276c0*/  STL.64 [R1+0x608], R122 ;  /* 0x0006087a01007387 */ /* 0x000ff60000100a00 */
[----:B------:R-:W-:Y:S06]  /*276d0*/  @!UPT UIADD3 URZ, URZ, URZ, URZ ;  /* 0x0000003f3f3ff290 */ /* 0x000fec000fffe03f */
        /* <DEDUP_REMOVED lines=8> */
[C---:B--2---:R-:W-:Y:S08]  /*27760*/  HMMA.1688.F32.TF32 R100, R236.reuse, R42, R92 ;  /* 0x0000002aec64723c */ /* 0x044ff0000008105c */
[C---:B---3--:R-:W-:Y:S08]  /*27770*/  HMMA.1688.F32.TF32 R96, R236.reuse, R38, R112 ;  /* 0x00000026ec60723c */ /* 0x048ff00000081070 */
[C---:B------:R-:W-:Y:S08]  /*27780*/  HMMA.1688.F32.TF32 R92, R236.reuse, R34, R88 ;  /* 0x00000022ec5c723c */ /* 0x040ff00000081058 */
[C---:B------:R-:W-:Y:S08]  /*27790*/  HMMA.1688.F32.TF32 R88, R236.reuse, R30, R84 ;  /* 0x0000001eec58723c */ /* 0x040ff00000081054 */
[C---:B------:R-:W-:Y:S08]  /*277a0*/  HMMA.1688.F32.TF32 R84, R236.reuse, R26, R80 ;  /* 0x0000001aec54723c */ /* 0x040ff00000081050 */
[C---:B----4-:R-:W-:Y:S08]  /*277b0*/  HMMA.1688.F32.TF32 R80, R236.reuse, R22, R76 ;  /* 0x00000016ec50723c */ /* 0x050ff0000008104c */
[C---:B------:R-:W-:Y:S01]  /*277c0*/  HMMA.1688.F32.TF32 R76, R236.reuse, R18, R72 ;  /* 0x00000012ec4c723c */ /* 0x040fe20000081048 */
[----:B------:R-:W-:Y:S07]  /*277d0*/  STL.64 [R1+0x5b0], R104 ;  /* 0x0005b06801007387 */ /* 0x000fee0000100a00 */
[C---:B------:R-:W-:Y:S01]  /*277e0*/  HMMA.1688.F32.TF32 R72, R236.reuse, R14, R68 ;  /* 0x0000000eec48723c */ /* 0x040fe20000081044 */
[----:B------:R-:W-:Y:S07]  /*277f0*/  STL.64 [R1+0x5b8], R106 ;  /* 0x0005b86a01007387 */ /* 0x000fee0000100a00 */
[----:B------:R-:W-:Y:S01]  /*27800*/  HMMA.1688.F32.TF32 R68, R236, R10, R240 ;  /* 0x0000000aec44723c */ /* 0x000fe200000810f0 */
        /* <DEDUP_REMOVED lines=12> */
[----:B------:R-:W-:Y:S01]  /*278d0*/  STL.64 [R1+0x1790], R76 ;  /* 0x0017904c01007387 */ /* 0x000fe20000100a00 */
[----:B------:R-:W-:-:S03]  /*278e0*/  IMAD.MOV.U32 R9, RZ, RZ, R70 ;  /* 0x000000ffff097224 */ /* 0x000fc600078e0046 */
[----:B------:R-:W-:Y:S01]  /*278f0*/  STL.64 [R1+0x1798], R78 ;  /* 0x0017984e01007387 */ /* 0x000fe20000100a00 */
[----:B------:R-:W-:-:S03]  /*27900*/  IMAD.MOV.U32 R8, RZ, RZ, R71 ;  /* 0x000000ffff087224 */ /* 0x000fc600078e0047 */
[----:B------:R-:W-:Y:S04]  /*27910*/  STL.64 [R1+0x1780], R72 ;  /* 0x0017804801007387 */ /* 0x000fe80000100a00 */
[----:B------:R-:W-:Y:S04]  /*27920*/  STL.64 [R1+0x1788], R74 ;  /* 0x0017884a01007387 */ /* 0x000fe80000100a00 */
[----:B------:R2:W-:Y:S02]  /*27930*/  STL.64 [R1+0x1770], R68 ;  /* 0x0017704401007387 */ /* 0x0005e40000100a00 */
[----:B--2---:R-:W-:Y:S02]  /*27940*/  HMMA.1688.F32.TF32 R68, R236, R6, R248 ;  /* 0x00000006ec44723c */ /* 0x004fe400000810f8 */
[----:B------:R-:W-:Y:S04]  /*27950*/  LDS R236, [R252+0x22080] ;  /* 0x02208000fcec7984 */ /* 0x000fe80000000800 */
[----:B------:R-:W-:Y:S04]  /*27960*/  LDS R238, [R252+0x23080] ;  /* 0x02308000fcee7984 */ /* 0x000fe80000000800 */
[----:B------:R-:W-:Y:S04]  /*27970*/  LDS R237, [R0+0x22080] ;  /* 0x0220800000ed7984 */ /* 0x000fe80000000800 */
[----:B------:R-:W2:Y:S09]  /*27980*/  LDS R239, [R0+0x23080] ;  /* 0x0230800000ef7984 */ /* 0x000eb20000000800 */
[----:B------:R-:W-:Y:S04]  /*27990*/  STL.64 [R1+0x630], R68 ;  /* 0x0006304401007387 */ /* 0x000fe80000100a00 */
[----:B------:R1:W-:Y:S04]  /*279a0*/  STL.64 [R1+0x638], R70 ;  /* 0x0006384601007387 */ /* 0x0003e80000100a00 */
[----:B------:R-:W3:Y:S01]  /*279b0*/  LDL.LU R248, [R1+0xd00] ;  /* 0x000d000001f87983 */ /* 0x000ee20000300800 */
[----:B-1----:R-:W-:Y:S11]  /*279c0*/  HMMA.1688.F32.TF32 R68, R232, R66, R244 ;  /* 0x00000042e844723c */ /* 0x002ff600000810f4 */
[----:B------:R-:W-:Y:S11]  /*279d0*/  @!UPT UIADD3 URZ, URZ, URZ, URZ ;  /* 0x0000003f3f3ff290 */ /* 0x000ff6000fffe03f */
[----:B------:R-:W-:Y:S01]  /*279e0*/  @!UPT UIADD3 URZ, URZ, URZ, URZ ;  /* 0x0000003f3f3ff290 */ /* 0x000fe2000fffe03f */
[----:B------:R1:W-:Y:S04]  /*279f0*/  STL.64 [R1+0x1760], R68 ;  /* 0x0017604401007387 */ /* 0x0003e80000100a00 */
[----:B------:R4:W-:Y:S04]  /*27a00*/  STL.64 [R1+0x1768], R70 ;  /* 0x0017684601007387 */ /* 0x0009e80000100a00 */
[----:B------:R-:W3:Y:S04]  /*27a10*/  LDL.LU R249, [R1+0xd04] ;  /* 0x000d040001f97983 */ /* 0x000ee80000300800 */
[----:B------:R-:W3:Y:S04]  /*27a20*/  LDL.LU R250, [R1+0xd08] ;  /* 0x000d080001fa7983 */ /* 0x000ee80000300800 */
[----:B------:R-:W3:Y:S04]  /*27a30*/  LDL.LU R251, [R1+0xd0c] ;  /* 0x000d0c0001fb7983 */ /* 0x000ee80000300800 */
[----:B------:R-:W2:Y:S04]  /*27a40*/  LDL.LU R240, [R1+0xd10] ;  /* 0x000d100001f07983 */ /* 0x000ea80000300800 */
[----:B------:R-:W2:Y:S04]  /*27a50*/  LDL.LU R241, [R1+0xd14] ;  /* 0x000d140001f17983 */ /* 0x000ea80000300800 */
[----:B------:R-:W2:Y:S04]  /*27a60*/  LDL.LU R242, [R1+0xd18] ;  /* 0x000d180001f27983 */ /* 0x000ea80000300800 */
[----:B------:R-:W2:Y:S04]  /*27a70*/  LDL.LU R243, [R1+0xd1c] ;  /* 0x000d1c0001f37983 */ /* 0x000ea80000300800 */
[----:B-1----:R-:W2:Y:S04]  /*27a80*/  LDL.LU R68, [R1+0xef0] ;  /* 0x000ef00001447983 */ /* 0x002ea80000300800 */
[----:B------:R-:W2:Y:S04]  /*27a90*/  LDL.LU R69, [R1+0xef4] ;  /* 0x000ef40001457983 */ /* 0x000ea80000300800 */
[----:B----4-:R-:W4:Y:S04]  /*27aa0*/  LDL.LU R70, [R1+0xef8] ;  /* 0x000ef80001467983 */ /* 0x010f280000300800 */
[----:B------:R-:W4:Y:S04]  /*27ab0*/  LDL.LU R71, [R1+0xefc] ;  /* 0x000efc0001477983 */ /* 0x000f280000300800 */
[----:B------:R-:W2:Y:S04]  /*27ac0*/  LDL.LU R76, [R1+0xf50] ;  /* 0x000f5000014c7983 */ /* 0x000ea80000300800 */
        /* <DEDUP_REMOVED lines=96> */
[----:B------:R-:W-:Y:S08]  /*280d0*/  HMMA.1688.F32.TF32 R80, R236, R46, R80 ;  /* 0x0000002eec50723c */ /* 0x000ff00000081050 */
[C---:B---3--:R-:W-:Y:S08]  /*280e0*/  HMMA.1688.F32.TF32 R116, R232.reuse, R30, R116 ;  /* 0x0000001ee874723c */ /* 0x048ff00000081074 */
[C---:B----4-:R-:W-:Y:S08]  /*280f0*/  HMMA.1688.F32.TF32 R120, R232.reuse, R34, R120 ;  /* 0x00000022e878723c */ /* 0x050ff00000081078 */
[C---:B------:R-:W-:Y:S08]  /*28100*/  HMMA.1688.F32.TF32 R128, R232.reuse, R42, R128 ;  /* 0x0000002ae880723c */ /* 0x040ff00000081080 */
[C---:B------:R-:W-:Y:S08]  /*28110*/  HMMA.1688.F32.TF32 R132, R232.reuse, R46, R132 ;  /* 0x0000002ee884723c */ /* 0x040ff00000081084 */
[C---:B------:R-:W-:Y:S08]  /*28120*/  HMMA.1688.F32.TF32 R136, R232.reuse, R50, R136 ;  /* 0x00000032e888723c */ /* 0x040ff00000081088 */
[C---:B------:R-:W-:Y:S08]  /*28130*/  HMMA.1688.F32.TF32 R144, R232.reuse, R58, R144 ;  /* 0x0000003ae890723c */ /* 0x040ff00000081090 */
[C---:B------:R-:W-:Y:S08]  /*28140*/  HMMA.1688.F32.TF32 R148, R232.reuse, R62, R148 ;  /* 0x0000003ee894723c */ /* 0x040ff00000081094 */
[C---:B------:R-:W-:Y:S08]  /*28150*/  HMMA.1688.F32.TF32 R140, R232.reuse, R54, R140 ;  /* 0x00000036e88c723c */ /* 0x040ff0000008108c */
[C---:B------:R-:W-:Y:S07]  /*28160*/  HMMA.1688.F32.TF32 R124, R232.reuse, R38, R124 ;  /* 0x00000026e87c723c */ /* 0x040fee000008107c */
        /* <DEDUP_REMOVED lines=16> */
[C---:B-1----:R-:W-:Y:S03]  /*28270*/  HMMA.1688.F32.TF32 R124, R232.reuse, R26, R184 ;  /* 0x0000001ae87c723c */ /* 0x042fe600000810b8 */
[----:B------:R-:W-:Y:S04]  /*28280*/  STL.64 [R1+0x16d0], R116 ;  /* 0x0016d07401007387 */ /* 0x000fe80000100a00 */
[----:B------:R1:W-:Y:S01]  /*28290*/  STL.64 [R1+0x16d8], R118 ;  /* 0x0016d87601007387 */ /* 0x0003e20000100a00 */
[C---:B--2---:R-:W-:Y:S08]  /*282a0*/  HMMA.1688.F32.TF32 R120, R232.reuse, R22, R108 ;  /* 0x00000016e878723c */ /* 0x044ff0000008106c */
[C---:B-1----:R-:W-:Y:S08]  /*282b0*/  HMMA.1688.F32.TF32 R116, R232.reuse, R18, R176 ;  /* 0x00000012e874723c */ /* 0x042ff000000810b0 */
[C---:B------:R-:W-:Y:S08]  /*282c0*/  HMMA.1688.F32.TF32 R108, R232.reuse, R14, R100 ;  /* 0x0000000ee86c723c */ /* 0x040ff00000081064 */
[C---:B------:R-:W-:Y:S08]  /*282d0*/  HMMA.1688.F32.TF32 R100, R232.reuse, R10, R168 ;  /* 0x0000000ae864723c */ /* 0x040ff000000810a8 */
        /* <DEDUP_REMOVED lines=14> */
[----:B------:R-:W-:Y:S04]  /*283c0*/  LDS R232, [R2+0x22100] ;  /* 0x0221000002e87984 */ /* 0x000fe80000000800 */
[----:B------:R-:W-:Y:S01]  /*283d0*/  LDS R234, [R2+0x23100] ;  /* 0x0231000002ea7984 */ /* 0x000fe20000000800 */
[C---:B--2---:R-:W-:Y:S03]  /*283e0*/  HMMA.1688.F32.TF32 R96, R236.reuse, R62, R92 ;  /* 0x0000003eec60723c */ /* 0x044fe6000008105c */
[----:B------:R-:W-:Y:S04]  /*283f0*/  LDS R233, [R3+0x22100] ;  /* 0x0221000003e97984 */ /* 0x000fe80000000800 */
[----:B------:R-:W1:Y:S01]  /*28400*/  LDS R235, [R3+0x23100] ;  /* 0x0231000003eb7984 */ /* 0x000e620000000800 */
[C---:B------:R-:W-:Y:S08]  /*28410*/  HMMA.1688.F32.TF32 R92, R236.reuse, R58, R112 ;  /* 0x0000003aec5c723c */ /* 0x040ff00000081070 */
[C---:B------:R-:W-:Y:S08]  /*28420*/  HMMA.1688.F32.TF32 R88, R236.reuse, R54, R88 ;  /* 0x00000036ec58723c */ /* 0x040ff00000081058 */
[C---:B------:R-:W-:Y:S08]  /*28430*/  HMMA.1688.F32.TF32 R76, R236.reuse, R42, R76 ;  /* 0x0000002aec4c723c */ /* 0x040ff0000008104c */
[C---:B------:R-:W-:Y:S01]  /*28440*/  HMMA.1688.F32.TF32 R72, R236.reuse, R38, R72 ;  /* 0x00000026ec48723c */ /* 0x040fe20000081048 */
[----:B------:R-:W-:Y:S07]  /*28450*/  STL.64 [R1+0x6b0], R100 ;  /* 0x0006b06401007387 */ /* 0x000fee0000100a00 */
        /* <DEDUP_REMOVED lines=24> */
[----:B------:R-:W-:Y:S04]  /*285e0*/  STL.64 [R1+0x870], R72 ;  /* 0x0008704801007387 */ /* 0x000fe80000100a00 */
[----:B------:R-:W-:Y:S04]  /*285f0*/  STL.64 [R1+0x878], R74 ;  /* 0x0008784a01007387 */ /* 0x000fe80000100a00 */
        /* <DEDUP_REMOVED lines=11> */
[----:B------:R-:W4:Y:S04]  /*286b0*/  LDL.LU R78, [R1+0xb88] ;  /* 0x000b8800014e7983 */ /* 0x000f280000300800 */
[----:B------:R-:W4:Y:S04]  /*286c0*/  LDL.LU R79, [R1+0xb8c] ;  /* 0x000b8c00014f7983 */ /* 0x000f280000300800 */
[----:B------:R-:W1:Y:S04]  /*286d0*/  LDL.LU R80, [R1+0xbb0] ;  /* 0x000bb00001507983 */ /* 0x000e680000300800 */
[----:B------:R-:W1:Y:S04]  /*286e0*/  LDL.LU R81, [R1+0xbb4] ;  /* 0x000bb40001517983 */ /* 0x000e680000300800 */
[----:B------:R-:W1:Y:S04]  /*286f0*/  LDL.LU R82, [R1+0xbb8] ;  /* 0x000bb80001527983 */ /* 0x000e680000300800 */
[----:B------:R-:W1:Y:S04]  /*28700*/  LDL.LU R83, [R1+0xbbc] ;  /* 0x000bbc0001537983 */ /* 0x000e680000300800 */
        /* <DEDUP_REMOVED lines=76> */
[C---:B-1----:R-:W-:Y:S08]  /*28bd0*/  HMMA.1688.F32.TF32 R80, R232.reuse, R18, R80 ;  /* 0x00000012e850723c */ /* 0x042ff00000081050 */
[C---:B--2---:R-:W-:Y:S08]  /*28be0*/  HMMA.1688.F32.TF32 R84, R232.reuse, R22, R84 ;  /* 0x00000016e854723c */ /* 0x044ff00000081054 */
[C---:B----4-:R-:W-:Y:S08]  /*28bf0*/  HMMA.1688.F32.TF32 R76, R232.reuse, R14, R76 ;  /* 0x0000000ee84c723c */ /* 0x050ff0000008104c */
[C---:B---3--:R-:W-:Y:S08]  /*28c00*/  HMMA.1688.F32.TF32 R68, R232.reuse, R6, R68 ;  /* 0x00000006e844723c */ /* 0x048ff00000081044 */
[----:B------:R-:W-:Y:S08]  /*28c10*/  HMMA.1688.F32.TF32 R100, R232, R50, R100 ;  /* 0x00000032e864723c */ /* 0x000ff00000081064 */
[C---:B------:R-:W-:Y:S08]  /*28c20*/  HMMA.1688.F32.TF32 R120, R236.reuse, R6, R120 ;  /* 0x00000006ec78723c */ /* 0x040ff00000081078 */
[C---:B------:R-:W-:Y:S08]  /*28c30*/  HMMA.1688.F32.TF32 R128, R236.reuse, R14, R128 ;  /* 0x0000000eec80723c */ /* 0x040ff00000081080 */
[C---:B------:R-:W-:Y:S08]  /*28c40*/  HMMA.1688.F32.TF32 R132, R236.reuse, R18, R132 ;  /* 0x00000012ec84723c */ /* 0x040ff00000081084 */
[----:B------:R-:W-:Y:S01]  /*28c50*/  HMMA.1688.F32.TF32 R124, R236, R10, R124 ;  /* 0x0000000aec7c723c */ /* 0x000fe2000008107c */
[----:B------:R-:W-:Y:S04]  /*28c60*/  LDS R236, [R252+0x22100] ;  /* 0x02210000fcec7984 */ /* 0x000fe80000000800 */
[----:B------:R-:W-:Y:S10]  /*28c70*/  LDS R238, [R252+0x23100] ;  /* 0x02310000fcee7984 */ /* 0x000ff40000000800 */
        /* <DEDUP_REMOVED lines=10> */
[----:B------:R-:W1:Y:S01]  /*28d20*/  LDS R239, [R0+0x23100] ;  /* 0x0231000000ef7984 */ /* 0x000e620000000800 */
[C---:B--2---:R-:W-:Y:S08]  /*28d30*/  HMMA.1688.F32.TF32 R120, R232.reuse, R62, R184 ;  /* 0x0000003ee878723c */ /* 0x044ff000000810b8 */
        /* <DEDUP_REMOVED lines=14> */
[C---:B--2---:R-:W-:Y:S08]  /*28e20*/  HMMA.1688.F32.TF32 R100, R232.reuse, R38, R104 ;  /* 0x00000026e864723c */ /* 0x044ff00000081068 */
[C---:B------:R-:W-:Y:S08]  /*28e30*/  HMMA.1688.F32.TF32 R96, R232.reuse, R34, R92 ;  /* 0x00000022e860723c */ /* 0x040ff0000008105c */
[C---:B------:R-:W-:Y:S08]  /*28e40*/  HMMA.1688.F32.TF32 R92, R232.reuse, R30, R112 ;  /* 0x0000001ee85c723c */ /* 0x040ff00000081070 */
        /* <DEDUP_REMOVED lines=25> */
[C---:B--2---:R-:W-:Y:S03]  /*28fe0*/  HMMA.1688.F32.TF32 R72, R236.reuse, R62, R248 ;  /* 0x0000003eec48723c */ /* 0x044fe600000810f8 */
[----:B------:R-:W-:Y:S04]  /*28ff0*/  LDS R232, [R2+0x22180] ;  /* 0x0221800002e87984 */ /* 0x000fe80000000800 */
[----:B------:R-:W-:Y:S01]  /*29000*/  LDS R234, [R2+0x23180] ;  /* 0x0231800002ea7984 */ /* 0x000fe20000000800 */
[-C--:B-1----:R-:W-:Y:S03]  /*29010*/  HMMA.1688.F32.TF32 R68, R236, R58.reuse, R244 ;  /* 0x0000003aec44723c */ /* 0x082fe600000810f4 */
[----:B------:R-:W-:Y:S04]  /*29020*/  LDS R233, [R3+0x22180] ;  /* 0x0221800003e97984 */ /* 0x000fe80000000800 */
[----:B------:R-:W1:Y:S04]  /*29030*/  LDS R235, [R3+0x23180] ;  /* 0x0231800003eb7984 */ /* 0x000e680000000800 */
        /* <DEDUP_REMOVED lines=38> */
[----:B------:R-:W1:Y:S04]  /*292a0*/  LDL.LU R96, [R1+0x8b0] ;  /* 0x0008b00001607983 */ /* 0x000e680000300800 */
[----:B------:R-:W1:Y:S04]  /*292b0*/  LDL.LU R97, [R1+0x8b4] ;  /* 0x0008b40001617983 */ /* 0x000e680000300800 */
[----:B------:R-:W1:Y:S04]  /*292c0*/  LDL.LU R98, [R1+0x8b8] ;  /* 0x0008b80001627983 */ /* 0x000e680000300800 */
[----:B------:R-:W1:Y:S04]  /*292d0*/  LDL.LU R99, [R1+0x8bc] ;  /* 0x0008bc0001637983 */ /* 0x000e680000300800 */
        /* <DEDUP_REMOVED lines=72> */
[C---:B-1----:R-:W-:Y:S08]  /*29760*/  HMMA.1688.F32.TF32 R96, R232.reuse, R58, R96 ;  /* 0x0000003ae860723c */ /* 0x042ff00000081060 */
[----:B--2---:R-:W-:Y:S08]  /*29770*/  HMMA.1688.F32.TF32 R104, R232, R54, R104 ;  /* 0x00000036e868723c */ /* 0x004ff00000081068 */
[C---:B---3--:R-:W-:Y:S08]  /*29780*/  HMMA.1688.F32.TF32 R132, R236.reuse, R34, R132 ;  /* 0x00000022ec84723c */ /* 0x048ff00000081084 */
[C---:B----4-:R-:W-:Y:S08]  /*29790*/  HMMA.1688.F32.TF32 R136, R236.reuse, R38, R136 ;  /* 0x00000026ec88723c */ /* 0x050ff00000081088 */
[C---:B------:R-:W-:Y:S08]  /*297a0*/  HMMA.1688.F32.TF32 R240, R236.reuse, R42, R240 ;  /* 0x0000002aecf0723c */ /* 0x040ff000000810f0 */
[C---:B------:R-:W-:Y:S08]  /*297b0*/  HMMA.1688.F32.TF32 R144, R236.reuse, R50, R144 ;  /* 0x00000032ec90723c */ /* 0x040ff00000081090 */
[C---:B------:R-:W-:Y:S08]  /*297c0*/  HMMA.1688.F32.TF32 R148, R236.reuse, R54, R148 ;  /* 0x00000036ec94723c */ /* 0x040ff00000081094 */
[C---:B------:R-:W-:Y:S11]  /*297d0*/  HMMA.1688.F32.TF32 R140, R236.reuse, R46, R140 ;  /* 0x0000002eec8c723c */ /* 0x040ff6000008108c */
[----:B------:R-:W-:Y:S04]  /*297e0*/  @!UPT UIADD3 URZ, URZ, URZ, URZ ;  /* 0x0000003f3f3ff290 */ /* 0x000fe8000fffe03f */
[----:B------:R-:W-:Y:S04]  /*297f0*/  STL.64 [R1+0xf60], R148 ;  /* 0x000f609401007387 */ /* 0x000fe80000100a00 */
[----:B------:R1:W-:Y:S04]  /*29800*/  STL.64 [R1+0xf68], R150 ;  /* 0x000f689601007387 */ /* 0x0003e80000100a00 */
[----:B-1----:R-:W2:Y:S04]  /*29810*/  LDL.LU.64 R150, [R1+0x3308] ;  /* 0x0033080001967983 */ /* 0x002ea80000300a00 */
[----:B------:R-:W2:Y:S04]  /*29820*/  LDL.LU.64 R148, [R1+0x3300] ;  /* 0x0033000001947983 */ /* 0x000ea80000300a00 */
[----:B------:R-:W-:Y:S04]  /*29830*/  STL.64 [R1+0xf50], R144 ;  /* 0x000f509001007387 */ /* 0x000fe80000100a00 */
[----:B------:R1:W-:Y:S04]  /*29840*/  STL.64 [R1+0xf58], R146 ;  /* 0x000f589201007387 */ /* 0x0003e80000100a00 */
[----:B-1----:R-:W3:Y:S04]  /*29850*/  LDL.LU.64 R146, [R1+0x32f8] ;  /* 0x0032f80001927983 */ /* 0x002ee80000300a00 */
[----:B------:R-:W3:Y:S04]  /*29860*/  LDL.LU.64 R144, [R1+0x32f0] ;  /* 0x0032f00001907983 */ /* 0x000ee80000300a00 */
[----:B------:R-:W-:Y:S04]  /*29870*/  STL.64 [R1+0xf40], R140 ;  /* 0x000f408c01007387 */ /* 0x000fe80000100a00 */
[----:B------:R1:W-:Y:S04]  /*29880*/  STL.64 [R1+0xf48], R142 ;  /* 0x000f488e01007387 */ /* 0x0003e80000100a00 */
[----:B-1----:R-:W4:Y:S04]  /*29890*/  LDL.LU.64 R142, [R1+0x32e8] ;  /* 0x0032e800018e7983 */ /* 0x002f280000300a00 */
[----:B------:R-:W4:Y:S04]  /*298a0*/  LDL.LU.64 R140, [R1+0x32e0] ;  /* 0x0032e000018c7983 */ /* 0x000f280000300a00 */
[----:B------:R-:W-:Y:S04]  /*298b0*/  STL.64 [R1+0xf30], R240 ;  /* 0x000f30f001007387 */ /* 0x000fe80000100a00 */
[----:B------:R1:W-:Y:S04]  /*298c0*/  STL.64 [R1+0xf38], R242 ;  /* 0x000f38f201007387 */ /* 0x0003e80000100a00 */
[----:B-1----:R-:W2:Y:S04]  /*298d0*/  LDL.LU.64 R242, [R1+0x32d8] ;  /* 0x0032d80001f27983 */ /* 0x002ea80000300a00 */
[----:B------:R-:W2:Y:S04]  /*298e0*/  LDL.LU.64 R240, [R1+0x32d0] ;  /* 0x0032d00001f07983 */ /* 0x000ea80000300a00 */
[----:B------:R-:W-:Y:S04]  /*298f0*/  STL.64 [R1+0xf20], R136 ;  /* 0x000f208801007387 */ /* 0x000fe80000100a00 */
[----:B------:R1:W-:Y:S04]  /*29900*/  STL.64 [R1+0xf28], R138 ;  /* 0x000f288a01007387 */ /* 0x0003e80000100a00 */
[----:B------:R-:W-:Y:S04]  /*29910*/  STL.64 [R1+0xf10], R132 ;  /* 0x000f108401007387 */ /* 0x000fe80000100a00 */
[----:B------:R1:W-:Y:S02]  /*29920*/  STL.64 [R1+0xf18], R134 ;  /* 0x000f188601007387 */ /* 0x0003e40000100a00 */
[C---:B-1----:R-:W-:Y:S08]  /*29930*/  HMMA.1688.F32.TF32 R136, R236.reuse, R30, R128 ;  /* 0x0000001eec88723c */ /* 0x042ff00000081080 */
[C---:B------:R-:W-:Y:S08]  /*29940*/  HMMA.1688.F32.TF32 R132, R236.reuse, R26, R124 ;  /* 0x0000001aec84723c */ /* 0x040ff0000008107c */
[C---:B------:R-:W-:Y:S08]  /*29950*/  HMMA.1688.F32.TF32 R128, R236.reuse, R22, R120 ;  /* 0x00000016ec80723c */ /* 0x040ff00000081078 */
[C---:B------:R-:W-:Y:S08]  /*29960*/  HMMA.1688.F32.TF32 R124, R236.reuse, R18, R116 ;  /* 0x00000012ec7c723c */ /* 0x040ff00000081074 */
        /* <DEDUP_REMOVED lines=16> */
[----:B------:R1:W-:Y:S01]  /*29a70*/  STL.64 [R1+0xed8], R110 ;  /* 0x000ed86e01007387 */ /* 0x0003e20000100a00 */
[C---:B------:R-:W-:Y:S03]  /*29a80*/  HMMA.1688.F32.TF32 R76, R232.reuse, R30, R76 ;  /* 0x0000001ee84c723c */ /* 0x040fe6000008104c */
[----:B------:R-:W-:Y:S04]  /*29a90*/  LDS R236, [R252+0x22180] ;  /* 0x02218000fcec7984 */ /* 0x000fe80000000800 */
[----:B------:R-:W-:Y:S01]  /*29aa0*/  LDS R238, [R252+0x23180] ;  /* 0x02318000fcee7984 */ /* 0x000fe20000000800 */
[C---:B-1----:R-:W-:Y:S03]  /*29ab0*/  HMMA.1688.F32.TF32 R108, R232.reuse, R66, R100 ;  /* 0x00000042e86c723c */ /* 0x042fe60000081064 */
[----:B------:R-:W-:Y:S04]  /*29ac0*/  LDS R237, [R0+0x22180] ;  /* 0x0221800000ed7984 */ /* 0x000fe80000000800 */
[----:B------:R-:W1:Y:S01]  /*29ad0*/  LDS R239, [R0+0x23180] ;  /* 0x0231800000ef7984 */ /* 0x000e620000000800 */
[C---:B------:R-:W-:Y:S11]  /*29ae0*/  HMMA.1688.F32.TF32 R100, R232.reuse, R62, R168 ;  /* 0x0000003ee864723c */ /* 0x040ff600000810a8 */
[----:B------:R-:W-:Y:S04]  /*29af0*/  @!UPT UIADD3 URZ, URZ, URZ, URZ ;  /* 0x0000003f3f3ff290 */ /* 0x000fe8000fffe03f */
[----:B------:R-:W-:Y:S04]  /*29b00*/  STL.64 [R1+0x1520], R108 ;  /* 0x0015206c01007387 */ /* 0x000fe80000100a00 */
[----:B------:R-:W-:Y:S04]  /*29b10*/  STL.64 [R1+0x1528], R110 ;  /* 0x0015286e01007387 */ /* 0x000fe80000100a00 */
        /* <DEDUP_REMOVED lines=14> */
[----:B------:R-:W-:Y:S01]  /*29c00*/  STL.64 [R1+0x14d8], R98 ;  /* 0x0014d86201007387 */ /* 0x000fe20000100a00 */
[C---:B------:R-:W-:Y:S03]  /*29c10*/  HMMA.1688.F32.TF32 R80, R232.reuse, R26, R72 ;  /* 0x0000001ae850723c */ /* 0x040fe60000081048 */
[----:B------:R-:W-:Y:S04]  /*29c20*/  STL.64 [R1+0x14c0], R92 ;  /* 0x0014c05c01007387 */ /* 0x000fe80000100a00 */
[----:B------:R-:W-:Y:S01]  /*29c30*/  STL.64 [R1+0x14c8], R94 ;  /* 0x0014c85e01007387 */ /* 0x000fe20000100a00 */
[C---:B------:R-:W-:Y:S03]  /*29c40*/  HMMA.1688.F32.TF32 R72, R232.reuse, R22, R68 ;  /* 0x00000016e848723c */ /* 0x040fe60000081044 */
[----:B------:R-:W-:Y:S04]  /*29c50*/  STL.64 [R1+0x14b0], R88 ;  /* 0x0014b05801007387 */ /* 0x000fe80000100a00 */
[----:B------:R-:W-:Y:S04]  /*29c60*/  STL.64 [R1+0x14b8], R90 ;  /* 0x0014b85a01007387 */ /* 0x000fe80000100a00 */
[----:B------:R-:W-:Y:S04]  /*29c70*/  STL.64 [R1+0x14a0], R84 ;  /* 0x0014a05401007387 */ /* 0x000fe80000100a00 */
[----:B------:R-:W-:Y:S04]  /*29c80*/  STL.64 [R1+0x14a8], R86 ;  /* 0x0014a85601007387 */ /* 0x000fe80000100a00 */
[----:B------:R-:W-:Y:S01]  /*29c90*/  STL.64 [R1+0x1490], R76 ;  /* 0x0014904c01007387 */ /* 0x000fe20000100a00 */
[C---:B------:R-:W-:Y:S03]  /*29ca0*/  HMMA.1688.F32.TF32 R68, R232.reuse, R14, R244 ;  /* 0x0000000ee844723c */ /* 0x040fe600000810f4 */
[----:B------:R1:W-:Y:S05]  /*29cb0*/  STL.64 [R1+0x1498], R78 ;  /* 0x0014984e01007387 */ /* 0x0003ea0000100a00 */
[----:B-1----:R-:W-:Y:S01]  /*29cc0*/  HMMA.1688.F32.TF32 R76, R232, R18, R248 ;  /* 0x00000012e84c723c */ /* 0x002fe200000810f8 */
[----:B------:R-:W-:Y:S04]  /*29cd0*/  STL.64 [R1+0x1480], R80 ;  /* 0x0014805001007387 */ /* 0x000fe80000100a00 */
[----:B------:R-:W-:Y:S04]  /*29ce0*/  STL.64 [R1+0x1488], R82 ;  /* 0x0014885201007387 */ /* 0x000fe80000100a00 */
[----:B------:R1:W-:Y:S04]  /*29cf0*/  STL.64 [R1+0x1470], R72 ;  /* 0x0014704801007387 */ /* 0x0003e80000100a00 */
[----:B------:R2:W-:Y:S04]  /*29d00*/  STL.64 [R1+0x1478], R74 ;  /* 0x0014784a01007387 */ /* 0x0005e80000100a00 */
[----:B-1----:R-:W3:Y:S06]  /*29d10*/  LDL.LU R72, [R1+0x190] ;  /* 0x0001900001487983 */ /* 0x002eec0000300800 */
[----:B------:R1:W-:Y:S04]  /*29d20*/  STL.64 [R1+0x1460], R76 ;  /* 0x0014604c01007387 */ /* 0x0003e80000100a00 */
[----:B------:R1:W-:Y:S04]  /*29d30*/  STL.64 [R1+0x1468], R78 ;  /* 0x0014684e01007387 */ /* 0x0003e80000100a00 */
[----:B------:R1:W-:Y:S04]  /*29d40*/  STL.64 [R1+0x1450], R68 ;  /* 0x0014504401007387 */ /* 0x0003e80000100a00 */
[----:B------:R1:W-:Y:S04]  /*29d50*/  STL.64 [R1+0x1458], R70 ;  /* 0x0014584601007387 */ /* 0x0003e80000100a00 */
[----:B------:R-:W3:Y:S04]  /*29d60*/  LDL.LU R73, [R1+0x194] ;  /* 0x0001940001497983 */ /* 0x000ee80000300800 */
[----:B--2---:R-:W3:Y:S04]  /*29d70*/  LDL.LU R74, [R1+0x198] ;  /* 0x00019800014a7983 */ /* 0x004ee80000300800 */
[----:B------:R-:W3:Y:S04]  /*29d80*/  LDL.LU R75, [R1+0x19c] ;  /* 0x00019c00014b7983 */ /* 0x000ee80000300800 */
[----:B-1----:R-:W2:Y:S04]  /*29d90*/  LDL.LU R76, [R1+0x4a0] ;  /* 0x0004a000014c7983 */ /* 0x002ea80000300800 */
        /* <DEDUP_REMOVED lines=88> */
[----:B---3--:R-:W-:Y:S08]  /*2a320*/  HMMA.1688.F32.TF32 R100, R236, R30, R100 ;  /* 0x0000001eec64723c */ /* 0x008ff00000081064 */
[C---:B----4-:R-:W-:Y:S08]  /*2a330*/  HMMA.1688.F32.TF32 R248, R232.reuse, R10, R248 ;  /* 0x0000000ae8f8723c */ /* 0x050ff000000810f8 */
[----:B------:R-:W-:Y:S08]  /*2a340*/  HMMA.1688.F32.TF32 R232, R232, R6, R244 ;  /* 0x00000006e8e8723c */ /* 0x000ff000000810f4 */
[C---:B------:R-:W-:Y:S08]  /*2a350*/  HMMA.1688.F32.TF32 R132, R236.reuse, R62, R132 ;  /* 0x0000003eec84723c */ /* 0x040ff00000081084 */
[C---:B------:R-:W-:Y:S01]  /*2a360*/  HMMA.1688.F32.TF32 R136, R236.reuse, R66, R136 ;  /* 0x00000042ec88723c */ /* 0x040fe20000081088 */
[----:B------:R-:W-:Y:S04]  /*2a370*/  STL.64 [R1+0x1440], R248 ;  /* 0x001440f801007387 */ /* 0x000fe80000100a00 */
[----:B------:R1:W-:Y:S04]  /*2a380*/  STL.64 [R1+0x1448], R250 ;  /* 0x001448fa01007387 */ /* 0x0003e80000100a00 */
[----:B-1----:R-:W2:Y:S04]  /*2a390*/  LDL.LU.64 R250, [R1+0x32c8] ;  /* 0x0032c80001fa7983 */ /* 0x002ea80000300a00 */
[----:B------:R-:W3:Y:S04]  /*2a3a0*/  LDL.LU.64 R248, [R1+0x32c0] ;  /* 0x0032c00001f87983 */ /* 0x000ee80000300a00 */
[----:B------:R-:W2:Y:S04]  /*2a3b0*/  LDL.LU.64 R246, [R1+0x32b8] ;  /* 0x0032b80001f67983 */ /* 0x000ea80000300a00 */
[----:B------:R-:W3:Y:S04]  /*2a3c0*/  LDL.LU.64 R244, [R1+0x32b0] ;  /* 0x0032b00001f47983 */ /* 0x000ee80000300a00 */
[----:B------:R-:W-:Y:S04]  /*2a3d0*/  STL.64 [R1+0xec0], R232 ;  /* 0x000ec0e801007387 */ /* 0x000fe80000100a00 */
[----:B------:R-:W-:Y:S04]  /*2a3e0*/  STL.64 [R1+0xec8], R234 ;  /* 0x000ec8ea01007387 */ /* 0x000fe80000100a00 */
[----:B------:R-:W-:Y:S04]  /*2a3f0*/  STL.64 [R1+0xeb0], R136 ;  /* 0x000eb08801007387 */ /* 0x000fe80000100a00 */
[----:B------:R1:W-:Y:S04]  /*2a400*/  STL.64 [R1+0xeb8], R138 ;  /* 0x000eb88a01007387 */ /* 0x0003e80000100a00 */
[----:B------:R-:W-:Y:S04]  /*2a410*/  STL.64 [R1+0xea0], R132 ;  /* 0x000ea08401007387 */ /* 0x000fe80000100a00 */
[----:B------:R1:W-:Y:S02]  /*2a420*/  STL.64 [R1+0xea8], R134 ;  /* 0x000ea88601007387 */ /* 0x0003e40000100a00 */
[C---:B-1----:R-:W-:Y:S02]  /*2a430*/  HMMA.1688.F32.TF32 R136, R236.reuse, R58, R128 ;  /* 0x0000003aec88723c */ /* 0x042fe40000081080 */
[----:B------:R-:W-:Y:S04]  /*2a440*/  LDS R232, [R2+0x22200] ;  /* 0x0222000002e87984 */ /* 0x000fe80000000800 */
[----:B------:R-:W-:Y:S02]  /*2a450*/  LDS R234, [R2+0x23200] ;  /* 0x0232000002ea7984 */ /* 0x000fe40000000800 */
[C---:B------:R-:W-:Y:S02]  /*2a460*/  HMMA.1688.F32.TF32 R132, R236.reuse, R54, R124 ;  /* 0x00000036ec84723c */ /* 0x040fe4000008107c */
[----:B------:R-:W-:Y:S04]  /*2a470*/  LDS R233, [R3+0x22200] ;  /* 0x0222000003e97984 */ /* 0x000fe80000000800 */
[----:B------:R-:W1:Y:S02]  /*2a480*/  LDS R235, [R3+0x23200] ;  /* 0x0232000003eb7984 */ /* 0x000e640000000800 */
[C---:B------:R-:W-:Y:S08]  /*2a490*/  HMMA.1688.F32.TF32 R128, R236.reuse, R50, R120 ;  /* 0x00000032ec80723c */ /* 0x040ff00000081078 */
        /* <DEDUP_REMOVED lines=17> */
[----:B------:R1:W-:Y:S02]  /*2a5b0*/  STL.64 [R1+0xe38], R110 ;  /* 0x000e386e01007387 */ /* 0x0003e40000100a00 */
[C---:B-1----:R-:W-:Y:S02]  /*2a5c0*/  HMMA.1688.F32.TF32 R116, R236.reuse, R26, R168 ;  /* 0x0000001aec74723c */ /* 0x042fe400000810a8 */
[----:B------:R-:W-:Y:S04]  /*2a5d0*/  STL.64 [R1+0xe20], R100 ;  /* 0x000e206401007387 */ /* 0x000fe80000100a00 */
[----:B------:R1:W-:Y:S02]  /*2a5e0*/  STL.64 [R1+0xe28], R102 ;  /* 0x000e286601007387 */ /* 0x0003e40000100a00 */
[C---:B------:R-:W-:Y:S08]  /*2a5f0*/  HMMA.1688.F32.TF32 R108, R236.reuse, R22, R96 ;  /* 0x00000016ec6c723c */ /* 0x040ff00000081060 */
[C---:B-1----:R-:W-:Y:S08]  /*2a600*/  HMMA.1688.F32.TF32 R100, R236.reuse, R18, R104 ;  /* 0x00000012ec64723c */ /* 0x042ff00000081068 */
[C---:B------:R-:W-:Y:S08]  /*2a610*/  HMMA.1688.F32.TF32 R96, R236.reuse, R14, R92 ;  /* 0x0000000eec60723c */ /* 0x040ff0000008105c */
[----:B------:R-:W-:Y:S08]  /*2a620*/  HMMA.1688.F32.TF32 R92, R236, R10, R112 ;  /* 0x0000000aec5c723c */ /* 0x000ff00000081070 */
[C---:B------:R-:W-:Y:S08]  /*2a630*/  HMMA.1688.F32.TF32 R84, R232.reuse, R66, R84 ;  /* 0x00000042e854723c */ /* 0x040ff00000081054 */
[C---:B------:R-:W-:Y:S01]  /*2a640*/  HMMA.1688.F32.TF32 R80, R232.reuse, R62, R80 ;  /* 0x0000003ee850723c */ /* 0x040fe20000081050 */
[----:B------:R-:W-:Y:S07]  /*2a650*/  STL.64 [R1+0xe10], R116 ;  /* 0x000e107401007387 */ /* 0x000fee0000100a00 */
        /* <DEDUP_REMOVED lines=20> */
[----:B------:R-:W-:Y:S01]  /*2a7a0*/  STL.64 [R1+0x13d0], R72 ;  /* 0x0013d04801007387 */ /* 0x000fe20000100a00 */
[----:B-1----:R-:W-:-:S03]  /*2a7b0*/  IMAD.MOV.U32 R76, RZ, RZ, R240 ;  /* 0x000000ffff4c7224 */ /* 0x002fc600078e00f0 */
[----:B------:R-:W-:Y:S01]  /*2a7c0*/  STL.64 [R1+0x13d8], R74 ;  /* 0x0013d84a01007387 */ /* 0x000fe20000100a00 */
[----:B------:R-:W-:-:S03]  /*2a7d0*/  IMAD.MOV.U32 R77, RZ, RZ, R242 ;  /* 0x000000ffff4d7224 */ /* 0x000fc600078e00f2 */
[----:B------:R-:W4:Y:S01]  /*2a7e0*/  LDL.LU R240, [R1+0x32ac] ;  /* 0x0032ac0001f07983 */ /* 0x000f220000300800 */
[----:B------:R-:W-:-:S03]  /*2a7f0*/  IMAD.MOV.U32 R78, RZ, RZ, R243 ;  /* 0x000000ffff4e7224 */ /* 0x000fc600078e00f3 */
[----:B------:R1:W-:Y:S01]  /*2a800*/  STL.64 [R1+0x13c0], R68 ;  /* 0x0013c04401007387 */ /* 0x0003e20000100a00 */
[----:B------:R-:W-:-:S03]  /*2a810*/  IMAD.MOV.U32 R79, RZ, RZ, R241 ;  /* 0x000000ffff4f7224 */ /* 0x000fc600078e00f1 */
[----:B------:R1:W-:Y:S04]  /*2a820*/  STL.64 [R1+0x13c8], R70 ;  /* 0x0013c84601007387 */ /* 0x0003e80000100a00 */
[----:B------:R-:W4:Y:S04]  /*2a830*/  LDL.LU R242, [R1+0x32a8] ;  /* 0x0032a80001f27983 */ /* 0x000f280000300800 */
[----:B------:R-:W4:Y:S04]  /*2a840*/  LDL.LU R243, [R1+0x32a4] ;  /* 0x0032a40001f37983 */ /* 0x000f280000300800 */
[----:B------:R-:W4:Y:S01]  /*2a850*/  LDL.LU R241, [R1+0x32a0] ;  /* 0x0032a00001f17983 */ /* 0x000f220000300800 */
[----:B--2---:R-:W-:-:S02]  /*2a860*/  IMAD.MOV.U32 R80, RZ, RZ, R251 ;  /* 0x000000ffff507224 */ /* 0x004fc400078e00fb */
[----:B------:R-:W-:Y:S01]  /*2a870*/  IMAD.MOV.U32 R81, RZ, RZ, R250 ;  /* 0x000000ffff517224 */ /* 0x000fe200078e00fa */
[----:B------:R-:W2:Y:S01]  /*2a880*/  LDL.LU R251, [R1+0x329c] ;  /* 0x00329c0001fb7983 */ /* 0x000ea20000300800 */
[----:B---3--:R-:W-:Y:S02]  /*2a890*/  IMAD.MOV.U32 R82, RZ, RZ, R249 ;  /* 0x000000ffff527224 */ /* 0x008fe400078e00f9 */
[----:B------:R-:W-:Y:S01]  /*2a8a0*/  IMAD.MOV.U32 R83, RZ, RZ, R248 ;  /* 0x000000ffff537224 */ /* 0x000fe200078e00f8 */
[----:B------:R-:W3:Y:S01]  /*2a8b0*/  LDL.LU R250, [R1+0x3298] ;  /* 0x0032980001fa7983 */ /* 0x000ee20000300800 */
[----:B------:R-:W-:-:S03]  /*2a8c0*/  IMAD.MOV.U32 R84, RZ, RZ, R247 ;  /* 0x000000ffff547224 */ /* 0x000fc600078e00f7 */
[----:B------:R-:W2:Y:S01]  /*2a8d0*/  LDL.LU R249, [R1+0x3294] ;  /* 0x0032940001f97983 */ /* 0x000ea20000300800 */
[----:B------:R-:W-:-:S03]  /*2a8e0*/  IMAD.MOV.U32 R85, RZ, RZ, R246 ;  /* 0x000000ffff557224 */ /* 0x000fc600078e00f6 */
[----:B------:R-:W3:Y:S01]  /*2a8f0*/  LDL.LU R248, [R1+0x3290] ;  /* 0x0032900001f87983 */ /* 0x000ee20000300800 */
[----:B------:R-:W-:-:S03]  /*2a900*/  IMAD.MOV.U32 R86, RZ, RZ, R245 ;  /* 0x000000ffff567224 */ /* 0x000fc600078e00f5 */
[----:B------:R-:W3:Y:S01]  /*2a910*/  LDL.LU R247, [R1+0x328c] ;  /* 0x00328c0001f77983 */ /* 0x000ee20000300800 */
[----:B------:R-:W-:-:S03]  /*2a920*/  IMAD.MOV.U32 R87, RZ, RZ, R244 ;  /* 0x000000ffff577224 */ /* 0x000fc600078e00f4 */
[----:B------:R-:W3:Y:S04]  /*2a930*/  LDL.LU R246, [R1+0x3288] ;  /* 0x0032880001f67983 */ /* 0x000ee80000300800 */
[----:B------:R-:W3:Y:S04]  /*2a940*/  LDL.LU R245, [R1+0x3284] ;  /* 0x0032840001f57983 */ /* 0x000ee80000300800 */
[----:B------:R-:W3:Y:S04]  /*2a950*/  LDL.LU R244, [R1+0x3280] ;  /* 0x0032800001f47983 */ /* 0x000ee80000300800 */
[----:B------:R-:W-:Y:S04]  /*2a960*/  LDS R236, [R252+0x22200] ;  /* 0x02220000fcec7984 */ /* 0x000fe80000000800 */
[----:B------:R-:W-:Y:S04]  /*2a970*/  LDS R238, [R252+0x23200] ;  /* 0x02320000fcee7984 */ /* 0x000fe80000000800 */
[----:B------:R-:W-:Y:S04]  /*2a980*/  LDS R237, [R0+0x22200] ;  /* 0x0222000000ed7984 */ /* 0x000fe80000000800 */
[----:B------:R-:W1:Y:S01]  /*2a990*/  LDS R239, [R0+0x23200] ;  /* 0x0232000000ef7984 */ /* 0x000e620000000800 */
[----:B----4-:R-:W-:-:S02]  /*2a9a0*/  IMAD.MOV.U32 R115, RZ, RZ, R240 ;  /* 0x000000ffff737224 */ /* 0x010fc400078e00f0 */
[----:B------:R-:W-:Y:S02]  /*2a9b0*/  IMAD.MOV.U32 R114, RZ, RZ, R242 ;  /* 0x000000ffff727224 */ /* 0x000fe400078e00f2 */
[----:B------:R-:W-:Y:S02]  /*2a9c0*/  IMAD.MOV.U32 R113, RZ, RZ, R243 ;  /* 0x000000ffff717224 */ /* 0x000fe400078e00f3 */
[----:B------:R-:W-:Y:S02]  /*2a9d0*/  IMAD.MOV.U32 R112, RZ, RZ, R241 ;  /* 0x000000ffff707224 */ /* 0x000fe400078e00f1 */
[----:B------:R-:W4:Y:S04]  /*2a9e0*/  LDL.LU R241, [R1+0x327c] ;  /* 0x00327c0001f17983 */ /* 0x000f280000300800 */
[----:B------:R-:W4:Y:S04]  /*2a9f0*/  LDL.LU R243, [R1+0x3278] ;  /* 0x0032780001f37983 */ /* 0x000f280000300800 */
[----:B------:R-:W4:Y:S04]  /*2aa00*/  LDL.LU R242, [R1+0x3274] ;  /* 0x0032740001f27983 */ /* 0x000f280000300800 */
[----:B------:R-:W4:Y:S01]  /*2aa10*/  LDL.LU R240, [R1+0x3270] ;  /* 0x0032700001f07983 */ /* 0x000f220000300800 */
[----:B--2---:R-:W-:-:S02]  /*2aa20*/  IMAD.MOV.U32 R93, RZ, RZ, R249 ;  /* 0x000000ffff5d7224 */ /* 0x004fc400078e00f9 */
[----:B---3--:R-:W-:Y:S02]  /*2aa30*/  IMAD.MOV.U32 R92, RZ, RZ, R248 ;  /* 0x000000ffff5c7224 */ /* 0x008fe400078e00f8 */
[----:B------:R-:W2:Y:S01]  /*2aa40*/  LDL.LU R248, [R1+0x326c] ;  /* 0x00326c0001f87983 */ /* 0x000ea20000300800 */
[----:B------:R-:W-:Y:S02]  /*2aa50*/  IMAD.MOV.U32 R94, RZ, RZ, R250 ;  /* 0x000000ffff5e7224 */ /* 0x000fe400078e00fa */
        /* <DEDUP_REMOVED lines=11> */
[----:B------:R-:W3:Y:S01]  /*2ab10*/  LDL.LU R247, [R1+0x3250] ;  /* 0x0032500001f77983 */ /* 0x000ee20000300800 */
[----:B----4-:R-:W-:Y:S02]  /*2ab20*/  IMAD.MOV.U32 R171, RZ, RZ, R241 ;  /* 0x000000ffffab7224 */ /* 0x010fe400078e00f1 */
[----:B------:R-:W-:-:S02]  /*2ab30*/  IMAD.MOV.U32 R170, RZ, RZ, R243 ;  /* 0x000000ffffaa7224 */ /* 0x000fc400078e00f3 */
[----:B------:R-:W-:Y:S02]  /*2ab40*/  IMAD.MOV.U32 R169, RZ, RZ, R242 ;  /* 0x000000ffffa97224 */ /* 0x000fe400078e00f2 */
[----:B------:R-:W-:Y:S02]  /*2ab50*/  IMAD.MOV.U32 R168, RZ, RZ, R240 ;  /* 0x000000ffffa87224 */ /* 0x000fe400078e00f0 */
[----:B------:R-:W4:Y:S04]  /*2ab60*/  LDL.LU R240, [R1+0x324c] ;  /* 0x00324c0001f07983 */ /* 0x000f280000300800 */
[----:B------:R-:W4:Y:S04]  /*2ab70*/  LDL.LU R242, [R1+0x3248] ;  /* 0x0032480001f27983 */ /* 0x000f280000300800 */
[----:B------:R-:W4:Y:S04]  /*2ab80*/  LDL.LU R243, [R1+0x3244] ;  /* 0x0032440001f37983 */ /* 0x000f280000300800 */
[----:B------:R-:W4:Y:S01]  /*2ab90*/  LDL.LU R241, [R1+0x3240] ;  /* 0x0032400001f17983 */ /* 0x000f220000300800 */
[----:B--2---:R-:W-:-:S03]  /*2aba0*/  IMAD.MOV.U32 R103, RZ, RZ, R248 ;  /* 0x000000ffff677224 */ /* 0x004fc600078e00f8 */
[----:B------:R-:W2:Y:S01]  /*2abb0*/  LDL.LU R124, [R1] ;  /* 0x00000000017c7983 */ /* 0x000ea20000300800 */
[----:B---3--:R-:W-:-:S03]  /*2abc0*/  IMAD.MOV.U32 R102, RZ, RZ, R249 ;  /* 0x000000ffff667224 */ /* 0x008fc600078e00f9 */
[----:B------:R-:W2:Y:S01]  /*2abd0*/  LDL.LU R125, [R1+0x4] ;  /* 0x00000400017d7983 */ /* 0x000ea20000300800 */
[----:B------:R-:W-:-:S03]  /*2abe0*/  IMAD.MOV.U32 R101, RZ, RZ, R250 ;  /* 0x000000ffff657224 */ /* 0x000fc600078e00fa */
[----:B------:R-:W2:Y:S01]  /*2abf0*/  LDL.LU R126, [R1+0x8] ;  /* 0x00000800017e7983 */ /* 0x000ea20000300800 */
[----:B------:R-:W-:-:S03]  /*2ac00*/  MOV R100, R251 ;  /* 0x000000fb00647202 */ /* 0x000fc60000000f00 */
[----:B------:R-:W2:Y:S01]  /*2ac10*/  LDL.LU R127, [R1+0xc] ;  /* 0x00000c00017f7983 */ /* 0x000ea20000300800 */
[----:B------:R-:W-:-:S03]  /*2ac20*/  IMAD.MOV.U32 R179, RZ, RZ, R244 ;  /* 0x000000ffffb37224 */ /* 0x000fc600078e00f4 */
[----:B------:R-:W3:Y:S01]  /*2ac30*/  LDL.LU R248, [R1+0x20] ;  /* 0x0000200001f87983 */ /* 0x000ee20000300800 */
[----:B------:R-:W-:-:S03]  /*2ac40*/  IMAD.MOV.U32 R178, RZ, RZ, R245 ;  /* 0x000000ffffb27224 */ /* 0x000fc600078e00f5 */
[----:B------:R-:W3:Y:S01]  /*2ac50*/  LDL.LU R249, [R1+0x24] ;  /* 0x0000240001f97983 */ /* 0x000ee20000300800 */
[----:B------:R-:W-:-:S03]  /*2ac60*/  IMAD.MOV.U32 R177, RZ, RZ, R246 ;  /* 0x000000ffffb17224 */ /* 0x000fc600078e00f6 */
[----:B------:R-:W3:Y:S01]  /*2ac70*/  LDL.LU R250, [R1+0x28] ;  /* 0x0000280001fa7983 */ /* 0x000ee20000300800 */
[----:B------:R-:W-:-:S03]  /*2ac80*/  IMAD.MOV.U32 R176, RZ, RZ, R247 ;  /* 0x000000ffffb07224 */ /* 0x000fc600078e00f7 */
[----:B------:R-:W3:Y:S04]  /*2ac90*/  LDL.LU R251, [R1+0x2c] ;  /* 0x00002c0001fb7983 */ /* 0x000ee80000300800 */
[----:B------:R-:W2:Y:S04]  /*2aca0*/  LDL.LU R244, [R1+0x30] ;  /* 0x0000300001f47983 */ /* 0x000ea80000300800 */
[----:B------:R-:W2:Y:S04]  /*2acb0*/  LDL.LU R245, [R1+0x34] ;  /* 0x0000340001f57983 */ /* 0x000ea80000300800 */
[----:B------:R-:W2:Y:S04]  /*2acc0*/  LDL.LU R246, [R1+0x38] ;  /* 0x0000380001f67983 */ /* 0x000ea80000300800 */
[----:B------:R-:W2:Y:S01]  /*2acd0*/  LDL.LU R247, [R1+0x3c] ;  /* 0x00003c0001f77983 */ /* 0x000ea20000300800 */
[----:B----4-:R-:W-:-:S03]  /*2ace0*/  IMAD.MOV.U32 R187, RZ, RZ, R240 ;  /* 0x000000ffffbb7224 */ /* 0x010fc600078e00f0 */
[----:B------:R-:W4:Y:S01]  /*2acf0*/  LDL.LU R240, [R1+0x40] ;  /* 0x0000400001f07983 */ /* 0x000f220000300800 */
[----:B------:R-:W-:Y:S02]  /*2ad00*/  IMAD.MOV.U32 R185, RZ, RZ, R242 ;  /* 0x000000ffffb97224 */ /* 0x000fe400078e00f2 */
[----:B------:R-:W-:Y:S02]  /*2ad10*/  IMAD.MOV.U32 R184, RZ, RZ, R243 ;  /* 0x000000ffffb87224 */ /* 0x000fe400078e00f3 */
[----:B------:R-:W-:Y:S02]  /*2ad20*/  IMAD.MOV.U32 R186, RZ, RZ, R241 ;  /* 0x000000ffffba7224 */ /* 0x000fe400078e00f1 */
        /* <DEDUP_REMOVED lines=11> */
[----:B-1----:R-:W4:Y:S04]  /*2ade0*/  LDL.LU R68, [R1+0x50] ;  /* 0x0000500001447983 */ /* 0x002f280000300800 */
        /* <DEDUP_REMOVED lines=21> */
[C---:B--2---:R-:W-:Y:S03]  /*2af40*/  HMMA.1688.F32.TF32 R244, R232.reuse, R30, R244 ;  /* 0x0000001ee8f4723c */ /* 0x044fe600000810f4 */
[----:B------:R-:W2:Y:S04]  /*2af50*/  LDL.LU R98, [R1+0x118] ;  /* 0x0001180001627983 */ /* 0x000ea80000300800 */
[----:B------:R-:W2:Y:S04]  /*2af60*/  LDL.LU R99, [R1+0x11c] ;  /* 0x00011c0001637983 */ /* 0x000ea80000300800 */
[----:B------:R-:W2:Y:S04]  /*2af70*/  LDL.LU R88, [R1+0xd0] ;  /* 0x0000d00001587983 */ /* 0x000ea80000300800 */
[----:B------:R-:W2:Y:S01]  /*2af80*/  LDL.LU R89, [R1+0xd4] ;  /* 0x0000d40001597983 */ /* 0x000ea20000300800 */
[C---:B---3--:R-:W-:Y:S03]  /*2af90*/  HMMA.1688.F32.TF32 R248, R232.reuse, R26, R248 ;  /* 0x0000001ae8f8723c */ /* 0x048fe600000810f8 */
[----:B------:R-:W3:Y:S04]  /*2afa0*/  LDL.LU R90, [R1+0xd8] ;  /* 0x0000d800015a7983 */ /* 0x000ee80000300800 */
[----:B------:R-:W3:Y:S04]  /*2afb0*/  LDL.LU R91, [R1+0xdc] ;  /* 0x0000dc00015b7983 */ /* 0x000ee80000300800 */
[----:B------:R-:W2:Y:S04]  /*2afc0*/  LDL.LU R72, [R1+0x90] ;  /* 0x0000900001487983 */ /* 0x000ea80000300800 */
[----:B------:R-:W2:Y:S04]  /*2afd0*/  LDL.LU R73, [R1+0x94] ;  /* 0x0000940001497983 */ /* 0x000ea80000300800 */
[----:B------:R-:W2:Y:S04]  /*2afe0*/  LDL.LU R74, [R1+0x98] ;  /* 0x00009800014a7983 */ /* 0x000ea80000300800 */
[----:B------:R-:W2:Y:S01]  /*2aff0*/  LDL.LU R75, [R1+0x9c] ;  /* 0x00009c00014b7983 */ /* 0x000ea20000300800 */
[C---:B----4-:R-:W-:Y:S08]  /*2b000*/  HMMA.1688.F32.TF32 R240, R232.reuse, R34, R240 ;  /* 0x00000022e8f0723c */ /* 0x050ff000000810f0 */
[C---:B------:R-:W-:Y:S08]  /*2b010*/  HMMA.1688.F32.TF32 R132, R232.reuse, R42, R132 ;  /* 0x0000002ae884723c */ /* 0x040ff00000081084 */
[C---:B------:R-:W-:Y:S08]  /*2b020*/  HMMA.1688.F32.TF32 R136, R232.reuse, R46, R136 ;  /* 0x0000002ee888723c */ /* 0x040ff00000081088 */
[C---:B------:R-:W-:Y:S11]  /*2b030*/  HMMA.1688.F32.TF32 R68, R232.reuse, R38, R68 ;  /* 0x00000026e844723c */ /* 0x040ff60000081044 */
[----:B------:R-:W-:Y:S04]  /*2b040*/  @!UPT UIADD3 URZ, URZ, URZ, URZ ;  /* 0x0000003f3f3ff290 */ /* 0x000fe8000fffe03f */
[----:B------:R-:W-:Y:S04]  /*2b050*/  STL.64 [R1+0x13b0], R136 ;  /* 0x0013b08801007387 */ /* 0x000fe80000100a00 */
[----:B------:R1:W-:Y:S04]  /*2b060*/  STL.64 [R1+0x13b8], R138 ;  /* 0x0013b88a01007387 */ /* 0x0003e80000100a00 */
[----:B-1----:R-:W4:Y:S04]  /*2b070*/  LDL.LU.64 R138, [R1+0x3238] ;  /* 0x00323800018a7983 */ /* 0x002f280000300a00 */
[----:B------:R-:W4:Y:S04]  /*2b080*/  LDL.LU.64 R136, [R1+0x3230] ;  /* 0x0032300001887983 */ /* 0x000f280000300a00 */
        /* <DEDUP_REMOVED lines=18> */
[----:B-1----:R-:W4:Y:S04]  /*2b1b0*/  LDL.LU.64 R250, [R1+0x31e8] ;  /* 0x0031e80001fa7983 */ /* 0x002f280000300a00 */
[----:B------:R-:W4:Y:S01]  /*2b1c0*/  LDL.LU.64 R248, [R1+0x31e0] ;  /* 0x0031e00001f87983 */ /* 0x000f220000300a00 */
[C---:B------:R-:W-:Y:S08]  /*2b1d0*/  HMMA.1688.F32.TF32 R128, R232.reuse, R22, R128 ;  /* 0x00000016e880723c */ /* 0x040ff00000081080 */
[----:B------:R-:W-:Y:S08]  /*2b1e0*/  HMMA.1688.F32.TF32 R124, R232, R18, R124 ;  /* 0x00000012e87c723c */ /* 0x000ff0000008107c */
[C---:B------:R-:W-:Y:S07]  /*2b1f0*/  HMMA.1688.F32.TF32 R120, R236.reuse, R66, R120 ;  /* 0x00000042ec78723c */ /* 0x040fee0000081078 */
[----:B------:R-:W-:Y:S04]  /*2b200*/  STL.64 [R1+0x1360], R128 ;  /* 0x0013608001007387 */ /* 0x000fe80000100a00 */
[----:B------:R-:W-:Y:S04]  /*2b210*/  STL.64 [R1+0x1368], R130 ;  /* 0x0013688201007387 */ /* 0x000fe80000100a00 */
[----:B------:R-:W-:Y:S04]  /*2b220*/  STL.64 [R1+0x1350], R124 ;  /* 0x0013507c01007387 */ /* 0x000fe80000100a00 */
[----:B------:R3:W-:Y:S01]  /*2b230*/  STL.64 [R1+0x1358], R126 ;  /* 0x0013587e01007387 */ /* 0x0007e20000100a00 */
[C---:B------:R-:W-:Y:S08]  /*2b240*/  HMMA.1688.F32.TF32 R116, R236.reuse, R62, R116 ;  /* 0x0000003eec74723c */ /* 0x040ff00000081074 */
[C---:B--2---:R-:W-:Y:S08]  /*2b250*/  HMMA.1688.F32.TF32 R96, R236.reuse, R38, R96 ;  /* 0x00000026ec60723c */ /* 0x044ff00000081060 */
[----:B------:R-:W-:Y:S08]  /*2b260*/  HMMA.1688.F32.TF32 R104, R236, R34, R104 ;  /* 0x00000022ec68723c */ /* 0x000ff00000081068 */
[C---:B---3--:R-:W-:Y:S08]  /*2b270*/  HMMA.1688.F32.TF32 R124, R232.reuse, R6, R240 ;  /* 0x00000006e87c723c */ /* 0x048ff000000810f0 */
[C---:B----4-:R-:W-:Y:S08]  /*2b280*/  HMMA.1688.F32.TF32 R128, R232.reuse, R10, R244 ;  /* 0x0000000ae880723c */ /* 0x050ff000000810f4 */
[----:B------:R-:W-:Y:S01]  /*2b290*/  HMMA.1688.F32.TF32 R248, R232, R14, R248 ;  /* 0x0000000ee8f8723c */ /* 0x000fe200000810f8 */
[----:B------:R-:W-:Y:S04]  /*2b2a0*/  LDS R232, [R2+0x22280] ;  /* 0x0222800002e87984 */ /* 0x000fe80000000800 */
[----:B------:R-:W-:Y:S04]  /*2b2b0*/  LDS R234, [R2+0x23280] ;  /* 0x0232800002ea7984 */ /* 0x000fe80000000800 */
[----:B------:R-:W-:Y:S04]  /*2b2c0*/  LDS R233, [R3+0x22280] ;  /* 0x0222800003e97984 */ /* 0x000fe80000000800 */
[----:B------:R-:W1:Y:S10]  /*2b2d0*/  LDS R235, [R3+0x23280] ;  /* 0x0232800003eb7984 */ /* 0x000e740000000800 */
        /* <DEDUP_REMOVED lines=32> */
[C---:B------:R-:W-:Y:S08]  /*2b4e0*/  HMMA.1688.F32.TF32 R80, R236.reuse, R10, R76 ;  /* 0x0000000aec50723c */ /* 0x040ff0000008104c */
[-C--:B------:R-:W-:Y:S01]  /*2b4f0*/  HMMA.1688.F32.TF32 R76, R236, R6.reuse, R72 ;  /* 0x00000006ec4c723c */ /* 0x080fe20000081048 */
        /* <DEDUP_REMOVED lines=12> */
[----:B------:R-:W4:Y:S04]  /*2b5c0*/  LDL.LU R72, [R1+0x440] ;  /* 0x0004400001487983 */ /* 0x000f280000300800 */
[----:B------:R-:W-:Y:S04]  /*2b5d0*/  STL.64 [R1+0x1300], R80 ;  /* 0x0013005001007387 */ /* 0x000fe80000100a00 */
[----:B------:R-:W-:Y:S04]  /*2b5e0*/  STL.64 [R1+0x1308], R82 ;  /* 0x0013085201007387 */ /* 0x000fe80000100a00 */
[----:B------:R1:W-:Y:S04]  /*2b5f0*/  STL.64 [R1+0xd10], R76 ;  /* 0x000d104c01007387 */ /* 0x0003e80000100a00 */
[----:B------:R1:W-:Y:S04]  /*2b600*/  STL.64 [R1+0xd18], R78 ;  /* 0x000d184e01007387 */ /* 0x0003e80000100a00 */
[----:B------:R-:W4:Y:S04]  /*2b610*/  LDL.LU R73, [R1+0x444] ;  /* 0x0004440001497983 */ /* 0x000f280000300800 */
[----:B------:R-:W4:Y:S04]  /*2b620*/  LDL.LU R74, [R1+0x448] ;  /* 0x00044800014a7983 */ /* 0x000f280000300800 */
[----:B------:R-:W4:Y:S04]  /*2b630*/  LDL.LU R75, [R1+0x44c] ;  /* 0x00044c00014b7983 */ /* 0x000f280000300800 */
[----:B--2---:R-:W2:Y:S04]  /*2b640*/  LDL.LU R84, [R1+0x1a0] ;  /* 0x0001a00001547983 */ /* 0x004ea80000300800 */
[----:B------:R-:W2:Y:S04]  /*2b650*/  LDL.LU R85, [R1+0x1a4] ;  /* 0x0001a40001557983 */ /* 0x000ea80000300800 */
[----:B---3--:R-:W2:Y:S04]  /*2b660*/  LDL.LU R86, [R1+0x1a8] ;  /* 0x0001a80001567983 */ /* 0x008ea80000300800 */
[----:B------:R-:W2:Y:S04]  /*2b670*/  LDL.LU R87, [R1+0x1ac] ;  /* 0x0001ac0001577983 */ /* 0x000ea80000300800 */
        /* <DEDUP_REMOVED lines=68> */
[----:B------:R-:W-:Y:S04]  /*2bac0*/  LDS R236, [R252+0x22280] ;  /* 0x02228000fcec7984 */ /* 0x000fe80000000800 */
[----:B------:R-:W-:Y:S04]  /*2bad0*/  LDS R238, [R252+0x23280] ;  /* 0x02328000fcee7984 */ /* 0x000fe80000000800 */
[----:B------:R-:W-:Y:S04]  /*2bae0*/  LDS R237, [R0+0x22280] ;  /* 0x0222800000ed7984 */ /* 0x000fe80000000800 */
[----:B------:R-:W4:Y:S01]  /*2baf0*/  LDS R239, [R0+0x23280] ;  /* 0x0232800000ef7984 */ /* 0x000f220000000800 */
[C---:B--2---:R-:W-:Y:S08]  /*2bb00*/  HMMA.1688.F32.TF32 R84, R232.reuse, R6, R84 ;  /* 0x00000006e854723c */ /* 0x044ff00000081054 */
[----:B---3--:R-:W-:Y:S08]  /*2bb10*/  HMMA.1688.F32.TF32 R88, R232, R10, R88 ;  /* 0x0000000ae858723c */ /* 0x008ff00000081058 */
[----:B----4-:R-:W-:Y:S08]  /*2bb20*/  HMMA.1688.F32.TF32 R72, R236, R58, R72 ;  /* 0x0000003aec48723c */ /* 0x010ff00000081048 */
[C---:B------:R-:W-:Y:S08]  /*2bb30*/  HMMA.1688.F32.TF32 R116, R232.reuse, R50, R116 ;  /* 0x00000032e874723c */ /* 0x040ff00000081074 */
[C---:B------:R-:W-:Y:S08]  /*2bb40*/  HMMA.1688.F32.TF32 R120, R232.reuse, R54, R120 ;  /* 0x00000036e878723c */ /* 0x040ff00000081078 */
[C---:B------:R-:W-:Y:S08]  /*2bb50*/  HMMA.1688.F32.TF32 R128, R232.reuse, R62, R128 ;  /* 0x0000003ee880723c */ /* 0x040ff00000081080 */
[C---:B------:R-:W-:Y:S08]  /*2bb60*/  HMMA.1688.F32.TF32 R240, R232.reuse, R66, R248 ;  /* 0x00000042e8f0723c */ /* 0x040ff000000810f8 */
[C---:B------:R-:W-:Y:S11]  /*2bb70*/  HMMA.1688.F32.TF32 R124, R232.reuse, R58, R124 ;  /* 0x0000003ae87c723c */ /* 0x040ff6000008107c */
[----:B------:R-:W-:Y:S04]  /*2bb80*/  @!UPT UIADD3 URZ, URZ, URZ, URZ ;  /* 0x0000003f3f3ff290 */ /* 0x000fe8000fffe03f */
        /* <DEDUP_REMOVED lines=24> */
[----:B------:R-:W-:Y:S01]  /*2bd10*/  STL.64 [R1+0x1270], R108 ;  /* 0x0012706c01007387 */ /* 0x000fe20000100a00 */
[----:B------:R-:W-:-:S03]  /*2bd20*/  IMAD.MOV.U32 R17, RZ, RZ, R96 ;  /* 0x000000ffff117224 */ /* 0x000fc600078e0060 */
[----:B------:R-:W-:Y:S01]  /*2bd30*/  STL.64 [R1+0x1278], R110 ;  /* 0x0012786e01007387 */ /* 0x000fe20000100a00 */
[----:B------:R-:W-:-:S03]  /*2bd40*/  IMAD.MOV.U32 R16, RZ, RZ, R97 ;  /* 0x000000ffff107224 */ /* 0x000fc600078e0061 */
[----:B------:R1:W-:Y:S01]  /*2bd50*/  STL.64 [R1+0x1260], R100 ;  /* 0x0012606401007387 */ /* 0x0003e20000100a00 */
[----:B------:R-:W-:Y:S02]  /*2bd60*/  IMAD.MOV.U32 R13, RZ, RZ, R98 ;  /* 0x000000ffff0d7224 */ /* 0x000fe400078e0062 */
[----:B------:R-:W-:Y:S02]  /*2bd70*/  IMAD.MOV.U32 R12, RZ, RZ, R99 ;  /* 0x000000ffff0c7224 */ /* 0x000fe400078e0063 */
[C---:B------:R-:W-:Y:S08]  /*2bd80*/  HMMA.1688.F32.TF32 R96, R232.reuse, R18, R92 ;  /* 0x00000012e860723c */ /* 0x040ff0000008105c */
[C---:B-1----:R-:W-:Y:S08]  /*2bd90*/  HMMA.1688.F32.TF32 R100, R232.reuse, R22, R104 ;  /* 0x00000016e864723c */ /* 0x042ff00000081068 */
[----:B------:R-:W-:Y:S08]  /*2bda0*/  HMMA.1688.F32.TF32 R92, R232, R14, R112 ;  /* 0x0000000ee85c723c */ /* 0x000ff00000081070 */
        /* <DEDUP_REMOVED lines=12> */
[----:B------:R-:W-:Y:S04]  /*2be70*/  STL.64 [R1+0xcf0], R80 ;  /* 0x000cf05001007387 */ /* 0x000fe80000100a00 */
[----:B------:R-:W-:Y:S04]  /*2be80*/  STL.64 [R1+0xcf8], R82 ;  /* 0x000cf85201007387 */ /* 0x000fe80000100a00 */
[----:B------:R-:W-:Y:S04]  /*2be90*/  STL.64 [R1+0xce0], R76 ;  /* 0x000ce04c01007387 */ /* 0x000fe80000100a00 */
[----:B------:R-:W-:Y:S04]  /*2bea0*/  STL.64 [R1+0xce8], R78 ;  /* 0x000ce84e01007387 */ /* 0x000fe80000100a00 */
[----:B------:R3:W-:Y:S04]  /*2beb0*/  STL.64 [R1+0xcd0], R72 ;  /* 0x000cd04801007387 */ /* 0x0007e80000100a00 */
[----:B-1----:R-:W4:Y:S04]  /*2bec0*/  LDL.LU R84, [R1+0x390] ;  /* 0x0003900001547983 */ /* 0x002f280000300800 */
[----:B------:R-:W4:Y:S04]  /*2bed0*/  LDL.LU R85, [R1+0x394] ;  /* 0x0003940001557983 */ /* 0x000f280000300800 */
[----:B--2---:R-:W4:Y:S04]  /*2bee0*/  LDL.LU R86, [R1+0x398] ;  /* 0x0003980001567983 */ /* 0x004f280000300800 */
[----:B------:R-:W4:Y:S04]  /*2bef0*/  LDL.LU R87, [R1+0x39c] ;  /* 0x00039c0001577983 */ /* 0x000f280000300800 */
[----:B------:R-:W2:Y:S04]  /*2bf00*/  LDL.LU R88, [R1+0x3a0] ;  /* 0x0003a00001587983 */ /* 0x000ea80000300800 */
[----:B------:R-:W2:Y:S01]  /*2bf10*/  LDL.LU R89, [R1+0x3a4] ;  /* 0x0003a40001597983 */ /* 0x000ea20000300800 */
[----:B------:R-:W-:-:S03]  /*2bf20*/  IMAD.MOV.U32 R21, RZ, RZ, R74 ;  /* 0x000000ffff157224 */ /* 0x000fc600078e004a */
[----:B------:R-:W2:Y:S01]  /*2bf30*/  LDL.LU R90, [R1+0x3a8] ;  /* 0x0003a800015a7983 */ /* 0x000ea20000300800 */
[----:B------:R-:W-:-:S03]  /*2bf40*/  IMAD.MOV.U32 R20, RZ, RZ, R75 ;  /* 0x000000ffff147224 */ /* 0x000fc600078e004b */
[----:B------:R-:W2:Y:S04]  /*2bf50*/  LDL.LU R91, [R1+0x3ac] ;  /* 0x0003ac00015b7983 */ /* 0x000ea80000300800 */
[----:B---3--:R-:W3:Y:S04]  /*2bf60*/  LDL.LU R72, [R1+0x430] ;  /* 0x0004300001487983 */ /* 0x008ee80000300800 */
[----:B------:R-:W3:Y:S04]  /*2bf70*/  LDL.LU R73, [R1+0x434] ;  /* 0x0004340001497983 */ /* 0x000ee80000300800 */
[----:B------:R-:W3:Y:S04]  /*2bf80*/  LDL.LU R74, [R1+0x438] ;  /* 0x00043800014a7983 */ /* 0x000ee80000300800 */
[----:B------:R-:W3:Y:S04]  /*2bf90*/  LDL.LU R75, [R1+0x43c] ;  /* 0x00043c00014b7983 */ /* 0x000ee80000300800 */
        /* <DEDUP_REMOVED lines=43> */
[----:B------:R-:W1:Y:S01]  /*2c250*/  LDS R235, [R3+0x23300] ;  /* 0x0233000003eb7984 */ /* 0x000e620000000800 */
[C---:B---3--:R-:W-:Y:S11]  /*2c260*/  HMMA.1688.F32.TF32 R72, R236.reuse, R54, R72 ;  /* 0x00000036ec48723c */ /* 0x048ff60000081048 */
[----:B------:R-:W-:Y:S11]  /*2c270*/  @!UPT UIADD3 URZ, URZ, URZ, URZ ;  /* 0x0000003f3f3ff290 */ /* 0x000ff6000fffe03f */
[----:B------:R-:W-:Y:S02]  /*2c280*/  @!UPT UIADD3 URZ, URZ, URZ, URZ ;  /* 0x0000003f3f3ff290 */ /* 0x000fe4000fffe03f */
[----:B------:R-:W-:Y:S02]  /*2c290*/  IMAD.MOV.U32 R41, RZ, RZ, R72 ;  /* 0x000000ffff297224 */ /* 0x000fe400078e0048 */
[----:B------:R-:W-:Y:S01]  /*2c2a0*/  IMAD.MOV.U32 R40, RZ, RZ, R73 ;  /* 0x000000ffff287224 */ /* 0x000fe200078e0049 */
[----:B------:R-:W1:Y:S01]  /*2c2b0*/  LDL.LU R72, [R1+0x370] ;  /* 0x0003700001487983 */ /* 0x000e620000300800 */
[----:B------:R-:W-:Y:S02]  /*2c2c0*/  IMAD.MOV.U32 R33, RZ, RZ, R74 ;  /* 0x000000ffff217224 */ /* 0x000fe400078e004a */
[----:B------:R-:W-:Y:S01]  /*2c2d0*/  IMAD.MOV.U32 R32, RZ, RZ, R75 ;  /* 0x000000ffff207224 */ /* 0x000fe200078e004b */
[----:B------:R-:W1:Y:S04]  /*2c2e0*/  LDL.LU R73, [R1+0x374] ;  /* 0x0003740001497983 */ /* 0x000e680000300800 */
[----:B------:R-:W1:Y:S04]  /*2c2f0*/  LDL.LU R74, [R1+0x378] ;  /* 0x00037800014a7983 */ /* 0x000e680000300800 */
[----:B------:R-:W1:Y:S01]  /*2c300*/  LDL.LU R75, [R1+0x37c] ;  /* 0x00037c00014b7983 */ /* 0x000e620000300800 */
[C---:B--2---:R-:W-:Y:S08]  /*2c310*/  HMMA.1688.F32.TF32 R108, R236.reuse, R50, R108 ;  /* 0x00000032ec6c723c */ /* 0x044ff0000008106c */
[C---:B----4-:R-:W-:Y:S11]  /*2c320*/  HMMA.1688.F32.TF32 R100, R236.reuse, R42, R100 ;  /* 0x0000002aec64723c */ /* 0x050ff60000081064 */
[----:B------:R-:W-:Y:S05]  /*2c330*/  @!UPT UIADD3 URZ, URZ, URZ, URZ ;  /* 0x0000003f3f3ff290 */ /* 0x000fea000fffe03f */
[----:B------:R-:W-:Y:S02]  /*2c340*/  IMAD.MOV.U32 R29, RZ, RZ, R108 ;  /* 0x000000ffff1d7224 */ /* 0x000fe400078e006c */
[----:B------:R-:W-:Y:S02]  /*2c350*/  IMAD.MOV.U32 R28, RZ, RZ, R109 ;  /* 0x000000ffff1c7224 */ /* 0x000fe400078e006d */
[----:B------:R-:W-:Y:S02]  /*2c360*/  IMAD.MOV.U32 R25, RZ, RZ, R110 ;  /* 0x000000ffff197224 */ /* 0x000fe400078e006e */
[----:B------:R-:W-:Y:S02]  /*2c370*/  IMAD.MOV.U32 R24, RZ, RZ, R111 ;  /* 0x000000ffff187224 */ /* 0x000fe400078e006f */
[C---:B------:R-:W-:Y:S08]  /*2c380*/  HMMA.1688.F32.TF32 R108, R236.reuse, R46, R176 ;  /* 0x0000002eec6c723c */ /* 0x040ff000000810b0 */
[C---:B------:R-:W-:Y:S11]  /*2c390*/  HMMA.1688.F32.TF32 R116, R236.reuse, R38, R168 ;  /* 0x00000026ec74723c */ /* 0x040ff600000810a8 */
[----:B------:R-:W-:Y:S04]  /*2c3a0*/  @!UPT UIADD3 URZ, URZ, URZ, URZ ;  /* 0x0000003f3f3ff290 */ /* 0x000fe8000fffe03f */
[----:B------:R2:W-:Y:S01]  /*2c3b0*/  STL.64 [R1+0xca0], R108 ;  /* 0x000ca06c01007387 */ /* 0x0005e20000100a00 */
[----:B------:R-:W-:Y:S02]  /*2c3c0*/  IMAD.MOV.U32 R45, RZ, RZ, R110 ;  /* 0x000000ffff2d7224 */ /* 0x000fe400078e006e */
[----:B------:R-:W-:Y:S01]  /*2c3d0*/  IMAD.MOV.U32 R44, RZ, RZ, R111 ;  /* 0x000000ffff2c7224 */ /* 0x000fe200078e006f */
[----:B------:R-:W-:Y:S04]  /*2c3e0*/  STL.64 [R1+0xc70], R100 ;  /* 0x000c706401007387 */ /* 0x000fe80000100a00 */
[----:B------:R3:W-:Y:S01]  /*2c3f0*/  STL.64 [R1+0xc78], R102 ;  /* 0x000c786601007387 */ /* 0x0007e20000100a00 */
[C---:B--2---:R-:W-:Y:S08]  /*2c400*/  HMMA.1688.F32.TF32 R108, R236.reuse, R34, R96 ;  /* 0x00000022ec6c723c */ /* 0x044ff00000081060 */
[C---:B---3--:R-:W-:Y:S08]  /*2c410*/  HMMA.1688.F32.TF32 R100, R236.reuse, R30, R104 ;  /* 0x0000001eec64723c */ /* 0x048ff00000081068 */
        /* <DEDUP_REMOVED lines=14> */
[----:B------:R2:W-:Y:S04]  /*2c500*/  STL.64 [R1+0x1200], R88 ;  /* 0x0012005801007387 */ /* 0x0005e80000100a00 */
[----:B------:R3:W-:Y:S04]  /*2c510*/  STL.64 [R1+0x1208], R90 ;  /* 0x0012085a01007387 */ /* 0x0007e80000100a00 */
[----:B------:R-:W-:Y:S01]  /*2c520*/  STL.64 [R1+0xba0], R76 ;  /* 0x000ba04c01007387 */ /* 0x000fe20000100a00 */
[----:B------:R-:W-:-:S03]  /*2c530*/  IMAD.MOV.U32 R245, RZ, RZ, R70 ;  /* 0x000000fffff57224 */ /* 0x000fc600078e0046 */
[----:B------:R-:W-:Y:S01]  /*2c540*/  STL.64 [R1+0xba8], R78 ;  /* 0x000ba84e01007387 */ /* 0x000fe20000100a00 */
[----:B------:R-:W-:-:S03]  /*2c550*/  IMAD.MOV.U32 R246, RZ, RZ, R71 ;  /* 0x000000fffff67224 */ /* 0x000fc600078e0047 */
[----:B------:R-:W4:Y:S01]  /*2c560*/  LDL.LU R68, [R1+0x31dc] ;  /* 0x0031dc0001447983 */ /* 0x000f220000300800 */
[----:B------:R-:W-:Y:S01]  /*2c570*/  IMAD.MOV.U32 R247, RZ, RZ, R69 ;  /* 0x000000fffff77224 */ /* 0x000fe200078e0045 */
[----:B-1----:R-:W-:Y:S11]  /*2c580*/  HMMA.1688.F32.TF32 R72, R232, R66, R72 ;  /* 0x00000042e848723c */ /* 0x002ff60000081048 */
[----:B------:R-:W-:Y:S11]  /*2c590*/  @!UPT UIADD3 URZ, URZ, URZ, URZ ;  /* 0x0000003f3f3ff290 */ /* 0x000ff6000fffe03f */
[----:B------:R-:W-:Y:S01]  /*2c5a0*/  @!UPT UIADD3 URZ, URZ, URZ, URZ ;  /* 0x0000003f3f3ff290 */ /* 0x000fe2000fffe03f */
[----:B------:R-:W-:Y:S04]  /*2c5b0*/  STL.64 [R1+0x11d0], R72 ;  /* 0x0011d04801007387 */ /* 0x000fe80000100a00 */
[----:B------:R4:W-:Y:S04]  /*2c5c0*/  STL.64 [R1+0x11d8], R74 ;  /* 0x0011d84a01007387 */ /* 0x0009e80000100a00 */
[----:B------:R-:W4:Y:S04]  /*2c5d0*/  LDL.LU R70, [R1+0x31d8] ;  /* 0x0031d80001467983 */ /* 0x000f280000300800 */
[----:B------:R-:W4:Y:S04]  /*2c5e0*/  LDL.LU R71, [R1+0x31d4] ;  /* 0x0031d40001477983 */ /* 0x000f280000300800 */
[----:B------:R-:W4:Y:S04]  /*2c5f0*/  LDL.LU R69, [R1+0x31d0] ;  /* 0x0031d00001457983 */ /* 0x000f280000300800 */
[----:B------:R-:W4:Y:S04]  /*2c600*/  LDL.LU R240, [R1+0x4d0] ;  /* 0x0004d00001f07983 */ /* 0x000f280000300800 */
        /* <DEDUP_REMOVED lines=8> */
[----:B------:R-:W3:Y:S01]  /*2c690*/  LDL.LU R113, [R1+0x2a4] ;  /* 0x0002a40001717983 */ /* 0x000ee20000300800 */
[----:B------:R-:W-:-:S03]  /*2c6a0*/  IMAD.MOV.U32 R49, RZ, RZ, R94 ;  /* 0x000000ffff317224 */ /* 0x000fc600078e005e */
[----:B------:R-:W3:Y:S01]  /*2c6b0*/  LDL.LU R114, [R1+0x2a8] ;  /* 0x0002a80001727983 */ /* 0x000ee20000300800 */
[----:B------:R-:W-:-:S03]  /*2c6c0*/  IMAD.MOV.U32 R48, RZ, RZ, R95 ;  /* 0x000000ffff307224 */ /* 0x000fc600078e005f */
        /* <DEDUP_REMOVED lines=49> */
[----:B----4-:R-:W-:-:S03]  /*2c9e0*/  IMAD.MOV.U32 R75, RZ, RZ, R68 ;  /* 0x000000ffff4b7224 */ /* 0x010fc600078e0044 */
[----:B------:R-:W4:Y:S01]  /*2c9f0*/  LDL.LU R68, [R1+0x260] ;  /* 0x0002600001447983 */ /* 0x000f220000300800 */
[----:B------:R-:W-:Y:S02]  /*2ca00*/  IMAD.MOV.U32 R73, RZ, RZ, R70 ;  /* 0x000000ffff497224 */ /* 0x000fe400078e0046 */
[----:B------:R-:W-:Y:S02]  /*2ca10*/  IMAD.MOV.U32 R72, RZ, RZ, R71 ;  /* 0x000000ffff487224 */ /* 0x000fe400078e0047 */
[----:B------:R-:W-:Y:S02]  /*2ca20*/  IMAD.MOV.U32 R74, RZ, RZ, R69 ;  /* 0x000000ffff4a7224 */ /* 0x000fe400078e0045 */
[----:B------:R-:W4:Y:S04]  /*2ca30*/  LDL.LU R69, [R1+0x264] ;  /* 0x0002640001457983 */ /* 0x000f280000300800 */
[----:B------:R-:W4:Y:S04]  /*2ca40*/  LDL.LU R70, [R1+0x268] ;  /* 0x0002680001467983 */ /* 0x000f280000300800 */
[----:B------:R-:W4:Y:S01]  /*2ca50*/  LDL.LU R71, [R1+0x26c] ;  /* 0x00026c0001477983 */ /* 0x000f220000300800 */
[C---:B------:R-:W-:Y:S08]  /*2ca60*/  HMMA.1688.F32.TF32 R80, R236.reuse, R10, R80 ;  /* 0x0000000aec50723c */ /* 0x040ff00000081050 */
[----:B------:R-:W-:Y:S01]  /*2ca70*/  HMMA.1688.F32.TF32 R84, R236, R14, R84 ;  /* 0x0000000eec54723c */ /* 0x000fe20000081054 */
[----:B------:R-:W-:Y:S04]  /*2ca80*/  LDS R236, [R252+0x22300] ;  /* 0x02230000fcec7984 */ /* 0x000fe80000000800 */
[----:B------:R-:W-:Y:S04]  /*2ca90*/  LDS R238, [R252+0x23300] ;  /* 0x02330000fcee7984 */ /* 0x000fe80000000800 */
[----:B------:R-:W-:Y:S01]  /*2caa0*/  LDS R237, [R0+0x22300] ;  /* 0x0223000000ed7984 */ /* 0x000fe20000000800 */
[----:B--2---:R-:W-:Y:S03]  /*2cab0*/  HMMA.1688.F32.TF32 R88, R232, R10, R88 ;  /* 0x0000000ae858723c */ /* 0x004fe60000081058 */
[----:B------:R-:W1:Y:S03]  /*2cac0*/  LDS R239, [R0+0x23300] ;  /* 0x0233000000ef7984 */ /* 0x000e660000000800 */
[----:B------:R-:W-:-:S02]  /*2cad0*/  IMAD.MOV.U32 R57, RZ, RZ, R80 ;  /* 0x000000ffff397224 */ /* 0x000fc400078e0050 */
[----:B------:R-:W-:Y:S01]  /*2cae0*/  IMAD.MOV.U32 R56, RZ, RZ, R81 ;  /* 0x000000ffff387224 */ /* 0x000fe200078e0051 */
[----:B------:R-:W2:Y:S01]  /*2caf0*/  LDL.LU R80, [R1+0x500] ;  /* 0x0005000001507983 */ /* 0x000ea20000300800 */
[----:B------:R-:W-:Y:S02]  /*2cb00*/  IMAD.MOV.U32 R53, RZ, RZ, R82 ;  /* 0x000000ffff357224 */ /* 0x000fe400078e0052 */
[----:B------:R-:W-:Y:S01]  /*2cb10*/  IMAD.MOV.U32 R52, RZ, RZ, R83 ;  /* 0x000000ffff347224 */ /* 0x000fe200078e0053 */
[----:B------:R-:W2:Y:S01]  /*2cb20*/  LDL.LU R81, [R1+0x504] ;  /* 0x0005040001517983 */ /* 0x000ea20000300800 */
[----:B------:R-:W-:-:S03]  /*2cb30*/  IMAD.MOV.U32 R65, RZ, RZ, R84 ;  /* 0x000000ffff417224 */ /* 0x000fc600078e0054 */
[----:B------:R-:W2:Y:S01]  /*2cb40*/  LDL.LU R82, [R1+0x508] ;  /* 0x0005080001527983 */ /* 0x000ea20000300800 */
[----:B------:R-:W-:-:S03]  /*2cb50*/  IMAD.MOV.U32 R64, RZ, RZ, R85 ;  /* 0x000000ffff407224 */ /* 0x000fc600078e0055 */
[----:B------:R-:W2:Y:S01]  /*2cb60*/  LDL.LU R83, [R1+0x50c] ;  /* 0x00050c0001537983 */ /* 0x000ea20000300800 */
[----:B------:R-:W-:-:S03]  /*2cb70*/  IMAD.MOV.U32 R61, RZ, RZ, R86 ;  /* 0x000000ffff3d7224 */ /* 0x000fc600078e0056 */
[----:B------:R-:W1:Y:S01]  /*2cb80*/  LDL.LU R84, [R1+0x510] ;  /* 0x0005100001547983 */ /* 0x000e620000300800 */
[----:B------:R-:W-:-:S03]  /*2cb90*/  IMAD.MOV.U32 R60, RZ, RZ, R87 ;  /* 0x000000ffff3c7224 */ /* 0x000fc600078e0057 */
[----:B------:R-:W1:Y:S04]  /*2cba0*/  LDL.LU R85, [R1+0x514] ;  /* 0x0005140001557983 */ /* 0x000e680000300800 */
[----:B------:R-:W1:Y:S04]  /*2cbb0*/  LDL.LU R86, [R1+0x518] ;  /* 0x0005180001567983 */ /* 0x000e680000300800 */
[----:B------:R-:W1:Y:S04]  /*2cbc0*/  LDL.LU R87, [R1+0x51c] ;  /* 0x00051c0001577983 */ /* 0x000e680000300800 */
[----:B------:R-:W2:Y:S04]  /*2cbd0*/  LDL.LU R76, [R1+0x4f0] ;  /* 0x0004f000014c7983 */ /* 0x000ea80000300800 */
[----:B------:R-:W2:Y:S04]  /*2cbe0*/  LDL.LU R77, [R1+0x4f4] ;  /* 0x0004f400014d7983 */ /* 0x000ea80000300800 */
[----:B------:R-:W2:Y:S04]  /*2cbf0*/  LDL.LU R78, [R1+0x4f8] ;  /* 0x0004f800014e7983 */ /* 0x000ea80000300800 */
[----:B------:R-:W2:Y:S04]  /*2cc00*/  LDL.LU R79, [R1+0x4fc] ;  /* 0x0004fc00014f7983 */ /* 0x000ea80000300800 */
[----:B------:R-:W2:Y:S04]  /*2cc10*/  LDL.LU R248, [R1+0x4b0] ;  /* 0x0004b00001f87983 */ /* 0x000ea80000300800 */
[----:B------:R-:W2:Y:S04]  /*2cc20*/  LDL.LU R249, [R1+0x4b4] ;  /* 0x0004b40001f97983 */ /* 0x000ea80000300800 */
[----:B------:R-:W2:Y:S04]  /*2cc30*/  LDL.LU R250, [R1+0x4b8] ;  /* 0x0004b80001fa7983 */ /* 0x000ea80000300800 */
[----:B------:R-:W2:Y:S01]  /*2cc40*/  LDL.LU R251, [R1+0x4bc] ;  /* 0x0004bc0001fb7983 */ /* 0x000ea20000300800 */
[C---:B---3--:R-:W-:Y:S08]  /*2cc50*/  HMMA.1688.F32.TF32 R168, R232.reuse, R30, R168 ;  /* 0x0000001ee8a8723c */ /* 0x048ff000000810a8 */
[C---:B------:R-:W-:Y:S08]  /*2cc60*/  HMMA.1688.F32.TF32 R100, R232.reuse, R34, R100 ;  /* 0x00000022e864723c */ /* 0x040ff00000081064 */
[C---:B------:R-:W-:Y:S08]  /*2cc70*/  HMMA.1688.F32.TF32 R108, R232.reuse, R42, R108 ;  /* 0x0000002ae86c723c */ /* 0x040ff0000008106c */
[C---:B------:R-:W-:Y:S08]  /*2cc80*/  HMMA.1688.F32.TF32 R184, R232.reuse, R46, R184 ;  /* 0x0000002ee8b8723c */ /* 0x040ff000000810b8 */
[C---:B------:R-:W-:Y:S08]  /*2cc90*/  HMMA.1688.F32.TF32 R116, R232.reuse, R50, R116 ;  /* 0x00000032e874723c */ /* 0x040ff00000081074 */
[C---:B------:R-:W-:Y:S08]  /*2cca0*/  HMMA.1688.F32.TF32 R124, R232.reuse, R58, R124 ;  /* 0x0000003ae87c723c */ /* 0x040ff0000008107c */
[C---:B------:R-:W-:Y:S08]  /*2ccb0*/  HMMA.1688.F32.TF32 R128, R232.reuse, R62, R128 ;  /* 0x0000003ee880723c */ /* 0x040ff00000081080 */
[C---:B------:R-:W-:Y:S11]  /*2ccc0*/  HMMA.1688.F32.TF32 R120, R232.reuse, R54, R120 ;  /* 0x00000036e878723c */ /* 0x040ff60000081078 */
[----:B------:R-:W-:Y:S04]  /*2ccd0*/  @!UPT UIADD3 URZ, URZ, URZ, URZ ;  /* 0x0000003f3f3ff290 */ /* 0x000fe8000fffe03f */
[----:B------:R-:W-:Y:S04]  /*2cce0*/  STL.64 [R1+0x11c0], R128 ;  /* 0x0011c08001007387 */ /* 0x000fe80000100a00 */
[----:B------:R3:W-:Y:S01]  /*2ccf0*/  STL.64 [R1+0x11c8], R130 ;  /* 0x0011c88201007387 */ /* 0x0007e20000100a00 */
[C---:B------:R-:W-:Y:S03]  /*2cd00*/  HMMA.1688.F32.TF32 R176, R232.reuse, R38, R176 ;  /* 0x00000026e8b0723c */ /* 0x040fe600000810b0 */
[----:B---3--:R-:W3:Y:S04]  /*2cd10*/  LDL.LU.64 R130, [R1+0x31c8] ;  /* 0x0031c80001827983 */ /* 0x008ee80000300a00 */
[----:B------:R-:W3:Y:S04]  /*2cd20*/  LDL.LU.64 R128, [R1+0x31c0] ;  /* 0x0031c00001807983 */ /* 0x000ee80000300a00 */
[----:B------:R-:W-:Y:S04]  /*2cd30*/  STL.64 [R1+0x11b0], R124 ;  /* 0x0011b07c01007387 */ /* 0x000fe80000100a00 */
[----:B------:R4:W-:Y:S01]  /*2cd40*/  STL.64 [R1+0x11b8], R126 ;  /* 0x0011b87e01007387 */ /* 0x0009e20000100a00 */
[C---:B------:R-:W-:Y:S03]  /*2cd50*/  HMMA.1688.F32.TF32 R96, R232.reuse, R26, R96 ;  /* 0x0000001ae860723c */ /* 0x040fe60000081060 */
[----:B----4-:R-:W4:Y:S04]  /*2cd60*/  LDL.LU.64 R126, [R1+0x31b8] ;  /* 0x0031b800017e7983 */ /* 0x010f280000300a00 */
[----:B------:R-:W4:Y:S04]  /*2cd70*/  LDL.LU.64 R124, [R1+0x31b0] ;  /* 0x0031b000017c7983 */ /* 0x000f280000300a00 */
        /* <DEDUP_REMOVED lines=41> */
[----:B------:R-:W-:Y:S03]  /*2d010*/  HMMA.1688.F32.TF32 R232, R232, R6, R68 ;  /* 0x00000006e8e8723c */ /* 0x000fe60000081044 */
        /* <DEDUP_REMOVED lines=10> */
[----:B------:R-:W3:Y:S04]  /*2d0c0*/  LDL.LU.64 R70, [R1+0x30e8] ;  /* 0x0030e80001467983 */ /* 0x000ee80000300a00 */
[----:B------:R-:W3:Y:S01]  /*2d0d0*/  LDL.LU.64 R68, [R1+0x30e0] ;  /* 0x0030e00001447983 */ /* 0x000ee20000300a00 */
[C---:B------:R-:W-:Y:S08]  /*2d0e0*/  HMMA.1688.F32.TF32 R84, R236.reuse, R62, R84 ;  /* 0x0000003eec54723c */ /* 0x040ff00000081054 */
[C---:B--2---:R-:W-:Y:S08]  /*2d0f0*/  HMMA.1688.F32.TF32 R80, R236.reuse, R58, R80 ;  /* 0x0000003aec50723c */ /* 0x044ff00000081050 */
[C---:B------:R-:W-:Y:S01]  /*2d100*/  HMMA.1688.F32.TF32 R76, R236.reuse, R54, R76 ;  /* 0x00000036ec4c723c */ /* 0x040fe2000008104c */
[----:B------:R-:W-:Y:S07]  /*2d110*/  STL.64 [R1+0xb80], R232 ;  /* 0x000b80e801007387 */ /* 0x000fee0000100a00 */
[C---:B------:R-:W-:Y:S01]  /*2d120*/  HMMA.1688.F32.TF32 R72, R236.reuse, R50, R72 ;  /* 0x00000032ec48723c */ /* 0x040fe20000081048 */
[----:B------:R-:W-:Y:S04]  /*2d130*/  STL.64 [R1+0xb88], R234 ;  /* 0x000b88ea01007387 */ /* 0x000fe80000100a00 */
[----:B------:R-:W-:Y:S03]  /*2d140*/  LDS R232, [R2+0x22380] ;  /* 0x0223800002e87984 */ /* 0x000fe60000000800 */
[C---:B------:R-:W-:Y:S01]  /*2d150*/  HMMA.1688.F32.TF32 R240, R236.reuse, R46, R240 ;  /* 0x0000002eecf0723c */ /* 0x040fe200000810f0 */
[----:B------:R-:W-:Y:S04]  /*2d160*/  LDS R234, [R2+0x23380] ;  /* 0x0233800002ea7984 */ /* 0x000fe80000000800 */
[----:B------:R-:W-:Y:S04]  /*2d170*/  LDS R233, [R3+0x22380] ;  /* 0x0223800003e97984 */ /* 0x000fe80000000800 */
[----:B------:R-:W1:Y:S01]  /*2d180*/  LDS R235, [R3+0x23380] ;  /* 0x0233800003eb7984 */ /* 0x000e620000000800 */
[C---:B---3--:R-:W-:Y:S11]  /*2d190*/  HMMA.1688.F32.TF32 R68, R236.reuse, R66, R68 ;  /* 0x00000042ec44723c */ /* 0x048ff60000081044 */
[----:B------:R-:W-:Y:S11]  /*2d1a0*/  @!UPT UIADD3 URZ, URZ, URZ, URZ ;  /* 0x0000003f3f3ff290 */ /* 0x000ff6000fffe03f */
[----:B------:R-:W-:Y:S01]  /*2d1b0*/  @!UPT UIADD3 URZ, URZ, URZ, URZ ;  /* 0x0000003f3f3ff290 */ /* 0x000fe2000fffe03f */
[----:B------:R-:W-:Y:S04]  /*2d1c0*/  STL.64 [R1+0xa60], R68 ;  /* 0x000a604401007387 */ /* 0x000fe80000100a00 */
[----:B------:R-:W-:Y:S04]  /*2d1d0*/  STL.64 [R1+0xa68], R70 ;  /* 0x000a684601007387 */ /* 0x000fe80000100a00 */
[----:B------:R-:W-:Y:S04]  /*2d1e0*/  STL.64 [R1+0xa90], R84 ;  /* 0x000a905401007387 */ /* 0x000fe80000100a00 */
[----:B------:R2:W-:Y:S04]  /*2d1f0*/  STL.64 [R1+0xa98], R86 ;  /* 0x000a985601007387 */ /* 0x0005e80000100a00 */
[----:B------:R-:W-:Y:S04]  /*2d200*/  LDS R68, [R252+0x22380] ;  /* 0x02238000fc447984 */ /* 0x000fe80000000800 */
[----:B------:R-:W-:Y:S04]  /*2d210*/  LDS R70, [R252+0x23380] ;  /* 0x02338000fc467984 */ /* 0x000fe80000000800 */
[----:B--2---:R-:W2:Y:S04]  /*2d220*/  LDL.LU.64 R86, [R1+0x30d8] ;  /* 0x0030d80001567983 */ /* 0x004ea80000300a00 */
[----:B------:R-:W2:Y:S04]  /*2d230*/  LDL.LU.64 R84, [R1+0x30d0] ;  /* 0x0030d00001547983 */ /* 0x000ea80000300a00 */
[----:B------:R-:W-:Y:S04]  /*2d240*/  STL.64 [R1+0xac0], R80 ;  /* 0x000ac05001007387 */ /* 0x000fe80000100a00 */
[----:B------:R3:W-:Y:S04]  /*2d250*/  STL.64 [R1+0xac8], R82 ;  /* 0x000ac85201007387 */ /* 0x0007e80000100a00 */
[----:B------:R-:W-:Y:S04]  /*2d260*/  LDS R69, [R0+0x22380] ;  /* 0x0223800000457984 */ /* 0x000fe80000000800 */
[----:B------:R-:W1:Y:S04]  /*2d270*/  LDS R71, [R0+0x23380] ;  /* 0x0233800000477984 */ /* 0x000e680000000800 */
        /* <DEDUP_REMOVED lines=10> */
[----:B------:R-:W-:Y:S04]  /*2d320*/  STL.64 [R1+0xb00], R240 ;  /* 0x000b00f001007387 */ /* 0x000fe80000100a00 */
[----:B------:R1:W-:Y:S02]  /*2d330*/  STL.64 [R1+0xb08], R242 ;  /* 0x000b08f201007387 */ /* 0x0003e40000100a00 */
[C---:B-1----:R-:W-:Y:S08]  /*2d340*/  HMMA.1688.F32.TF32 R240, R236.reuse, R42, R244 ;  /* 0x0000002aecf0723c */ /* 0x042ff000000810f4 */
[C---:B------:R-:W-:Y:S11]  /*2d350*/  HMMA.1688.F32.TF32 R244, R236.reuse, R38, R248 ;  /* 0x00000026ecf4723c */ /* 0x040ff600000810f8 */
[----:B------:R-:W-:Y:S04]  /*2d360*/  @!UPT UIADD3 URZ, URZ, URZ, URZ ;  /* 0x0000003f3f3ff290 */ /* 0x000fe8000fffe03f */
[----:B------:R-:W-:Y:S04]  /*2d370*/  STL.64 [R1+0xb10], R240 ;  /* 0x000b10f001007387 */ /* 0x000fe80000100a00 */
[----:B------:R2:W-:Y:S04]  /*2d380*/  STL.64 [R1+0xb18], R242 ;  /* 0x000b18f201007387 */ /* 0x0005e80000100a00 */
[----:B------:R-:W-:Y:S04]  /*2d390*/  STL.64 [R1+0xb20], R244 ;  /* 0x000b20f401007387 */ /* 0x000fe80000100a00 */
[----:B------:R-:W-:Y:S01]  /*2d3a0*/  STL.64 [R1+0xb28], R246 ;  /* 0x000b28f601007387 */ /* 0x000fe20000100a00 */
[C---:B----4-:R-:W-:Y:S08]  /*2d3b0*/  HMMA.1688.F32.TF32 R76, R236.reuse, R30, R76 ;  /* 0x0000001eec4c723c */ /* 0x050ff0000008104c */
[C---:B--2---:R-:W-:Y:S08]  /*2d3c0*/  HMMA.1688.F32.TF32 R240, R236.reuse, R34, R72 ;  /* 0x00000022ecf0723c */ /* 0x044ff00000081048 */
[C---:B---3--:R-:W-:Y:S08]  /*2d3d0*/  HMMA.1688.F32.TF32 R72, R236.reuse, R26, R80 ;  /* 0x0000001aec48723c */ /* 0x048ff00000081050 */
[C---:B------:R-:W-:Y:S07]  /*2d3e0*/  HMMA.1688.F32.TF32 R80, R236.reuse, R22, R84 ;  /* 0x00000016ec50723c */ /* 0x040fee0000081054 */
        /* <DEDUP_REMOVED lines=9> */
[----:B--2---:R-:W-:Y:S03]  /*2d480*/  HMMA.1688.F32.TF32 R72, R236, R14, R112 ;  /* 0x0000000eec48723c */ /* 0x004fe60000081070 */
[----:B------:R-:W-:Y:S04]  /*2d490*/  STL.64 [R1+0xb60], R80 ;  /* 0x000b605001007387 */ /* 0x000fe80000100a00 */
[----:B------:R-:W-:Y:S04]  /*2d4a0*/  STL.64 [R1+0xb68], R82 ;  /* 0x000b685201007387 */ /* 0x000fe80000100a00 */
[----:B------:R-:W-:Y:S04]  /*2d4b0*/  LDS R241, [R0+0x24000] ;  /* 0x0240000000f17984 */ /* 0x000fe80000000800 */
[----:B------:R-:W-:Y:S04]  /*2d4c0*/  LDS R243, [R0+0x25000] ;  /* 0x0250000000f37984 */ /* 0x000fe80000000800 */
[----:B------:R-:W-:Y:S04]  /*2d4d0*/  STL.64 [R1+0x10e0], R76 ;  /* 0x0010e04c01007387 */ /* 0x000fe80000100a00 */
[----:B------:R-:W-:Y:S04]  /*2d4e0*/  STL.64 [R1+0x10e8], R78 ;  /* 0x0010e84e01007387 */ /* 0x000fe80000100a00 */
[----:B------:R-:W-:Y:S04]  /*2d4f0*/  STL.64 [R1+0x10d0], R72 ;  /* 0x0010d04801007387 */ /* 0x000fe80000100a00 */
[----:B------:R1:W-:Y:S02]  /*2d500*/  STL.64 [R1+0x10d8], R74 ;  /* 0x0010d84a01007387 */ /* 0x0003e40000100a00 */
[----:B-1----:R-:W-:Y:S08]  /*2d510*/  HMMA.1688.F32.TF32 R72, R232, R66, R96 ;  /* 0x00000042e848723c */ /* 0x002ff00000081060 */
[C---:B------:R-:W-:Y:S08]  /*2d520*/  HMMA.1688.F32.TF32 R80, R236.reuse, R10, R92 ;  /* 0x0000000aec50723c */ /* 0x040ff0000008105c */
[----:B------:R-:W-:Y:S08]  /*2d530*/  HMMA.1688.F32.TF32 R76, R236, R6, R104 ;  /* 0x00000006ec4c723c */ /* 0x000ff00000081068 */
[----:B------:R-:W-:-:S02]  /*2d540*/  IMAD.MOV.U32 R239, RZ, RZ, R72 ;  /* 0x000000ffffef7224 */ /* 0x000fc400078e0048 */
[----:B------:R-:W-:Y:S02]  /*2d550*/  IMAD.MOV.U32 R238, RZ, RZ, R73 ;  /* 0x000000ffffee7224 */ /* 0x000fe400078e0049 */
[----:B------:R-:W-:Y:S02]  /*2d560*/  IMAD.MOV.U32 R237, RZ, RZ, R74 ;  /* 0x000000ffffed7224 */ /* 0x000fe400078e004a */
[----:B------:R-:W-:Y:S02]  /*2d570*/  IMAD.MOV.U32 R236, RZ, RZ, R75 ;  /* 0x000000ffffec7224 */ /* 0x000fe400078e004b */
[C---:B------:R-:W-:Y:S01]  /*2d580*/  HMMA.1688.F32.TF32 R72, R232.reuse, R62, R168 ;  /* 0x0000003ee848723c */ /* 0x040fe200000810a8 */
[----:B------:R-:W-:Y:S04]  /*2d590*/  STL.64 [R1+0x10c0], R80 ;  /* 0x0010c05001007387 */ /* 0x000fe80000100a00 */
[----:B------:R1:W-:Y:S04]  /*2d5a0*/  STL.64 [R1+0x10c8], R82 ;  /* 0x0010c85201007387 */ /* 0x0003e80000100a00 */
[----:B------:R-:W-:Y:S04]  /*2d5b0*/  STL.64 [R1+0xbc0], R76 ;  /* 0x000bc04c01007387 */ /* 0x000fe80000100a00 */
[----:B------:R2:W-:Y:S04]  /*2d5c0*/  STL.64 [R1+0xbc8], R78 ;  /* 0x000bc84e01007387 */ /* 0x0005e80000100a00 */
[----:B------:R-:W-:Y:S01]  /*2d5d0*/  STL.64 [R1+0x3090], R238 ;  /* 0x003090ee01007387 */ /* 0x000fe20000100a00 */
[C---:B-1----:R-:W-:Y:S03]  /*2d5e0*/  HMMA.1688.F32.TF32 R80, R232.reuse, R54, R176 ;  /* 0x00000036e850723c */ /* 0x042fe600000810b0 */
[----:B------:R-:W-:Y:S05]  /*2d5f0*/  STL.64 [R1+0x3088], R236 ;  /* 0x003088ec01007387 */ /* 0x000fea0000100a00 */
[C---:B--2---:R-:W-:Y:S01]  /*2d600*/  HMMA.1688.F32.TF32 R76, R232.reuse, R58, R100 ;  /* 0x0000003ae84c723c */ /* 0x044fe20000081064 */
[----:B------:R-:W-:Y:S04]  /*2d610*/  STL.64 [R1+0x10a0], R72 ;  /* 0x0010a04801007387 */ /* 0x000fe80000100a00 */
[----:B------:R1:W-:Y:S03]  /*2d620*/  STL.64 [R1+0x10a8], R74 ;  /* 0x0010a84a01007387 */ /* 0x0003e60000100a00 */
[C---:B-1----:R-:W-:Y:S11]  /*2d630*/  HMMA.1688.F32.TF32 R72, R232.reuse, R50, R108 ;  /* 0x00000032e848723c */ /* 0x042ff6000008106c */
[----:B------:R-:W-:Y:S04]  /*2d640*/  @!UPT UIADD3 URZ, URZ, URZ, URZ ;  /* 0x0000003f3f3ff290 */ /* 0x000fe8000fffe03f */
        /* <DEDUP_REMOVED lines=8> */
[C---:B-1----:R-:W-:Y:S07]  /*2d6d0*/  HMMA.1688.F32.TF32 R72, R232.reuse, R38, R120 ;  /* 0x00000026e848723c */ /* 0x042fee0000081078 */
        /* <DEDUP_REMOVED lines=25> */
[----:B--2---:R-:W-:Y:S08]  /*2d870*/  HMMA.1688.F32.TF32 R80, R232, R6, R152 ;  /* 0x00000006e850723c */ /* 0x004ff00000081098 */
        /* <DEDUP_REMOVED lines=29> */
[C---:B-1----:R-:W-:Y:S07]  /*2da50*/  HMMA.1688.F32.TF32 R72, R68.reuse, R30, R192 ;  /* 0x0000001e4448723c */ /* 0x042fee00000810c0 */
[----:B------:R-:W-:Y:S04]  /*2da60*/  STL.64 [R1+0xb90], R76 ;  /* 0x000b904c01007387 */ /* 0x000fe80000100a00 */
[----:B------:R1:W-:Y:S04]  /*2da70*/  STL.64 [R1+0xb98], R78 ;  /* 0x000b984e01007387 */ /* 0x0003e80000100a00 */
[----:B------:R-:W-:Y:S04]  /*2da80*/  STL.64 [R1+0xb70], R80 ;  /* 0x000b705001007387 */ /* 0x000fe80000100a00 */
[----:B------:R-:W-:Y:S01]  /*2da90*/  STL.64 [R1+0xb78], R82 ;  /* 0x000b785201007387 */ /* 0x000fe20000100a00 */
[C---:B-1----:R-:W-:Y:S03]  /*2daa0*/  HMMA.1688.F32.TF32 R76, R68.reuse, R26, R196 ;  /* 0x0000001a444c723c */ /* 0x042fe600000810c4 */
[----:B------:R-:W2:Y:S04]  /*2dab0*/  LDL R30, [R1+0x1838] ;  /* 0x00183800011e7983 */ /* 0x000ea80000100800 */
[----:B------:R-:W-:Y:S04]  /*2dac0*/  STL.64 [R1+0xae0], R72 ;  /* 0x000ae04801007387 */ /* 0x000fe80000100a00 */
[----:B------:R1:W-:Y:S02]  /*2dad0*/  STL.64 [R1+0xae8], R74 ;  /* 0x000ae84a01007387 */ /* 0x0003e40000100a00 */
[C---:B-1----:R-:W-:Y:S10]  /*2dae0*/  HMMA.1688.F32.TF32 R72, R68.reuse, R22, R200 ;  /* 0x000000164448723c */ /* 0x042ff400000810c8 */
[----:B------:R-:W-:Y:S04]  /*2daf0*/  STL.64 [R1+0xab0], R76 ;  /* 0x000ab04c01007387 */ /* 0x000fe80000100a00 */
[----:B------:R1:W-:Y:S01]  /*2db00*/  STL.64 [R1+0xab8], R78 ;  /* 0x000ab84e01007387 */ /* 0x0003e20000100a00 */
[C---:B------:R-:W-:Y:S08]  /*2db10*/  HMMA.1688.F32.TF32 R80, R68.reuse, R18, R204 ;  /* 0x000000124450723c */ /* 0x040ff000000810cc */
[C---:B-1----:R-:W-:Y:S01]  /*2db20*/  HMMA.1688.F32.TF32 R76, R68.reuse, R14, R208 ;  /* 0x0000000e444c723c */ /* 0x042fe200000810d0 */
[----:B------:R-:W-:Y:S04]  /*2db30*/  STL.64 [R1+0xaa0], R72 ;  /* 0x000aa04801007387 */ /* 0x000fe80000100a00 */
[----:B------:R1:W-:Y:S03]  /*2db40*/  STL.64 [R1+0xaa8], R74 ;  /* 0x000aa84a01007387 */ /* 0x0003e60000100a00 */
[C---:B-1----:R-:W-:Y:S08]  /*2db50*/  HMMA.1688.F32.TF32 R72, R68.reuse, R10, R212 ;  /* 0x0000000a4448723c */ /* 0x042ff000000810d4 */
[----:B------:R-:W-:Y:S01]  /*2db60*/  HMMA.1688.F32.TF32 R68, R68, R6, R216 ;  /* 0x000000064444723c */ /* 0x000fe200000810d8 */
[----:B------:R-:W-:Y:S04]  /*2db70*/  STL.64 [R1+0xa80], R80 ;  /* 0x000a805001007387 */ /* 0x000fe80000100a00 */
[----:B------:R-:W-:Y:S04]  /*2db80*/  STL.64 [R1+0xa88], R82 ;  /* 0x000a885201007387 */ /* 0x000fe80000100a00 */
[----:B------:R-:W-:Y:S04]  /*2db90*/  STL.64 [R1+0xa70], R76 ;  /* 0x000a704c01007387 */ /* 0x000fe80000100a00 */
[----:B------:R-:W-:Y:S04]  /*2dba0*/  STL.64 [R1+0xa78], R78 ;  /* 0x000a784e01007387 */ /* 0x000fe80000100a00 */
[----:B------:R-:W3:Y:S04]  /*2dbb0*/  LDL.LU R244, [R1+0xa00] ;  /* 0x000a000001f47983 */ /* 0x000ee80000300800 */
[----:B------:R-:W-:Y:S04]  /*2dbc0*/  STL.64 [R1+0xa50], R72 ;  /* 0x000a504801007387 */ /* 0x000fe80000100a00 */
[----:B------:R1:W-:Y:S04]  /*2dbd0*/  STL.64 [R1+0xa58], R74 ;  /* 0x000a584a01007387 */ /* 0x0003e80000100a00 */
[----:B------:R-:W-:Y:S04]  /*2dbe0*/  STL.64 [R1+0x950], R68 ;  /* 0x0009504401007387 */ /* 0x000fe80000100a00 */
[----:B------:R-:W-:Y:S04]  /*2dbf0*/  STL.64 [R1+0x958], R70 ;  /* 0x0009584601007387 */ /* 0x000fe80000100a00 */
[----:B------:R-:W3:Y:S01]  /*2dc00*/  LDL.LU R245, [R1+0xa04] ;  /* 0x000a040001f57983 */ /* 0x000ee20000300800 */
[----:B-1----:R-:W-:-:S03]  /*2dc10*/  IMAD.MOV.U32 R74, RZ, RZ, R4 ;  /* 0x000000ffff4a7224 */ /* 0x002fc600078e0004 */
[----:B------:R-:W3:Y:S01]  /*2dc20*/  LDL.LU R246, [R1+0xa08] ;  /* 0x000a080001f67983 */ /* 0x000ee20000300800 */
[----:B------:R-:W-:-:S03]  /*2dc30*/  IMAD.MOV.U32 R75, RZ, RZ, R5 ;  /* 0x000000ffff4b7224 */ /* 0x000fc600078e0005 */
[----:B------:R-:W3:Y:S04]  /*2dc40*/  LDL.LU R247, [R1+0xa0c] ;  /* 0x000a0c0001f77983 */ /* 0x000ee80000300800 */
[----:B------:R-:W4:Y:S04]  /*2dc50*/  LDL.LU R72, [R1+0xa20] ;  /* 0x000a200001487983 */ /* 0x000f280000300800 */
[----:B------:R-:W4:Y:S04]  /*2dc60*/  LDL.LU R73, [R1+0xa24] ;  /* 0x000a240001497983 */ /* 0x000f280000300800 */
        /* <DEDUP_REMOVED lines=10> */
[----:B--2---:R-:W1:Y:S04]  /*2dd10*/  LDSM.16.M88.4 R224, [R30+0x2000] ;  /* 0x002000001ee0783b */ /* 0x004e680000000200 */
[----:B------:R-:W2:Y:S04]  /*2dd20*/  LDSM.16.M88.4 R172, [R30+0x4000] ;  /* 0x004000001eac783b */ /* 0x000ea80000000200 */
[----:B------:R-:W1:Y:S04]  /*2dd30*/  LDSM.16.M88.4 R168, [R30+0x6000] ;  /* 0x006000001ea8783b */ /* 0x000e680000000200 */
[----:B------:R-:W1:Y:S04]  /*2dd40*/  LDSM.16.M88.4 R220, [R30+0x8000] ;  /* 0x008000001edc783b */ /* 0x000e680000000200 */
[----:B------:R-:W1:Y:S04]  /*2dd50*/  LDSM.16.M88.4 R216, [R30+0xa000] ;  /* 0x00a000001ed8783b */ /* 0x000e680000000200 */
[----:B------:R-:W1:Y:S04]  /*2dd60*/  LDSM.16.M88.4 R212, [R30+0xc000] ;  /* 0x00c000001ed4783b */ /* 0x000e680000000200 */
[----:B------:R-:W2:Y:S04]  /*2dd70*/  LDSM.16.M88.4 R208, [R30+0xe000] ;  /* 0x00e000001ed0783b */ /* 0x000ea80000000200 */
[----:B------:R-:W2:Y:S04]  /*2dd80*/  LDSM.16.M88.4 R204, [R30+0x10000] ;  /* 0x010000001ecc783b */ /* 0x000ea80000000200 */
[----:B------:R-:W2:Y:S04]  /*2dd90*/  LDSM.16.M88.4 R200, [R30+0x12000] ;  /* 0x012000001ec8783b */ /* 0x000ea80000000200 */
[----:B------:R-:W-:Y:S04]  /*2dda0*/  LDSM.16.M88.4 R196, [R30+0x14000] ;  /* 0x014000001ec4783b */ /* 0x000fe80000000200 */
[----:B------:R-:W-:Y:S04]  /*2ddb0*/  LDSM.16.M88.4 R228, [R30] ;  /* 0x000000001ee4783b */ /* 0x000fe80000000200 */
[----:B------:R-:W-:Y:S04]  /*2ddc0*/  LDSM.16.M88.4 R192, [R30+0x16000] ;  /* 0x016000001ec0783b */ /* 0x000fe80000000200 */
[----:B------:R-:W-:Y:S04]  /*2ddd0*/  LDSM.16.M88.4 R188, [R30+0x18000] ;  /* 0x018000001ebc783b */ /* 0x000fe80000000200 */
[----:B------:R-:W-:Y:S04]  /*2dde0*/  LDSM.16.M88.4 R184, [R30+0x1a000] ;  /* 0x01a000001eb8783b */ /* 0x000fe80000000200 */
[----:B------:R-:W-:Y:S04]  /*2ddf0*/  LDSM.16.M88.4 R180, [R30+0x1c000] ;  /* 0x01c000001eb4783b */ /* 0x000fe80000000200 */
[----:B-1----:R-:W-:Y:S04]  /*2de00*/  STL [R1+0x2fb8], R226 ;  /* 0x002fb8e201007387 */ /* 0x002fe80000100800 */
[----:B------:R-:W-:Y:S04]  /*2de10*/  LDSM.16.M88.4 R176, [R30+0x1e000] ;  /* 0x01e000001eb0783b */ /* 0x000fe80000000200 */
[----:B------:R-:W-:Y:S04]  /*2de20*/  STL [R1+0x2fb4], R227 ;  /* 0x002fb4e301007387 */ /* 0x000fe80000100800 */
[----:B--2---:R-:W-:Y:S04]  /*2de30*/  STL [R1+0x2fb0], R174 ;  /* 0x002fb0ae01007387 */ /* 0x004fe80000100800 */
[----:B------:R-:W-:Y:S04]  /*2de40*/  STL [R1+0x2fac], R175 ;  /* 0x002facaf01007387 */ /* 0x000fe80000100800 */
[----:B------:R-:W-:Y:S04]  /*2de50*/  STL [R1+0x2fa4], R170 ;  /* 0x002fa4aa01007387 */ /* 0x000fe80000100800 */
[----:B------:R-:W-:Y:S04]  /*2de60*/  STL [R1+0x2fa0], R171 ;  /* 0x002fa0ab01007387 */ /* 0x000fe80000100800 */
[----:B------:R-:W-:Y:S04]  /*2de70*/  STL [R1+0x2fbc], R222 ;  /* 0x002fbcde01007387 */ /* 0x000fe80000100800 */
[----:B------:R-:W-:Y:S01]  /*2de80*/  STL [R1+0x2fa8], R223 ;  /* 0x002fa8df01007387 */ /* 0x000fe20000100800 */
[----:B---3--:R-:W-:-:S03]  /*2de90*/  IMAD.MOV.U32 R83, RZ, RZ, R4 ;  /* 0x000000ffff537224 */ /* 0x008fc600078e0004 */
[----:B------:R-:W-:Y:S01]  /*2dea0*/  LDS R4, [R2+0x24000] ;  /* 0x0240000002047984 */ /* 0x000fe20000000800 */
[----:B----4-:R-:W-:-:S03]  /*2deb0*/  MOV R82, R5 ;  /* 0x0000000500527202 */ /* 0x010fc60000000f00 */
[----:B------:R-:W1:Y:S04]  /*2dec0*/  LDS R5, [R3+0x24000] ;  /* 0x0240000003057984 */ /* 0x000e680000000800 */
        /* <DEDUP_REMOVED lines=9> */
[----:B------:R-:W-:Y:S01]  /*2df60*/  STL [R1+0x2fe0], R203 ;  /* 0x002fe0cb01007387 */ /* 0x000fe20000100800 */
[C---:B-1----:R-:W-:Y:S03]  /*2df70*/  HMMA.1688.F32.TF32 R80, R4.reuse, R228, R80 ;  /* 0x000000e40450723c */ /* 0x042fe60000081050 */
[----:B------:R-:W-:Y:S04]  /*2df80*/  STL [R1+0x2fec], R198 ;  /* 0x002fecc601007387 */ /* 0x000fe80000100800 */
[----:B------:R-:W-:Y:S01]  /*2df90*/  STL [R1+0x2fe8], R199 ;  /* 0x002fe8c701007387 */ /* 0x000fe20000100800 */
[C---:B------:R-:W-:Y:S03]  /*2dfa0*/  HMMA.1688.F32.TF32 R68, R4.reuse, R224, R248 ;  /* 0x000000e00444723c */ /* 0x040fe600000810f8 */
        /* <DEDUP_REMOVED lines=8> */
[----:B------:R-:W2:Y:S04]  /*2e030*/  LDL.LU R76, [R1+0x9f0] ;  /* 0x0009f000014c7983 */ /* 0x000ea80000300800 */
[----:B------:R-:W2:Y:S04]  /*2e040*/  LDL.LU R77, [R1+0x9f4] ;  /* 0x0009f400014d7983 */ /* 0x000ea80000300800 */
[----:B------:R-:W2:Y:S04]  /*2e050*/  LDL.LU R78, [R1+0x9f8] ;  /* 0x0009f800014e7983 */ /* 0x000ea80000300800 */
[----:B------:R-:W2:Y:S04]  /*2e060*/  LDL.LU R79, [R1+0x9fc] ;  /* 0x0009fc00014f7983 */ /* 0x000ea80000300800 */
[----:B------:R-:W-:Y:S04]  /*2e070*/  STL [R1+0x3014], R178 ;  /* 0x003014b201007387 */ /* 0x000fe80000100800 */
[----:B------:R-:W-:Y:S04]  /*2e080*/  STL [R1+0x3010], R179 ;  /* 0x003010b301007387 */ /* 0x000fe80000100800 */
[----:B------:R-:W3:Y:S04]  /*2e090*/  LDL.LU R248, [R1+0x9e0] ;  /* 0x0009e00001f87983 */ /* 0x000ee80000300800 */
[----:B------:R-:W-:Y:S04]  /*2e0a0*/  STL.64 [R1+0xa40], R80 ;  /* 0x000a405001007387 */ /* 0x000fe80000100a00 */
[----:B------:R-:W-:Y:S04]  /*2e0b0*/  STL.64 [R1+0xa48], R82 ;  /* 0x000a485201007387 */ /* 0x000fe80000100a00 */
[----:B------:R-:W-:Y:S04]  /*2e0c0*/  STL.64 [R1+0xa30], R68 ;  /* 0x000a304401007387 */ /* 0x000fe80000100a00 */
[----:B------:R1:W-:Y:S04]  /*2e0d0*/  STL.64 [R1+0xa38], R70 ;  /* 0x000a384601007387 */ /* 0x0003e80000100a00 */
[----:B------:R-:W3:Y:S04]  /*2e0e0*/  LDL.LU R249, [R1+0x9e4] ;  /* 0x0009e40001f97983 */ /* 0x000ee80000300800 */
[----:B------:R-:W3:Y:S01]  /*2e0f0*/  LDL.LU R250, [R1+0x9e8] ;  /* 0x0009e80001fa7983 */ /* 0x000ee20000300800 */
[C---:B-1----:R-:W-:Y:S03]  /*2e100*/  HMMA.1688.F32.TF32 R68, R4.reuse, R172, R72 ;  /* 0x000000ac0444723c */ /* 0x042fe60000081048 */
[----:B------:R-:W3:Y:S11]  /*2e110*/  LDL.LU R251, [R1+0x9ec] ;  /* 0x0009ec0001fb7983 */ /* 0x000ef60000300800 */
[----:B------:R-:W-:Y:S10]  /*2e120*/  @!UPT UIADD3 URZ, URZ, URZ, URZ ;  /* 0x0000003f3f3ff290 */ /* 0x000ff4000fffe03f */
[----:B------:R-:W-:Y:S02]  /*2e130*/  IMAD.MOV.U32 R179, RZ, RZ, R71 ;  /* 0x000000ffffb37224 */ /* 0x000fe400078e0047 */
[----:B------:R-:W-:Y:S01]  /*2e140*/  IMAD.MOV.U32 R178, RZ, RZ, R70 ;  /* 0x000000ffffb27224 */ /* 0x000fe200078e0046 */
[----:B------:R1:W-:Y:S04]  /*2e150*/  STL.64 [R1+0xa20], R68 ;  /* 0x000a204401007387 */ /* 0x0003e80000100a00 */
[----:B------:R-:W-:Y:S04]  /*2e160*/  STL [R1+0x301c], R179 ;  /* 0x00301cb301007387 */ /* 0x000fe80000100800 */
[----:B------:R4:W-:Y:S04]  /*2e170*/  STL [R1+0x3018], R178 ;  /* 0x003018b201007387 */ /* 0x0009e80000100800 */
[----:B------:R-:W4:Y:S04]  /*2e180*/  LDL.LU R72, [R1+0x9d0] ;  /* 0x0009d00001487983 */ /* 0x000f280000300800 */
[----:B------:R-:W4:Y:S04]  /*2e190*/  LDL.LU R73, [R1+0x9d4] ;  /* 0x0009d40001497983 */ /* 0x000f280000300800 */
[----:B------:R-:W4:Y:S04]  /*2e1a0*/  LDL.LU R74, [R1+0x9d8] ;  /* 0x0009d800014a7983 */ /* 0x000f280000300800 */
[----:B------:R-:W4:Y:S01]  /*2e1b0*/  LDL.LU R75, [R1+0x9dc] ;  /* 0x0009dc00014b7983 */ /* 0x000f220000300800 */
[----:B-1----:R-:W-:Y:S03]  /*2e1c0*/  HMMA.1688.F32.TF32 R68, R4, R168, R244 ;  /* 0x000000a80444723c */ /* 0x002fe600000810f4 */
[----:B------:R-:W4:Y:S04]  /*2e1d0*/  LDL.LU R244, [R1+0x9b0] ;  /* 0x0009b00001f47983 */ /* 0x000f280000300800 */
[----:B------:R-:W4:Y:S04]  /*2e1e0*/  LDL.LU R245, [R1+0x9b4] ;  /* 0x0009b40001f57983 */ /* 0x000f280000300800 */
[----:B------:R-:W4:Y:S04]  /*2e1f0*/  LDL.LU R246, [R1+0x9b8] ;  /* 0x0009b80001f67983 */ /* 0x000f280000300800 */
[----:B------:R-:W4:Y:S09]  /*2e200*/  LDL.LU R247, [R1+0x9bc] ;  /* 0x0009bc0001f77983 */ /* 0x000f320000300800 */
[----:B------:R-:W-:-:S02]  /*2e210*/  IMAD.MOV.U32 R190, RZ, RZ, R68 ;  /* 0x000000ffffbe7224 */ /* 0x000fc400078e0044 */
[----:B------:R-:W-:Y:S02]  /*2e220*/  IMAD.MOV.U32 R191, RZ, RZ, R69 ;  /* 0x000000ffffbf7224 */ /* 0x000fe400078e0045 */
[----:B------:R-:W-:Y:S02]  /*2e230*/  IMAD.MOV.U32 R194, RZ, RZ, R70 ;  /* 0x000000ffffc27224 */ /* 0x000fe400078e0046 */
[----:B------:R-:W-:-:S05]  /*2e240*/  IMAD.MOV.U32 R195, RZ, RZ, R71 ;  /* 0x000000ffffc37224 */ /* 0x000fca00078e0047 */
[----:B------:R-:W-:Y:S04]  /*2e250*/  STL [R1+0x302c], R195 ;  /* 0x00302cc301007387 */ /* 0x000fe80000100800 */
[----:B------:R-:W-:Y:S04]  /*2e260*/  STL [R1+0x3028], R194 ;  /* 0x003028c201007387 */ /* 0x000fe80000100800 */
[----:B------:R-:W-:Y:S04]  /*2e270*/  STL [R1+0x3024], R191 ;  /* 0x003024bf01007387 */ /* 0x000fe80000100800 */
[----:B------:R1:W-:Y:S01]  /*2e280*/  STL [R1+0x3020], R190 ;  /* 0x003020be01007387 */ /* 0x0003e20000100800 */
[C---:B--2---:R-:W-:Y:S11]  /*2e290*/  HMMA.1688.F32.TF32 R68, R4.reuse, R220, R76 ;  /* 0x000000dc0444723c */ /* 0x044ff6000008104c */
[----:B------:R-:W-:Y:S11]  /*2e2a0*/  @!UPT UIADD3 URZ, URZ, URZ, URZ ;  /* 0x0000003f3f3ff290 */ /* 0x000ff6000fffe03f */
[----:B------:R-:W-:Y:S02]  /*2e2b0*/  @!UPT UIADD3 URZ, URZ, URZ, URZ ;  /* 0x0000003f3f3ff290 */ /* 0x000fe4000fffe03f */
[----:B------:R-:W-:Y:S02]  /*2e2c0*/  IMAD.MOV.U32 R198, RZ, RZ, R68 ;  /* 0x000000ffffc67224 */ /* 0x000fe400078e0044 */
[----:B------:R-:W-:Y:S02]  /*2e2d0*/  IMAD.MOV.U32 R199, RZ, RZ, R69 ;  /* 0x000000ffffc77224 */ /* 0x000fe400078e0045 */
[----:B------:R-:W-:Y:S02]  /*2e2e0*/  IMAD.MOV.U32 R202, RZ, RZ, R70 ;  /* 0x000000ffffca7224 */ /* 0x000fe400078e0046 */
[----:B------:R-:W-:Y:S02]  /*2e2f0*/  IMAD.MOV.U32 R203, RZ, RZ, R71 ;  /* 0x000000ffffcb7224 */ /* 0x000fe400078e0047 */
[----:B---3--:R-:W-:Y:S03]  /*2e300*/  HMMA.1688.F32.TF32 R68, R4, R216, R248 ;  /* 0x000000d80444723c */ /* 0x008fe600000810f8 */
[----:B------:R-:W-:Y:S04]  /*2e310*/  STL [R1+0x303c], R203 ;  /* 0x00303ccb01007387 */ /* 0x000fe80000100800 */
[----:B------:R-:W-:Y:S04]  /*2e320*/  STL [R1+0x3038], R202 ;  /* 0x003038ca01007387 */ /* 0x000fe80000100800 */
[----:B------:R2:W-:Y:S04]  /*2e330*/  STL [R1+0x3034], R199 ;  /* 0x003034c701007387 */ /* 0x0005e80000100800 */
[----:B------:R3:W-:Y:S04]  /*2e340*/  STL [R1+0x3030], R198 ;  /* 0x003030c601007387 */ /* 0x0007e80000100800 */
[----:B------:R-:W2:Y:S04]  /*2e350*/  LDL.LU R248, [R1+0x9a0] ;  /* 0x0009a00001f87983 */ /* 0x000ea80000300800 */
[----:B------:R-:W2:Y:S01]  /*2e360*/  LDL.LU R249, [R1+0x9a4] ;  /* 0x0009a40001f97983 */ /* 0x000ea20000300800 */
[----:B------:R-:W-:-:S03]  /*2e370*/  IMAD.MOV.U32 R182, RZ, RZ, R68 ;  /* 0x000000ffffb67224 */ /* 0x000fc600078e0044 */
[----:B------:R-:W2:Y:S01]  /*2e380*/  LDL.LU R250, [R1+0x9a8] ;  /* 0x0009a80001fa7983 */ /* 0x000ea20000300800 */
[----:B------:R-:W-:Y:S02]  /*2e390*/  IMAD.MOV.U32 R183, RZ, RZ, R69 ;  /* 0x000000ffffb77224 */ /* 0x000fe400078e0045 */
[----:B------:R-:W-:Y:S01]  /*2e3a0*/  IMAD.MOV.U32 R186, RZ, RZ, R70 ;  /* 0x000000ffffba7224 */ /* 0x000fe200078e0046 */
[----:B------:R-:W2:Y:S01]  /*2e3b0*/  LDL.LU R251, [R1+0x9ac] ;  /* 0x0009ac0001fb7983 */ /* 0x000ea20000300800 */
[----:B------:R-:W-:Y:S02]  /*2e3c0*/  IMAD.MOV.U32 R187, RZ, RZ, R71 ;  /* 0x000000ffffbb7224 */ /* 0x000fe400078e0047 */
[----:B----4-:R-:W-:Y:S03]  /*2e3d0*/  HMMA.1688.F32.TF32 R68, R4, R212, R72 ;  /* 0x000000d40444723c */ /* 0x010fe60000081048 */
[----:B------:R-:W-:Y:S04]  /*2e3e0*/  STL [R1+0x304c], R187 ;  /* 0x00304cbb01007387 */ /* 0x000fe80000100800 */
[----:B------:R-:W-:Y:S04]  /*2e3f0*/  STL [R1+0x3048], R186 ;  /* 0x003048ba01007387 */ /* 0x000fe80000100800 */
[----:B------:R4:W-:Y:S04]  /*2e400*/  STL [R1+0x3044], R183 ;  /* 0x003044b701007387 */ /* 0x0009e80000100800 */
[----:B------:R1:W-:Y:S09]  /*2e410*/  STL [R1+0x3040], R182 ;  /* 0x003040b601007387 */ /* 0x0003f20000100800 */
[----:B------:R-:W-:-:S02]  /*2e420*/  IMAD.MOV.U32 R178, RZ, RZ, R71 ;  /* 0x000000ffffb27224 */ /* 0x000fc400078e0047 */
[----:B------:R-:W-:Y:S02]  /*2e430*/  IMAD.MOV.U32 R179, RZ, RZ, R70 ;  /* 0x000000ffffb37224 */ /* 0x000fe400078e0046 */
[----:B-1----:R-:W-:Y:S02]  /*2e440*/  IMAD.MOV.U32 R190, RZ, RZ, R69 ;  /* 0x000000ffffbe7224 */ /* 0x002fe400078e0045 */
[----:B------:R-:W-:Y:S01]  /*2e450*/  IMAD.MOV.U32 R191, RZ, RZ, R68 ;  /* 0x000000ffffbf7224 */ /* 0x000fe200078e0044 */
[----:B------:R-:W-:Y:S04]  /*2e460*/  STL [R1+0x305c], R178 ;  /* 0x00305cb201007387 */ /* 0x000fe80000100800 */
[----:B------:R-:W-:Y:S04]  /*2e470*/  STL [R1+0x3058], R179 ;  /* 0x003058b301007387 */ /* 0x000fe80000100800 */
[----:B------:R1:W-:Y:S04]  /*2e480*/  STL [R1+0x3054], R190 ;  /* 0x003054be01007387 */ /* 0x0003e80000100800 */
[----:B------:R1:W-:Y:S04]  /*2e490*/  STL [R1+0x3050], R191 ;  /* 0x003050bf01007387 */ /* 0x0003e80000100800 */
        /* <DEDUP_REMOVED lines=16> */
[C---:B------:R-:W-:Y:S11]  /*2e5a0*/  HMMA.1688.F32.TF32 R68, R4.reuse, R208, R244 ;  /* 0x000000d00444723c */ /* 0x040ff600000810f4 */
[----:B------:R-:W-:Y:S11]  /*2e5b0*/  @!UPT UIADD3 URZ, URZ, URZ, URZ ;  /* 0x0000003f3f3ff290 */ /* 0x000ff6000fffe03f */
[----:B------:R-:W-:Y:S02]  /*2e5c0*/  @!UPT UIADD3 URZ, URZ, URZ, URZ ;  /* 0x0000003f3f3ff290 */ /* 0x000fe4000fffe03f */
[----:B------:R-:W-:Y:S02]  /*2e5d0*/  IMAD.MOV.U32 R211, RZ, RZ, R71 ;  /* 0x000000ffffd37224 */ /* 0x000fe400078e0047 */
[----:B------:R-:W-:Y:S02]  /*2e5e0*/  IMAD.MOV.U32 R210, RZ, RZ, R70 ;  /* 0x000000ffffd27224 */ /* 0x000fe400078e0046 */
[----:B------:R-:W-:Y:S02]  /*2e5f0*/  IMAD.MOV.U32 R207, RZ, RZ, R69 ;  /* 0x000000ffffcf7224 */ /* 0x000fe400078e0045 */
        /* <DEDUP_REMOVED lines=8> */
[----:B------:R-:W4:Y:S01]  /*2e680*/  LDL.LU R247, [R1+0x91c] ;  /* 0x00091c0001f77983 */ /* 0x000f220000300800 */
[----:B--2---:R-:W-:Y:S03]  /*2e690*/  HMMA.1688.F32.TF32 R68, R4, R204, R248 ;  /* 0x000000cc0444723c */ /* 0x004fe600000810f8 */
[----:B------:R-:W2:Y:S04]  /*2e6a0*/  LDL.LU R248, [R1+0x8f0] ;  /* 0x0008f00001f87983 */ /* 0x000ea80000300800 */
[----:B------:R-:W2:Y:S04]  /*2e6b0*/  LDL.LU R249, [R1+0x8f4] ;  /* 0x0008f40001f97983 */ /* 0x000ea80000300800 */
[----:B------:R-:W2:Y:S04]  /*2e6c0*/  LDL.LU R250, [R1+0x8f8] ;  /* 0x0008f80001fa7983 */ /* 0x000ea80000300800 */
[----:B------:R-:W2:Y:S09]  /*2e6d0*/  LDL.LU R251, [R1+0x8fc] ;  /* 0x0008fc0001fb7983 */ /* 0x000eb20000300800 */
[----:B------:R-:W-:-:S02]  /*2e6e0*/  IMAD.MOV.U32 R199, RZ, RZ, R68 ;  /* 0x000000ffffc77224 */ /* 0x000fc400078e0044 */
[----:B---3--:R-:W-:Y:S02]  /*2e6f0*/  IMAD.MOV.U32 R198, RZ, RZ, R69 ;  /* 0x000000ffffc67224 */ /* 0x008fe400078e0045 */
[----:B------:R-:W-:Y:S02]  /*2e700*/  IMAD.MOV.U32 R195, RZ, RZ, R70 ;  /* 0x000000ffffc37224 */ /* 0x000fe400078e0046 */
[----:B------:R-:W-:Y:S02]  /*2e710*/  IMAD.MOV.U32 R194, RZ, RZ, R71 ;  /* 0x000000ffffc27224 */ /* 0x000fe400078e0047 */
[C---:B----4-:R-:W-:Y:S11]  /*2e720*/  HMMA.1688.F32.TF32 R68, R4.reuse, R200, R84 ;  /* 0x000000c80444723c */ /* 0x050ff60000081054 */
[----:B------:R-:W-:Y:S11]  /*2e730*/  @!UPT UIADD3 URZ, URZ, URZ, URZ ;  /* 0x0000003f3f3ff290 */ /* 0x000ff6000fffe03f */
[----:B------:R-:W-:Y:S02]  /*2e740*/  @!UPT UIADD3 URZ, URZ, URZ, URZ ;  /* 0x0000003f3f3ff290 */ /* 0x000fe4000fffe03f */
[----:B------:R-:W-:Y:S02]  /*2e750*/  IMAD.MOV.U32 R183, RZ, RZ, R68 ;  /* 0x000000ffffb77224 */ /* 0x000fe400078e0044 */
[----:B------:R-:W-:Y:S02]  /*2e760*/  IMAD.MOV.U32 R182, RZ, RZ, R69 ;  /* 0x000000ffffb67224 */ /* 0x000fe400078e0045 */
[----:B------:R-:W-:Y:S02]  /*2e770*/  IMAD.MOV.U32 R203, RZ, RZ, R70 ;  /* 0x000000ffffcb7224 */ /* 0x000fe400078e0046 */
[----:B------:R-:W-:Y:S02]  /*2e780*/  IMAD.MOV.U32 R202, RZ, RZ, R71 ;  /* 0x000000ffffca7224 */ /* 0x000fe400078e0047 */
[C---:B------:R-:W-:Y:S01]  /*2e790*/  HMMA.1688.F32.TF32 R68, R4.reuse, R196, R80 ;  /* 0x000000c40444723c */ /* 0x040fe20000081050 */
[----:B------:R-:W-:Y:S11]  /*2e7a0*/  STL [R1+0x307c], R194 ;  /* 0x00307cc201007387 */ /* 0x000ff60000100800 */
[----:B------:R-:W-:Y:S11]  /*2e7b0*/  @!UPT UIADD3 URZ, URZ, URZ, URZ ;  /* 0x0000003f3f3ff290 */ /* 0x000ff6000fffe03f */
[----:B------:R-:W-:Y:S01]  /*2e7c0*/  @!UPT UIADD3 URZ, URZ, URZ, URZ ;  /* 0x0000003f3f3ff290 */ /* 0x000fe2000fffe03f */
[----:B-1----:R-:W-:Y:S02]  /*2e7d0*/  IMAD.MOV.U32 R190, RZ, RZ, R68 ;  /* 0x000000ffffbe7224 */ /* 0x002fe400078e0044 */
[----:B------:R-:W-:Y:S02]  /*2e7e0*/  IMAD.MOV.U32 R191, RZ, RZ, R69 ;  /* 0x000000ffffbf7224 */ /* 0x000fe400078e0045 */
[----:B------:R-:W-:Y:S02]  /*2e7f0*/  IMAD.MOV.U32 R187, RZ, RZ, R70 ;  /* 0x000000ffffbb7224 */ /* 0x000fe400078e0046 */
[----:B------:R-:W-:Y:S02]  /*2e800*/  IMAD.MOV.U32 R186, RZ, RZ, R71 ;  /* 0x000000ffffba7224 */ /* 0x000fe400078e0047 */
[----:B------:R-:W-:Y:S01]  /*2e810*/  HMMA.1688.F32.TF32 R68, R4, R192, R76 ;  /* 0x000000c00444723c */ /* 0x000fe2000008104c */
[----:B------:R-:W-:Y:S04]  /*2e820*/  STL [R1+0x3078], R195 ;  /* 0x003078c301007387 */ /* 0x000fe80000100800 */
[----:B------:R1:W-:Y:S04]  /*2e830*/  STL [R1+0x3074], R198 ;  /* 0x003074c601007387 */ /* 0x0003e80000100800 */
[----:B------:R3:W-:Y:S04]  /*2e840*/  STL [R1+0x3070], R199 ;  /* 0x003070c701007387 */ /* 0x0007e80000100800 */
[----:B------:R4:W-:Y:S04]  /*2e850*/  STL [R1+0x3084], R182 ;  /* 0x003084b601007387 */ /* 0x0009e80000100800 */
[----:B------:R1:W-:Y:S04]  /*2e860*/  STL [R1+0x3080], R183 ;  /* 0x003080b701007387 */ /* 0x0003e80000100800 */
[----:B------:R-:W4:Y:S03]  /*2e870*/  LDL.LU R76, [R1+0x620] ;  /* 0x00062000014c7983 */ /* 0x000f260000300800 */
[----:B------:R-:W-:Y:S01]  /*2e880*/  IMAD.MOV.U32 R214, RZ, RZ, R68 ;  /* 0x000000ffffd67224 */ /* 0x000fe200078e0044 */
[----:B------:R-:W4:Y:S01]  /*2e890*/  LDL.LU R77, [R1+0x624] ;  /* 0x00062400014d7983 */ /* 0x000f220000300800 */
[----:B------:R-:W-:-:S02]  /*2e8a0*/  IMAD.MOV.U32 R215, RZ, RZ, R69 ;  /* 0x000000ffffd77224 */ /* 0x000fc400078e0045 */
[----:B------:R-:W-:Y:S01]  /*2e8b0*/  IMAD.MOV.U32 R218, RZ, RZ, R70 ;  /* 0x000000ffffda7224 */ /* 0x000fe200078e0046 */
[----:B------:R-:W4:Y:S01]  /*2e8c0*/  LDL.LU R78, [R1+0x628] ;  /* 0x00062800014e7983 */ /* 0x000f220000300800 */
[----:B------:R-:W-:Y:S02]  /*2e8d0*/  IMAD.MOV.U32 R219, RZ, RZ, R71 ;  /* 0x000000ffffdb7224 */ /* 0x000fe400078e0047 */
[----:B------:R-:W-:Y:S01]  /*2e8e0*/  HMMA.1688.F32.TF32 R68, R4, R188, R72 ;  /* 0x000000bc0444723c */ /* 0x000fe20000081048 */
        /* <DEDUP_REMOVED lines=20> */
[----:B------:R-:W-:Y:S02]  /*2ea30*/  IMAD.MOV.U32 R178, RZ, RZ, R70 ;  /* 0x000000ffffb27224 */ /* 0x000fe400078e0046 */
[----:B------:R-:W-:Y:S01]  /*2ea40*/  IMAD.MOV.U32 R179, RZ, RZ, R71 ;  /* 0x000000ffffb37224 */ /* 0x000fe200078e0047 */
[----:B------:R-:W4:Y:S01]  /*2ea50*/  LDL.LU R97, [R1+0x5c4] ;  /* 0x0005c40001617983 */ /* 0x000f220000300800 */
[----:B------:R-:W-:Y:S03]  /*2ea60*/  HMMA.1688.F32.TF32 R68, R4, R184, R244 ;  /* 0x000000b80444723c */ /* 0x000fe600000810f4 */
        /* <DEDUP_REMOVED lines=34> */
[----:B-1----:R-:W-:-:S02]  /*2ec90*/  IMAD.MOV.U32 R198, RZ, RZ, R68 ;  /* 0x000000ffffc67224 */ /* 0x002fc400078e0044 */
[----:B---3--:R-:W-:Y:S02]  /*2eca0*/  IMAD.MOV.U32 R199, RZ, RZ, R69 ;  /* 0x000000ffffc77224 */ /* 0x008fe400078e0045 */
[----:B------:R-:W-:Y:S02]  /*2ecb0*/  IMAD.MOV.U32 R211, RZ, RZ, R70 ;  /* 0x000000ffffd37224 */ /* 0x000fe400078e0046 */
[----:B------:R-:W-:Y:S02]  /*2ecc0*/  IMAD.MOV.U32 R210, RZ, RZ, R71 ;  /* 0x000000ffffd27224 */ /* 0x000fe400078e0047 */
[----:B--2---:R-:W-:Y:S01]  /*2ecd0*/  HMMA.1688.F32.TF32 R68, R4, R180, R248 ;  /* 0x000000b40444723c */ /* 0x004fe200000810f8 */
[----:B------:R-:W2:Y:S04]  /*2ece0*/  LDL.LU R248, [R1+0x1780] ;  /* 0x0017800001f87983 */ /* 0x000ea80000300800 */
[----:B------:R-:W2:Y:S04]  /*2ecf0*/  LDL.LU R249, [R1+0x1784] ;  /* 0x0017840001f97983 */ /* 0x000ea80000300800 */
[----:B------:R-:W2:Y:S04]  /*2ed00*/  LDL.LU R250, [R1+0x1788] ;  /* 0x0017880001fa7983 */ /* 0x000ea80000300800 */
[----:B------:R-:W2:Y:S11]  /*2ed10*/  LDL.LU R251, [R1+0x178c] ;  /* 0x00178c0001fb7983 */ /* 0x000eb60000300800 */
[----:B----4-:R-:W-:-:S02]  /*2ed20*/  IMAD.MOV.U32 R182, RZ, RZ, R68 ;  /* 0x000000ffffb67224 */ /* 0x010fc400078e0044 */
[----:B------:R-:W-:Y:S02]  /*2ed30*/  IMAD.MOV.U32 R183, RZ, RZ, R69 ;  /* 0x000000ffffb77224 */ /* 0x000fe400078e0045 */
[----:B------:R-:W-:Y:S02]  /*2ed40*/  IMAD.MOV.U32 R194, RZ, RZ, R70 ;  /* 0x000000ffffc27224 */ /* 0x000fe400078e0046 */
[----:B------:R-:W-:Y:S01]  /*2ed50*/  IMAD.MOV.U32 R195, RZ, RZ, R71 ;  /* 0x000000ffffc37224 */ /* 0x000fe200078e0047 */
[----:B------:R-:W-:Y:S01]  /*2ed60*/  HMMA.1688.F32.TF32 R4, R4, R176, R244 ;  /* 0x000000b00404723c */ /* 0x000fe200000810f4 */
[----:B------:R-:W3:Y:S04]  /*2ed70*/  LDL.LU R244, [R1+0x1770] ;  /* 0x0017700001f47983 */ /* 0x000ee80000300800 */
[----:B------:R-:W3:Y:S11]  /*2ed80*/  LDL.LU R245, [R1+0x1774] ;  /* 0x0017740001f57983 */ /* 0x000ef60000300800 */
[----:B------:R-:W-:Y:S08]  /*2ed90*/  @!UPT UIADD3 URZ, URZ, URZ, URZ ;  /* 0x0000003f3f3ff290 */ /* 0x000ff0000fffe03f */
[----:B------:R-:W-:Y:S01]  /*2eda0*/  IMAD.MOV.U32 R222, RZ, RZ, R4 ;  /* 0x000000ffffde7224 */ /* 0x000fe200078e0004 */
[----:B------:R-:W-:Y:S01]  /*2edb0*/  MOV R227, R6 ;  /* 0x0000000600e37202 */ /* 0x000fe20000000f00 */
[----:B------:R-:W-:Y:S02]  /*2edc0*/  IMAD.MOV.U32 R226, RZ, RZ, R5 ;  /* 0x000000ffffe27224 */ /* 0x000fe400078e0005 */
[----:B------:R-:W-:Y:S02]  /*2edd0*/  IMAD.MOV.U32 R174, RZ, RZ, R7 ;  /* 0x000000ffffae7224 */ /* 0x000fe400078e0007 */
[C---:B------:R-:W-:Y:S01]  /*2ede0*/  HMMA.1688.F32.TF32 R4, R240.reuse, R228, R116 ;  /* 0x000000e4f004723c */ /* 0x040fe20000081074 */
[----:B------:R-:W-:Y:S02]  /*2edf0*/  IMAD.MOV.U32 R246, RZ, RZ, R9 ;  /* 0x000000fffff67224 */ /* 0x000fe400078e0009 */
[----:B------:R-:W-:Y:S11]  /*2ee00*/  IMAD.MOV.U32 R247, RZ, RZ, R8 ;  /* 0x000000fffff77224 */ /* 0x000ff600078e0008 */
[----:B------:R-:W-:Y:S10]  /*2ee10*/  @!UPT UIADD3 URZ, URZ, URZ, URZ ;  /* 0x0000003f3f3ff290 */ /* 0x000ff4000fffe03f */
[----:B------:R-:W-:Y:S02]  /*2ee20*/  IMAD.MOV.U32 R175, RZ, RZ, R4 ;  /* 0x000000ffffaf7224 */ /* 0x000fe400078e0004 */
[----:B------:R-:W-:Y:S02]  /*2ee30*/  IMAD.MOV.U32 R223, RZ, RZ, R5 ;  /* 0x000000ffffdf7224 */ /* 0x000fe400078e0005 */
[----:B------:R-:W-:Y:S02]  /*2ee40*/  IMAD.MOV.U32 R170, RZ, RZ, R6 ;  /* 0x000000ffffaa7224 */ /* 0x000fe400078e0006 */
[----:B------:R-:W-:Y:S01]  /*2ee50*/  IMAD.MOV.U32 R171, RZ, RZ, R7 ;  /* 0x000000ffffab7224 */ /* 0x000fe200078e0007 */
[C---:B------:R-:W-:Y:S08]  /*2ee60*/  HMMA.1688.F32.TF32 R68, R240.reuse, R224, R108 ;  /* 0x000000e0f044723c */ /* 0x040ff0000008106c */
[C---:B------:R-:W-:Y:S08]  /*2ee70*/  HMMA.1688.F32.TF32 R4, R240.reuse, R172, R100 ;  /* 0x000000acf004723c */ /* 0x040ff00000081064 */
[C---:B------:R-:W-:Y:S07]  /*2ee80*/  HMMA.1688.F32.TF32 R8, R240.reuse, R168, R236 ;  /* 0x000000a8f008723c */ /* 0x040fee00000810ec */
[----:B------:R-:W-:Y:S04]  /*2ee90*/  STL.64 [R1+0x920], R68 ;  /* 0x0009204401007387 */ /* 0x000fe80000100a00 */
[----:B------:R1:W-:Y:S04]  /*2eea0*/  STL.64 [R1+0x928], R70 ;  /* 0x0009284601007387 */ /* 0x0003e80000100a00 */
[----:B------:R-:W-:Y:S04]  /*2eeb0*/  STL.64 [R1+0x910], R4 ;  /* 0x0009100401007387 */ /* 0x000fe80000100a00 */
[----:B------:R4:W-:Y:S01]  /*2eec0*/  STL.64 [R1+0x918], R6 ;  /* 0x0009180601007387 */ /* 0x0009e20000100a00 */
[C---:B-1----:R-:W-:Y:S08]  /*2eed0*/  HMMA.1688.F32.TF32 R68, R240.reuse, R220, R96 ;  /* 0x000000dcf044723c */ /* 0x042ff00000081060 */
[C---:B----4-:R-:W-:Y:S01]  /*2eee0*/  HMMA.1688.F32.TF32 R4, R240.reuse, R216, R104 ;  /* 0x000000d8f004723c */ /* 0x050fe20000081068 */
[----:B------:R-:W-:Y:S04]  /*2eef0*/  STL.64 [R1+0x900], R8 ;  /* 0x0009000801007387 */ /* 0x000fe80000100a00 */
[----:B------:R1:W-:Y:S10]  /*2ef00*/  STL.64 [R1+0x908], R10 ;  /* 0x0009080a01007387 */ /* 0x0003f40000100a00 */
[----:B------:R-:W-:Y:S01]  /*2ef10*/  STL.64 [R1+0x8f0], R68 ;  /* 0x0008f04401007387 */ /* 0x000fe20000100a00 */
[C---:B-1----:R-:W-:Y:S03]  /*2ef20*/  HMMA.1688.F32.TF32 R8, R240.reuse, R212, R92 ;  /* 0x000000d4f008723c */ /* 0x042fe6000008105c */
[----:B------:R1:W-:Y:S04]  /*2ef30*/  STL.64 [R1+0x8f8], R70 ;  /* 0x0008f84601007387 */ /* 0x0003e80000100a00 */
[----:B------:R-:W-:Y:S04]  /*2ef40*/  STL.64 [R1+0x8e0], R4 ;  /* 0x0008e00401007387 */ /* 0x000fe80000100a00 */
[----:B------:R4:W-:Y:S01]  /*2ef50*/  STL.64 [R1+0x8e8], R6 ;  /* 0x0008e80601007387 */ /* 0x0009e20000100a00 */
[C---:B-1----:R-:W-:Y:S08]  /*2ef60*/  HMMA.1688.F32.TF32 R68, R240.reuse, R208, R112 ;  /* 0x000000d0f044723c */ /* 0x042ff00000081070 */
[C---:B----4-:R-:W-:Y:S03]  /*2ef70*/  HMMA.1688.F32.TF32 R4, R240.reuse, R204, R88 ;  /* 0x000000ccf004723c */ /* 0x050fe60000081058 */
[----:B------:R-:W-:Y:S04]  /*2ef80*/  STL.64 [R1+0x8d0], R8 ;  /* 0x0008d00801007387 */ /* 0x000fe80000100a00 */
[----:B------:R1:W-:Y:S08]  /*2ef90*/  STL.64 [R1+0x8d8], R10 ;  /* 0x0008d80a01007387 */ /* 0x0003f00000100a00 */
        /* <DEDUP_REMOVED lines=8> */
[----:B------:R-:W-:Y:S01]  /*2f020*/  STL.64 [R1+0x8a8], R10 ;  /* 0x0008a80a01007387 */ /* 0x000fe20000100a00 */
[C---:B--2---:R-:W-:Y:S03]  /*2f030*/  HMMA.1688.F32.TF32 R248, R240.reuse, R184, R248 ;  /* 0x000000b8f0f8723c */ /* 0x044fe600000810f8 */
[----:B------:R-:W-:Y:S04]  /*2f040*/  LDS R8, [R2+0x24080] ;  /* 0x0240800002087984 */ /* 0x000fe80000000800 */
[----:B------:R-:W-:Y:S04]  /*2f050*/  LDS R10, [R2+0x25080] ;  /* 0x02508000020a7984 */ /* 0x000fe80000000800 */
[----:B------:R-:W-:Y:S04]  /*2f060*/  STL.64 [R1+0x20], R68 ;  /* 0x0000204401007387 */ /* 0x000fe80000100a00 */
[----:B------:R-:W-:Y:S04]  /*2f070*/  STL.64 [R1+0x28], R70 ;  /* 0x0000284601007387 */ /* 0x000fe80000100a00 */
[----:B------:R-:W-:Y:S04]  /*2f080*/  STL.64 [R1+0x10], R4 ;  /* 0x0000100401007387 */ /* 0x000fe80000100a00 */
[----:B------:R1:W-:Y:S04]  /*2f090*/  STL.64 [R1+0x18], R6 ;  /* 0x0000180601007387 */ /* 0x0003e80000100a00 */
[----:B------:R-:W-:Y:S04]  /*2f0a0*/  LDS R9, [R3+0x24080] ;  /* 0x0240800003097984 */ /* 0x000fe80000000800 */
[----:B------:R-:W2:Y:S01]  /*2f0b0*/  LDS R11, [R3+0x25080] ;  /* 0x02508000030b7984 */ /* 0x000ea20000000800 */
[C---:B-1----:R-:W-:Y:S03]  /*2f0c0*/  HMMA.1688.F32.TF32 R4, R240.reuse, R188, R72 ;  /* 0x000000bcf004723c */ /* 0x042fe60000081048 */
[----:B------:R-:W4:Y:S11]  /*2f0d0*/  LDL.LU R72, [R1+0x630] ;  /* 0x0006300001487983 */ /* 0x000f360000300800 */
[----:B------:R-:W-:Y:S09]  /*2f0e0*/  @!UPT UIADD3 URZ, URZ, URZ, URZ ;  /* 0x0000003f3f3ff290 */ /* 0x000ff2000fffe03f */
[----:B------:R-:W-:Y:S04]  /*2f0f0*/  STL.64 [R1], R4 ;  /* 0x0000000401007387 */ /* 0x000fe80000100a00 */
[----:B------:R-:W-:Y:S04]  /*2f100*/  STL.64 [R1+0x8], R6 ;  /* 0x0000080601007387 */ /* 0x000fe80000100a00 */
[----:B------:R-:W4:Y:S04]  /*2f110*/  LDL.LU R73, [R1+0x634] ;  /* 0x0006340001497983 */ /* 0x000f280000300800 */
[----:B------:R-:W4:Y:S04]  /*2f120*/  LDL.LU R74, [R1+0x638] ;  /* 0x00063800014a7983 */ /* 0x000f280000300800 */
[----:B------:R-:W4:Y:S04]  /*2f130*/  LDL.LU R75, [R1+0x63c] ;  /* 0x00063c00014b7983 */ /* 0x000f280000300800 */
        /* <DEDUP_REMOVED lines=16> */
[C---:B---3--:R-:W-:Y:S03]  /*2f240*/  HMMA.1688.F32.TF32 R244, R240.reuse, R180, R244 ;  /* 0x000000b4f0f4723c */ /* 0x048fe600000810f4 */
        /* <DEDUP_REMOVED lines=12> */
[----:B------:R-:W-:Y:S04]  /*2f310*/  STL [R1+0x2f4c], R244 ;  /* 0x002f4cf401007387 */ /* 0x000fe80000100800 */
[----:B------:R-:W-:Y:S04]  /*2f320*/  STL [R1+0x2f48], R245 ;  /* 0x002f48f501007387 */ /* 0x000fe80000100800 */
[----:B------:R-:W-:Y:S04]  /*2f330*/  STL [R1+0x2f44], R246 ;  /* 0x002f44f601007387 */ /* 0x000fe80000100800 */
[----:B------:R-:W-:Y:S04]  /*2f340*/  STL [R1+0x2f40], R247 ;  /* 0x002f40f701007387 */ /* 0x000fe80000100800 */
[----:B------:R-:W-:Y:S04]  /*2f350*/  LDS R4, [R252+0x24080] ;  /* 0x02408000fc047984 */ /* 0x000fe80000000800 */
[----:B------:R-:W-:Y:S04]  /*2f360*/  LDS R6, [R252+0x25080] ;  /* 0x02508000fc067984 */ /* 0x000fe80000000800 */
[----:B------:R-:W-:Y:S04]  /*2f370*/  LDS R5, [R0+0x24080] ;  /* 0x0240800000057984 */ /* 0x000fe80000000800 */
[----:B------:R-:W1:Y:S01]  /*2f380*/  LDS R7, [R0+0x25080] ;  /* 0x0250800000077984 */ /* 0x000e620000000800 */
[----:B----4-:R-:W-:Y:S03]  /*2f390*/  HMMA.1688.F32.TF32 R240, R240, R176, R72 ;  /* 0x000000b0f0f0723c */ /* 0x010fe60000081048 */
        /* <DEDUP_REMOVED lines=8> */
[----:B------:R-:W-:Y:S04]  /*2f420*/  STL [R1+0x2f5c], R240 ;  /* 0x002f5cf001007387 */ /* 0x000fe80000100800 */
[----:B------:R-:W-:Y:S04]  /*2f430*/  STL [R1+0x2f58], R241 ;  /* 0x002f58f101007387 */ /* 0x000fe80000100800 */
[----:B------:R-:W-:Y:S01]  /*2f440*/  STL [R1+0x2f54], R242 ;  /* 0x002f54f201007387 */ /* 0x000fe20000100800 */
[C---:B--2---:R-:W-:Y:S03]  /*2f450*/  HMMA.1688.F32.TF32 R68, R8.reuse, R228, R104 ;  /* 0x000000e40844723c */ /* 0x044fe60000081068 */
[----:B------:R-:W-:Y:S11]  /*2f460*/  STL [R1+0x2f50], R243 ;  /* 0x002f50f301007387 */ /* 0x000ff60000100800 */
[----:B------:R-:W-:Y:S09]  /*2f470*/  @!UPT UIADD3 URZ, URZ, URZ, URZ ;  /* 0x0000003f3f3ff290 */ /* 0x000ff2000fffe03f */
[----:B------:R-:W-:Y:S04]  /*2f480*/  STL.64 [R1+0x120], R68 ;  /* 0x0001204401007387 */ /* 0x000fe80000100a00 */
[----:B------:R2:W-:Y:S02]  /*2f490*/  STL.64 [R1+0x128], R70 ;  /* 0x0001284601007387 */ /* 0x0005e40000100a00 */
[C---:B--2---:R-:W-:Y:S08]  /*2f4a0*/  HMMA.1688.F32.TF32 R68, R8.reuse, R168, R88 ;  /* 0x000000a80844723c */ /* 0x044ff00000081058 */
[C---:B---3--:R-:W-:Y:S08]  /*2f4b0*/  HMMA.1688.F32.TF32 R96, R8.reuse, R224, R92 ;  /* 0x000000e00860723c */ /* 0x048ff0000008105c */
[----:B------:R-:W-:Y:S08]  /*2f4c0*/  HMMA.1688.F32.TF32 R92, R8, R172, R112 ;  /* 0x000000ac085c723c */ /* 0x000ff00000081070 */
[----:B------:R-:W-:-:S02]  /*2f4d0*/  IMAD.MOV.U32 R240, RZ, RZ, R68 ;  /* 0x000000fffff07224 */ /* 0x000fc400078e0044 */
[----:B------:R-:W-:Y:S02]  /*2f4e0*/  IMAD.MOV.U32 R241, RZ, RZ, R69 ;  /* 0x000000fffff17224 */ /* 0x000fe400078e0045 */
[----:B------:R-:W-:Y:S02]  /*2f4f0*/  IMAD.MOV.U32 R242, RZ, RZ, R70 ;  /* 0x000000fffff27224 */ /* 0x000fe400078e0046 */
[----:B------:R-:W-:Y:S02]  /*2f500*/  IMAD.MOV.U32 R243, RZ, RZ, R71 ;  /* 0x000000fffff37224 */ /* 0x000fe400078e0047 */
[C---:B------:R-:W-:Y:S08]  /*2f510*/  HMMA.1688.F32.TF32 R68, R8.reuse, R216, R80 ;  /* 0x000000d80844723c */ /* 0x040ff00000081050 */
[----:B------:R-:W-:Y:S01]  /*2f520*/  HMMA.1688.F32.TF32 R84, R8, R220, R84 ;  /* 0x000000dc0854723c */ /* 0x000fe20000081054 */
[----:B------:R-:W-:Y:S04]  /*2f530*/  STL.64 [R1+0x110], R96 ;  /* 0x0001106001007387 */ /* 0x000fe80000100a00 */
[----:B------:R-:W-:Y:S04]  /*2f540*/  STL.64 [R1+0x118], R98 ;  /* 0x0001186201007387 */ /* 0x000fe80000100a00 */
[----:B------:R-:W-:Y:S04]  /*2f550*/  STL.64 [R1+0x100], R92 ;  /* 0x0001005c01007387 */ /* 0x000fe80000100a00 */
[----:B------:R-:W-:Y:S04]  /*2f560*/  STL.64 [R1+0x108], R94 ;  /* 0x0001085e01007387 */ /* 0x000fe80000100a00 */
[----:B------:R2:W-:Y:S04]  /*2f570*/  STL [R1+0x2f6c], R243 ;  /* 0x002f6cf301007387 */ /* 0x0005e80000100800 */
[----:B------:R3:W-:Y:S04]  /*2f580*/  STL [R1+0x2f68], R242 ;  /* 0x002f68f201007387 */ /* 0x0007e80000100800 */
[----:B------:R1:W-:Y:S04]  /*2f590*/  STL [R1+0x2f64], R241 ;  /* 0x002f64f101007387 */ /* 0x0003e80000100800 */
[----:B------:R1:W-:Y:S01]  /*2f5a0*/  STL [R1+0x2f60], R240 ;  /* 0x002f60f001007387 */ /* 0x0003e20000100800 */
[----:B--2---:R-:W-:-:S02]  /*2f5b0*/  IMAD.MOV.U32 R243, RZ, RZ, R68 ;  /* 0x000000fffff37224 */ /* 0x004fc400078e0044 */
[----:B---3--:R-:W-:Y:S01]  /*2f5c0*/  IMAD.MOV.U32 R242, RZ, RZ, R69 ;  /* 0x000000fffff27224 */ /* 0x008fe200078e0045 */
[----:B------:R-:W-:Y:S01]  /*2f5d0*/  STL.64 [R1+0xe0], R84 ;  /* 0x0000e05401007387 */ /* 0x000fe20000100a00 */
[----:B-1----:R-:W-:Y:S02]  /*2f5e0*/  IMAD.MOV.U32 R241, RZ, RZ, R70 ;  /* 0x000000fffff17224 */ /* 0x002fe400078e0046 */
[----:B------:R-:W-:Y:S01]  /*2f5f0*/  IMAD.MOV.U32 R240, RZ, RZ, R71 ;  /* 0x000000fffff07224 */ /* 0x000fe200078e0047 */
[----:B------:R-:W-:Y:S04]  /*2f600*/  STL.64 [R1+0xe8], R86 ;  /* 0x0000e85601007387 */ /* 0x000fe80000100a00 */
[----:B------:R-:W-:Y:S04]  /*2f610*/  STL [R1+0x2f7c], R240 ;  /* 0x002f7cf001007387 */ /* 0x000fe80000100800 */
[----:B------:R-:W-:Y:S04]  /*2f620*/  STL [R1+0x2f78], R241 ;  /* 0x002f78f101007387 */ /* 0x000fe80000100800 */
[----:B------:R-:W-:Y:S04]  /*2f630*/  STL [R1+0x2f74], R243 ;  /* 0x002f74f301007387 */ /* 0x000fe80000100800 */
[----:B------:R-:W-:Y:S01]  /*2f640*/  STL [R1+0x2f70], R242 ;  /* 0x002f70f201007387 */ /* 0x000fe20000100800 */
[C---:B----4-:R-:W-:Y:S08]  /*2f650*/  HMMA.1688.F32.TF32 R76, R8.reuse, R212, R76 ;  /* 0x000000d4084c723c */ /* 0x050ff0000008104c */
[----:B------:R-:W-:Y:S11]  /*2f660*/  HMMA.1688.F32.TF32 R68, R8, R208, R72 ;  /* 0x000000d00844723c */ /* 0x000ff60000081048 */
[----:B------:R-:W-:Y:S04]  /*2f670*/  @!UPT UIADD3 URZ, URZ, URZ, URZ ;  /* 0x0000003f3f3ff290 */ /* 0x000fe8000fffe03f */
[----:B------:R1:W-:Y:S04]  /*2f680*/  STL.64 [R1+0xc0], R76 ;  /* 0x0000c04c01007387 */ /* 0x0003e80000100a00 */
[----:B------:R2:W-:Y:S04]  /*2f690*/  STL.64 [R1+0xc8], R78 ;  /* 0x0000c84e01007387 */ /* 0x0005e80000100a00 */
[----:B------:R-:W3:Y:S04]  /*2f6a0*/  LDL.LU R72, [R1+0x790] ;  /* 0x0007900001487983 */ /* 0x000ee80000300800 */
[----:B------:R-:W3:Y:S04]  /*2f6b0*/  LDL.LU R73, [R1+0x794] ;  /* 0x0007940001497983 */ /* 0x000ee80000300800 */
[----:B------:R-:W3:Y:S04]  /*2f6c0*/  LDL.LU R74, [R1+0x798] ;  /* 0x00079800014a7983 */ /* 0x000ee80000300800 */
[----:B------:R-:W3:Y:S04]  /*2f6d0*/  LDL.LU R75, [R1+0x79c] ;  /* 0x00079c00014b7983 */ /* 0x000ee80000300800 */
[----:B-1----:R-:W4:Y:S04]  /*2f6e0*/  LDL.LU R76, [R1+0x780] ;  /* 0x00078000014c7983 */ /* 0x002f280000300800 */
[----:B------:R-:W4:Y:S04]  /*2f6f0*/  LDL.LU R77, [R1+0x784] ;  /* 0x00078400014d7983 */ /* 0x000f280000300800 */
[----:B--2---:R-:W4:Y:S04]  /*2f700*/  LDL.LU R78, [R1+0x788] ;  /* 0x00078800014e7983 */ /* 0x004f280000300800 */
        /* <DEDUP_REMOVED lines=49> */
[----:B------:R-:W-:-:S02]  /*2fa20*/  IMAD.MOV.U32 R244, RZ, RZ, R68 ;  /* 0x000000fffff47224 */ /* 0x000fc400078e0044 */
[----:B------:R-:W-:Y:S02]  /*2fa30*/  IMAD.MOV.U32 R245, RZ, RZ, R69 ;  /* 0x000000fffff57224 */ /* 0x000fe400078e0045 */
[----:B------:R-:W-:Y:S02]  /*2fa40*/  IMAD.MOV.U32 R246, RZ, RZ, R70 ;  /* 0x000000fffff67224 */ /* 0x000fe400078e0046 */
[----:B------:R-:W-:-:S05]  /*2fa50*/  IMAD.MOV.U32 R247, RZ, RZ, R71 ;  /* 0x000000fffff77224 */ /* 0x000fca00078e0047 */
[----:B------:R1:W-:Y:S04]  /*2fa60*/  STL [R1+0x2f8c], R247 ;  /* 0x002f8cf701007387 */ /* 0x0003e80000100800 */
[----:B------:R1:W-:Y:S04]  /*2fa70*/  STL [R1+0x2f88], R246 ;  /* 0x002f88f601007387 */ /* 0x0003e80000100800 */
[----:B------:R1:W-:Y:S04]  /*2fa80*/  STL [R1+0x2f84], R245 ;  /* 0x002f84f501007387 */ /* 0x0003e80000100800 */
        /* <DEDUP_REMOVED lines=8> */
[C---:B---3--:R-:W-:Y:S03]  /*2fb10*/  HMMA.1688.F32.TF32 R68, R8.reuse, R200, R116 ;  /* 0x000000c80844723c */ /* 0x048fe60000081074 */
[----:B------:R2:W-:Y:S11]  /*2fb20*/  STL [R1+0x2f9c], R242 ;  /* 0x002f9cf201007387 */ /* 0x0005f60000100800 */
[----:B------:R-:W-:Y:S10]  /*2fb30*/  @!UPT UIADD3 URZ, URZ, URZ, URZ ;  /* 0x0000003f3f3ff290 */ /* 0x000ff4000fffe03f */
[----:B-1----:R-:W-:Y:S02]  /*2fb40*/  IMAD.MOV.U32 R247, RZ, RZ, R68 ;  /* 0x000000fffff77224 */ /* 0x002fe400078e0044 */
[----:B------:R-:W-:Y:S02]  /*2fb50*/  IMAD.MOV.U32 R246, RZ, RZ, R69 ;  /* 0x000000fffff67224 */ /* 0x000fe400078e0045 */
[----:B------:R-:W-:Y:S02]  /*2fb60*/  IMAD.MOV.U32 R245, RZ, RZ, R70 ;  /* 0x000000fffff57224 */ /* 0x000fe400078e0046 */
[----:B------:R-:W-:Y:S02]  /*2fb70*/  IMAD.MOV.U32 R244, RZ, RZ, R71 ;  /* 0x000000fffff47224 */ /* 0x000fe400078e0047 */
[C---:B----4-:R-:W-:Y:S01]  /*2fb80*/  HMMA.1688.F32.TF32 R68, R8.reuse, R196, R108 ;  /* 0x000000c40844723c */ /* 0x050fe2000008106c */
[----:B------:R1:W-:Y:S04]  /*2fb90*/  STL [R1+0x2f98], R243 ;  /* 0x002f98f301007387 */ /* 0x0003e80000100800 */
[----:B------:R3:W-:Y:S04]  /*2fba0*/  STL [R1+0x2f94], R240 ;  /* 0x002f94f001007387 */ /* 0x0007e80000100800 */
[----:B------:R4:W-:Y:S11]  /*2fbb0*/  STL [R1+0x2f90], R241 ;  /* 0x002f90f101007387 */ /* 0x0009f60000100800 */
[----:B------:R-:W-:Y:S04]  /*2fbc0*/  @!UPT UIADD3 URZ, URZ, URZ, URZ ;  /* 0x0000003f3f3ff290 */ /* 0x000fe8000fffe03f */
[----:B--2---:R-:W-:Y:S02]  /*2fbd0*/  IMAD.MOV.U32 R242, RZ, RZ, R68 ;  /* 0x000000fffff27224 */ /* 0x004fe400078e0044 */
[----:B-1----:R-:W-:Y:S02]  /*2fbe0*/  IMAD.MOV.U32 R243, RZ, RZ, R69 ;  /* 0x000000fffff37224 */ /* 0x002fe400078e0045 */
[----:B---3--:R-:W-:Y:S02]  /*2fbf0*/  IMAD.MOV.U32 R240, RZ, RZ, R70 ;  /* 0x000000fffff07224 */ /* 0x008fe400078e0046 */
[----:B----4-:R-:W-:Y:S02]  /*2fc00*/  IMAD.MOV.U32 R241, RZ, RZ, R71 ;  /* 0x000000fffff17224 */ /* 0x010fe400078e0047 */
[C---:B------:R-:W-:Y:S08]  /*2fc10*/  HMMA.1688.F32.TF32 R68, R8.reuse, R192, R100 ;  /* 0x000000c00844723c */ /* 0x040ff00000081064 */
[C---:B------:R-:W-:Y:S08]  /*2fc20*/  HMMA.1688.F32.TF32 R100, R8.reuse, R188, R236 ;  /* 0x000000bc0864723c */ /* 0x040ff000000810ec */
        /* <DEDUP_REMOVED lines=9> */
[----:B------:R-:W-:Y:S01]  /*2fcc0*/  STL.64 [R1+0x50], R96 ;  /* 0x0000506001007387 */ /* 0x000fe20000100a00 */
[C---:B------:R-:W-:Y:S03]  /*2fcd0*/  HMMA.1688.F32.TF32 R92, R4.reuse, R228, R112 ;  /* 0x000000e4045c723c */ /* 0x040fe60000081070 */
[----:B------:R-:W-:Y:S04]  /*2fce0*/  STL.64 [R1+0x58], R98 ;  /* 0x0000586201007387 */ /* 0x000fe80000100a00 */
[----:B------:R-:W-:Y:S04]  /*2fcf0*/  STL.64 [R1+0x40], R68 ;  /* 0x0000404401007387 */ /* 0x000fe80000100a00 */
[----:B------:R1:W-:Y:S04]  /*2fd00*/  STL.64 [R1+0x48], R70 ;  /* 0x0000484601007387 */ /* 0x0003e80000100a00 */
[----:B------:R-:W-:Y:S04]  /*2fd10*/  STL.64 [R1+0x30], R8 ;  /* 0x0000300801007387 */ /* 0x000fe80000100a00 */
[----:B------:R2:W-:Y:S01]  /*2fd20*/  STL.64 [R1+0x38], R10 ;  /* 0x0000380a01007387 */ /* 0x0005e20000100a00 */
[C---:B-1----:R-:W-:Y:S08]  /*2fd30*/  HMMA.1688.F32.TF32 R68, R4.reuse, R224, R88 ;  /* 0x000000e00444723c */ /* 0x042ff00000081058 */
[C---:B--2---:R-:W-:Y:S01]  /*2fd40*/  HMMA.1688.F32.TF32 R8, R4.reuse, R172, R84 ;  /* 0x000000ac0408723c */ /* 0x044fe20000081054 */
[----:B------:R-:W-:Y:S04]  /*2fd50*/  STL.64 [R1+0x220], R92 ;  /* 0x0002205c01007387 */ /* 0x000fe80000100a00 */
[----:B------:R-:W-:Y:S03]  /*2fd60*/  STL.64 [R1+0x228], R94 ;  /* 0x0002285e01007387 */ /* 0x000fe60000100a00 */
[C---:B------:R-:W-:Y:S07]  /*2fd70*/  HMMA.1688.F32.TF32 R80, R4.reuse, R168, R80 ;  /* 0x000000a80450723c */ /* 0x040fee0000081050 */
[----:B------:R-:W-:Y:S04]  /*2fd80*/  STL.64 [R1+0x210], R68 ;  /* 0x0002104401007387 */ /* 0x000fe80000100a00 */
[----:B------:R1:W-:Y:S04]  /*2fd90*/  STL.64 [R1+0x218], R70 ;  /* 0x0002184601007387 */ /* 0x0003e80000100a00 */
[----:B------:R-:W-:Y:S04]  /*2fda0*/  STL.64 [R1+0x200], R8 ;  /* 0x0002000801007387 */ /* 0x000fe80000100a00 */
[----:B------:R2:W-:Y:S01]  /*2fdb0*/  STL.64 [R1+0x208], R10 ;  /* 0x0002080a01007387 */ /* 0x0005e20000100a00 */
[C---:B-1----:R-:W-:Y:S08]  /*2fdc0*/  HMMA.1688.F32.TF32 R68, R4.reuse, R220, R76 ;  /* 0x000000dc0444723c */ /* 0x042ff0000008104c */
[C---:B--2---:R-:W-:Y:S01]  /*2fdd0*/  HMMA.1688.F32.TF32 R8, R4.reuse, R216, R72 ;  /* 0x000000d80408723c */ /* 0x044fe20000081048 */
[----:B------:R1:W-:Y:S04]  /*2fde0*/  STL.64 [R1+0x1f0], R80 ;  /* 0x0001f05001007387 */ /* 0x0003e80000100a00 */
[----:B------:R2:W-:Y:S04]  /*2fdf0*/  STL.64 [R1+0x1f8], R82 ;  /* 0x0001f85201007387 */ /* 0x0005e80000100a00 */
[----:B------:R-:W3:Y:S06]  /*2fe00*/  LDL.LU R76, [R1+0x1590] ;  /* 0x00159000014c7983 */ /* 0x000eec0000300800 */
[----:B------:R-:W-:Y:S04]  /*2fe10*/  STL.64 [R1+0x1e0], R68 ;  /* 0x0001e04401007387 */ /* 0x000fe80000100a00 */
[----:B------:R-:W-:Y:S04]  /*2fe20*/  STL.64 [R1+0x1e8], R70 ;  /* 0x0001e84601007387 */ /* 0x000fe80000100a00 */
[----:B------:R-:W-:Y:S04]  /*2fe30*/  STL.64 [R1+0x1d0], R8 ;  /* 0x0001d00801007387 */ /* 0x000fe80000100a00 */
[----:B------:R4:W-:Y:S04]  /*2fe40*/  STL.64 [R1+0x1d8], R10 ;  /* 0x0001d80a01007387 */ /* 0x0009e80000100a00 */
[----:B------:R-:W3:Y:S04]  /*2fe50*/  LDL.LU R77, [R1+0x1594] ;  /* 0x00159400014d7983 */ /* 0x000ee80000300800 */
[----:B------:R-:W3:Y:S04]  /*2fe60*/  LDL.LU R78, [R1+0x1598] ;  /* 0x00159800014e7983 */ /* 0x000ee80000300800 */
[----:B------:R-:W3:Y:S04]  /*2fe70*/  LDL.LU R79, [R1+0x159c] ;  /* 0x00159c00014f7983 */ /* 0x000ee80000300800 */
[----:B-1----:R-:W3:Y:S04]  /*2fe80*/  LDL.LU R80, [R1+0x15a0] ;  /* 0x0015a00001507983 */ /* 0x002ee80000300800 */
[----:B------:R-:W3:Y:S04]  /*2fe90*/  LDL.LU R81, [R1+0x15a4] ;  /* 0x0015a40001517983 */ /* 0x000ee80000300800 */
[----:B--2---:R-:W3:Y:S04]  /*2fea0*/  LDL.LU R82, [R1+0x15a8] ;  /* 0x0015a80001527983 */ /* 0x004ee80000300800 */
        /* <DEDUP_REMOVED lines=87> */
[C---:B----4-:R-:W-:Y:S08]  /*30420*/  HMMA.1688.F32.TF32 R8, R4.reuse, R212, R232 ;  /* 0x000000d40408723c */ /* 0x050ff000000810e8 */
[C---:B------:R-:W-:Y:S11]  /*30430*/  HMMA.1688.F32.TF32 R68, R4.reuse, R204, R148 ;  /* 0x000000cc0444723c */ /* 0x040ff60000081094 */
[----:B------:R-:W-:Y:S04]  /*30440*/  @!UPT UIADD3 URZ, URZ, URZ, URZ ;  /* 0x0000003f3f3ff290 */ /* 0x000fe8000fffe03f */
[----:B------:R-:W-:Y:S04]  /*30450*/  STL.64 [R1+0x1c0], R8 ;  /* 0x0001c00801007387 */ /* 0x000fe80000100a00 */
[----:B------:R1:W-:Y:S04]  /*30460*/  STL.64 [R1+0x1c8], R10 ;  /* 0x0001c80a01007387 */ /* 0x0003e80000100a00 */
[----:B------:R-:W-:Y:S04]  /*30470*/  STL.64 [R1+0x1b0], R152 ;  /* 0x0001b09801007387 */ /* 0x000fe80000100a00 */
[----:B------:R-:W-:Y:S01]  /*30480*/  STL.64 [R1+0x1b8], R154 ;  /* 0x0001b89a01007387 */ /* 0x000fe20000100a00 */
[C---:B-1----:R-:W-:Y:S03]  /*30490*/  HMMA.1688.F32.TF32 R8, R4.reuse, R200, R144 ;  /* 0x000000c80408723c */ /* 0x042fe60000081090 */
[----:B------:R-:W-:Y:S04]  /*304a0*/  STL.64 [R1+0x1a0], R68 ;  /* 0x0001a04401007387 */ /* 0x000fe80000100a00 */
[----:B------:R1:W-:Y:S02]  /*304b0*/  STL.64 [R1+0x1a8], R70 ;  /* 0x0001a84601007387 */ /* 0x0003e40000100a00 */
[C---:B-1----:R-:W-:Y:S11]  /*304c0*/  HMMA.1688.F32.TF32 R68, R4.reuse, R192, R136 ;  /* 0x000000c00444723c */ /* 0x042ff60000081088 */
[----:B------:R-:W-:Y:S03]  /*304d0*/  @!UPT UIADD3 URZ, URZ, URZ, URZ ;  /* 0x0000003f3f3ff290 */ /* 0x000fe6000fffe03f */
[----:B------:R-:W-:Y:S04]  /*304e0*/  STL.64 [R1+0x190], R8 ;  /* 0x0001900801007387 */ /* 0x000fe80000100a00 */
[----:B------:R-:W-:Y:S04]  /*304f0*/  STL.64 [R1+0x198], R10 ;  /* 0x0001980a01007387 */ /* 0x000fe80000100a00 */
[----:B------:R-:W-:Y:S04]  /*30500*/  STL.64 [R1+0x180], R140 ;  /* 0x0001808c01007387 */ /* 0x000fe80000100a00 */
[----:B------:R-:W-:Y:S04]  /*30510*/  STL.64 [R1+0x188], R142 ;  /* 0x0001888e01007387 */ /* 0x000fe80000100a00 */
[----:B------:R-:W-:Y:S04]  /*30520*/  LDS R8, [R2+0x24100] ;  /* 0x0241000002087984 */ /* 0x000fe80000000800 */
[----:B------:R-:W-:Y:S04]  /*30530*/  STL.64 [R1+0x170], R68 ;  /* 0x0001704401007387 */ /* 0x000fe80000100a00 */
[----:B------:R1:W-:Y:S04]  /*30540*/  STL.64 [R1+0x178], R70 ;  /* 0x0001784601007387 */ /* 0x0003e80000100a00 */
[----:B------:R-:W-:Y:S04]  /*30550*/  LDS R10, [R2+0x25100] ;  /* 0x02510000020a7984 */ /* 0x000fe80000000800 */
[----:B------:R-:W-:Y:S01]  /*30560*/  LDS R9, [R3+0x24100] ;  /* 0x0241000003097984 */ /* 0x000fe20000000800 */
[C---:B-1----:R-:W-:Y:S03]  /*30570*/  HMMA.1688.F32.TF32 R68, R4.reuse, R188, R132 ;  /* 0x000000bc0444723c */ /* 0x042fe60000081084 */
[----:B------:R-:W1:Y:S05]  /*30580*/  LDS R11, [R3+0x25100] ;  /* 0x02510000030b7984 */ /* 0x000e6a0000000800 */
[C---:B------:R-:W-:Y:S08]  /*30590*/  HMMA.1688.F32.TF32 R128, R4.reuse, R184, R128 ;  /* 0x000000b80480723c */ /* 0x040ff00000081080 */
[C---:B------:R-:W-:Y:S07]  /*305a0*/  HMMA.1688.F32.TF32 R124, R4.reuse, R180, R124 ;  /* 0x000000b4047c723c */ /* 0x040fee000008107c */
[----:B------:R-:W-:Y:S04]  /*305b0*/  STL.64 [R1+0x160], R68 ;  /* 0x0001604401007387 */ /* 0x000fe80000100a00 */
[----:B------:R2:W-:Y:S02]  /*305c0*/  STL.64 [R1+0x168], R70 ;  /* 0x0001684601007387 */ /* 0x0005e40000100a00 */
[----:B--2---:R-:W-:Y:S02]  /*305d0*/  HMMA.1688.F32.TF32 R68, R4, R176, R120 ;  /* 0x000000b00444723c */ /* 0x004fe40000081078 */
[----:B------:R-:W-:Y:S04]  /*305e0*/  STL.64 [R1+0x150], R128 ;  /* 0x0001508001007387 */ /* 0x000fe80000100a00 */
[----:B------:R-:W-:Y:S04]  /*305f0*/  STL.64 [R1+0x158], R130 ;  /* 0x0001588201007387 */ /* 0x000fe80000100a00 */
[----:B------:R-:W-:Y:S04]  /*30600*/  STL.64 [R1+0x140], R124 ;  /* 0x0001407c01007387 */ /* 0x000fe80000100a00 */
[----:B------:R-:W-:Y:S01]  /*30610*/  STL.64 [R1+0x148], R126 ;  /* 0x0001487e01007387 */ /* 0x000fe20000100a00 */
[C---:B-1----:R-:W-:Y:S03]  /*30620*/  HMMA.1688.F32.TF32 R88, R8.reuse, R204, R88 ;  /* 0x000000cc0858723c */ /* 0x042fe60000081058 */
[----:B------:R-:W-:Y:S04]  /*30630*/  LDS R4, [R252+0x24100] ;  /* 0x02410000fc047984 */ /* 0x000fe80000000800 */
[----:B------:R-:W-:Y:S04]  /*30640*/  LDS R6, [R252+0x25100] ;  /* 0x02510000fc067984 */ /* 0x000fe80000000800 */
[----:B------:R-:W-:Y:S04]  /*30650*/  STL.64 [R1+0x130], R68 ;  /* 0x0001304401007387 */ /* 0x000fe80000100a00 */
[----:B------:R1:W-:Y:S04]  /*30660*/  STL.64 [R1+0x138], R70 ;  /* 0x0001384601007387 */ /* 0x0003e80000100a00 */
[----:B------:R-:W-:Y:S04]  /*30670*/  LDS R5, [R0+0x24100] ;  /* 0x0241000000057984 */ /* 0x000fe80000000800 */
[----:B------:R-:W2:Y:S01]  /*30680*/  LDS R7, [R0+0x25100] ;  /* 0x0251000000077984 */ /* 0x000ea20000000800 */
[C---:B-1----:R-:W-:Y:S08]  /*30690*/  HMMA.1688.F32.TF32 R68, R8.reuse, R228, R116 ;  /* 0x000000e40844723c */ /* 0x042ff00000081074 */
[C---:B------:R-:W-:Y:S08]  /*306a0*/  HMMA.1688.F32.TF32 R116, R8.reuse, R224, R108 ;  /* 0x000000e00874723c */ /* 0x040ff0000008106c */
[C---:B------:R-:W-:Y:S07]  /*306b0*/  HMMA.1688.F32.TF32 R108, R8.reuse, R172, R100 ;  /* 0x000000ac086c723c */ /* 0x040fee0000081064 */
[----:B------:R-:W-:Y:S04]  /*306c0*/  STL.64 [R1+0x890], R68 ;  /* 0x0008904401007387 */ /* 0x000fe80000100a00 */
[----:B------:R1:W-:Y:S02]  /*306d0*/  STL.64 [R1+0x898], R70 ;  /* 0x0008984601007387 */ /* 0x0003e40000100a00 */
[C---:B-1----:R-:W-:Y:S02]  /*306e0*/  HMMA.1688.F32.TF32 R68, R8.reuse, R168, R236 ;  /* 0x000000a80844723c */ /* 0x042fe400000810ec */
[----:B------:R-:W-:Y:S04]  /*306f0*/  STL.64 [R1+0x880], R116 ;  /* 0x0008807401007387 */ /* 0x000fe80000100a00 */
[----:B------:R-:W-:Y:S02]  /*30700*/  STL.64 [R1+0x888], R118 ;  /* 0x0008887601007387 */ /* 0x000fe40000100a00 */
[C---:B------:R-:W-:Y:S02]  /*30710*/  HMMA.1688.F32.TF32 R100, R8.reuse, R220, R96 ;  /* 0x000000dc0864723c */ /* 0x040fe40000081060 */
[----:B------:R-:W-:Y:S04]  /*30720*/  STL.64 [R1+0x870], R108 ;  /* 0x0008706c01007387 */ /* 0x000fe80000100a00 */
[----:B------:R-:W-:Y:S02]  /*30730*/  STL.64 [R1+0x878], R110 ;  /* 0x0008786e01007387 */ /* 0x000fe40000100a00 */
        /* <DEDUP_REMOVED lines=8> */
[----:B------:R-:W-:Y:S09]  /*307c0*/  STL.64 [R1+0x848], R98 ;  /* 0x0008486201007387 */ /* 0x000ff20000100a00 */
        /* <DEDUP_REMOVED lines=11> */
[----:B-1----:R-:W-:Y:S02]  /*30880*/  HMMA.1688.F32.TF32 R68, R8, R188, R72 ;  /* 0x000000bc0844723c */ /* 0x002fe40000081048 */
[----:B------:R-:W-:Y:S04]  /*30890*/  STL.64 [R1+0x7f0], R84 ;  /* 0x0007f05401007387 */ /* 0x000fe80000100a00 */
[----:B------:R-:W-:Y:S04]  /*308a0*/  STL.64 [R1+0x7f8], R86 ;  /* 0x0007f85601007387 */ /* 0x000fe80000100a00 */
[----:B------:R-:W3:Y:S04]  /*308b0*/  LDL.LU R76, [R1+0x1500] ;  /* 0x00150000014c7983 */ /* 0x000ee80000300800 */
[----:B------:R1:W-:Y:S04]  /*308c0*/  STL.64 [R1+0x7e0], R80 ;  /* 0x0007e05001007387 */ /* 0x0003e80000100a00 */
[----:B------:R4:W-:Y:S05]  /*308d0*/  STL.64 [R1+0x7e8], R82 ;  /* 0x0007e85201007387 */ /* 0x0009ea0000100a00 */
[----:B------:R-:W-:Y:S04]  /*308e0*/  STL.64 [R1+0x2b0], R68 ;  /* 0x0002b04401007387 */ /* 0x000fe80000100a00 */
[----:B------:R1:W-:Y:S04]  /*308f0*/  STL.64 [R1+0x2b8], R70 ;  /* 0x0002b84601007387 */ /* 0x0003e80000100a00 */
[----:B------:R-:W3:Y:S04]  /*30900*/  LDL.LU R77, [R1+0x1504] ;  /* 0x00150400014d7983 */ /* 0x000ee80000300800 */
[----:B------:R-:W3:Y:S04]  /*30910*/  LDL.LU R78, [R1+0x1508] ;  /* 0x00150800014e7983 */ /* 0x000ee80000300800 */
[----:B------:R-:W3:Y:S04]  /*30920*/  LDL.LU R79, [R1+0x150c] ;  /* 0x00150c00014f7983 */ /* 0x000ee80000300800 */
        /* <DEDUP_REMOVED lines=91> */
[C---:B------:R-:W-:Y:S08]  /*30ee0*/  HMMA.1688.F32.TF32 R156, R8.reuse, R184, R232 ;  /* 0x000000b8089c723c */ /* 0x040ff000000810e8 */
[----:B------:R-:W-:Y:S11]  /*30ef0*/  HMMA.1688.F32.TF32 R68, R8, R176, R148 ;  /* 0x000000b00844723c */ /* 0x000ff60000081094 */
[----:B------:R-:W-:Y:S04]  /*30f00*/  @!UPT UIADD3 URZ, URZ, URZ, URZ ;  /* 0x0000003f3f3ff290 */ /* 0x000fe8000fffe03f */
[----:B------:R-:W-:Y:S01]  /*30f10*/  STL.64 [R1+0x250], R156 ;  /* 0x0002509c01007387 */ /* 0x000fe20000100a00 */
[C---:B------:R-:W-:Y:S03]  /*30f20*/  HMMA.1688.F32.TF32 R8, R4.reuse, R228, R144 ;  /* 0x000000e40408723c */ /* 0x040fe60000081090 */
[----:B------:R-:W-:Y:S04]  /*30f30*/  STL.64 [R1+0x258], R158 ;  /* 0x0002589e01007387 */ /* 0x000fe80000100a00 */
[----:B------:R-:W-:Y:S04]  /*30f40*/  STL.64 [R1+0x240], R152 ;  /* 0x0002409801007387 */ /* 0x000fe80000100a00 */
[----:B------:R-:W-:Y:S04]  /*30f50*/  STL.64 [R1+0x248], R154 ;  /* 0x0002489a01007387 */ /* 0x000fe80000100a00 */
[----:B------:R-:W-:Y:S04]  /*30f60*/  STL.64 [R1+0x230], R68 ;  /* 0x0002304401007387 */ /* 0x000fe80000100a00 */
[----:B------:R1:W-:Y:S02]  /*30f70*/  STL.64 [R1+0x238], R70 ;  /* 0x0002384601007387 */ /* 0x0003e40000100a00 */
[C---:B-1----:R-:W-:Y:S02]  /*30f80*/  HMMA.1688.F32.TF32 R68, R4.reuse, R172, R136 ;  /* 0x000000ac0444723c */ /* 0x042fe40000081088 */
[----:B------:R-:W-:Y:S04]  /*30f90*/  STL.64 [R1+0x7d0], R8 ;  /* 0x0007d00801007387 */ /* 0x000fe80000100a00 */
[----:B------:R1:W-:Y:S04]  /*30fa0*/  STL.64 [R1+0x7d8], R10 ;  /* 0x0007d80a01007387 */ /* 0x0003e80000100a00 */
[----:B------:R-:W-:Y:S04]  /*30fb0*/  STL.64 [R1+0x7c0], R140 ;  /* 0x0007c08c01007387 */ /* 0x000fe80000100a00 */
[----:B------:R-:W-:Y:S01]  /*30fc0*/  STL.64 [R1+0x7c8], R142 ;  /* 0x0007c88e01007387 */ /* 0x000fe20000100a00 */
[C---:B-1----:R-:W-:Y:S08]  /*30fd0*/  HMMA.1688.F32.TF32 R8, R4.reuse, R168, R132 ;  /* 0x000000a80408723c */ /* 0x042ff00000081084 */
[----:B------:R-:W-:Y:S04]  /*30fe0*/  STL.64 [R1+0x7b0], R68 ;  /* 0x0007b04401007387 */ /* 0x000fe80000100a00 */
[----:B------:R1:W-:Y:S02]  /*30ff0*/  STL.64 [R1+0x7b8], R70 ;  /* 0x0007b84601007387 */ /* 0x0003e40000100a00 */
[C---:B-1----:R-:W-:Y:S09]  /*31000*/  HMMA.1688.F32.TF32 R68, R4.reuse, R216, R124 ;  /* 0x000000d80444723c */ /* 0x042ff2000008107c */
[----:B------:R-:W-:Y:S04]  /*31010*/  STL.64 [R1+0x7a0], R8 ;  /* 0x0007a00801007387 */ /* 0x000fe80000100a00 */
[----:B------:R1:W-:Y:S04]  /*31020*/  STL.64 [R1+0x7a8], R10 ;  /* 0x0007a80a01007387 */ /* 0x0003e80000100a00 */
[----:B------:R-:W-:Y:S01]  /*31030*/  STL.64 [R1+0x790], R128 ;  /* 0x0007908001007387 */ /* 0x000fe20000100a00 */
[C---:B------:R-:W-:Y:S03]  /*31040*/  HMMA.1688.F32.TF32 R116, R4.reuse, R208, R116 ;  /* 0x000000d00474723c */ /* 0x040fe60000081074 */
[----:B------:R-:W-:Y:S05]  /*31050*/  STL.64 [R1+0x798], R130 ;  /* 0x0007988201007387 */ /* 0x000fea0000100a00 */
[C---:B-1----:R-:W-:Y:S01]  /*31060*/  HMMA.1688.F32.TF32 R8, R4.reuse, R212, R120 ;  /* 0x000000d40408723c */ /* 0x042fe20000081078 */
[----:B------:R-:W-:Y:S04]  /*31070*/  STL.64 [R1+0x780], R68 ;  /* 0x0007804401007387 */ /* 0x000fe80000100a00 */
[----:B------:R1:W-:Y:S03]  /*31080*/  STL.64 [R1+0x788], R70 ;  /* 0x0007884601007387 */ /* 0x0003e60000100a00 */
[C---:B-1----:R-:W-:Y:S11]  /*31090*/  HMMA.1688.F32.TF32 R68, R4.reuse, R204, R108 ;  /* 0x000000cc0444723c */ /* 0x042ff6000008106c */
[----:B------:R-:W-:Y:S04]  /*310a0*/  @!UPT UIADD3 URZ, URZ, URZ, URZ ;  /* 0x0000003f3f3ff290 */ /* 0x000fe8000fffe03f */
[----:B------:R-:W-:Y:S04]  /*310b0*/  STL.64 [R1+0x770], R8 ;  /* 0x0007700801007387 */ /* 0x000fe80000100a00 */
[----:B------:R1:W-:Y:S04]  /*310c0*/  STL.64 [R1+0x778], R10 ;  /* 0x0007780a01007387 */ /* 0x0003e80000100a00 */
[----:B------:R-:W-:Y:S04]  /*310d0*/  STL.64 [R1+0x760], R116 ;  /* 0x0007607401007387 */ /* 0x000fe80000100a00 */
[----:B------:R-:W-:Y:S01]  /*310e0*/  STL.64 [R1+0x768], R118 ;  /* 0x0007687601007387 */ /* 0x000fe20000100a00 */
[C---:B-1----:R-:W-:Y:S03]  /*310f0*/  HMMA.1688.F32.TF32 R8, R4.reuse, R200, R100 ;  /* 0x000000c80408723c */ /* 0x042fe60000081064 */
[----:B------:R-:W-:Y:S05]  /*31100*/  STL.64 [R1+0x750], R68 ;  /* 0x0007504401007387 */ /* 0x000fea0000100a00 */
[C---:B------:R-:W-:Y:S01]  /*31110*/  HMMA.1688.F32.TF32 R100, R4.reuse, R196, R236 ;  /* 0x000000c40464723c */ /* 0x040fe200000810ec */
[----:B------:R1:W-:Y:S07]  /*31120*/  STL.64 [R1+0x758], R70 ;  /* 0x0007584601007387 */ /* 0x0003ee0000100a00 */
[C---:B-1----:R-:W-:Y:S07]  /*31130*/  HMMA.1688.F32.TF32 R68, R4.reuse, R192, R96 ;  /* 0x000000c00444723c */ /* 0x042fee0000081060 */
[----:B------:R-:W-:Y:S04]  /*31140*/  STL.64 [R1+0x740], R8 ;  /* 0x0007400801007387 */ /* 0x000fe80000100a00 */
[----:B------:R-:W-:Y:S04]  /*31150*/  STL.64 [R1+0x748], R10 ;  /* 0x0007480a01007387 */ /* 0x000fe80000100a00 */
[----:B------:R-:W-:Y:S04]  /*31160*/  STL.64 [R1+0x730], R100 ;  /* 0x0007306401007387 */ /* 0x000fe80000100a00 */
[----:B------:R-:W-:Y:S04]  /*31170*/  STL.64 [R1+0x738], R102 ;  /* 0x0007386601007387 */ /* 0x000fe80000100a00 */
        /* <DEDUP_REMOVED lines=11> */
[----:B-1----:R-:W-:Y:S02]  /*31230*/  HMMA.1688.F32.TF32 R68, R4, R176, R88 ;  /* 0x000000b00444723c */ /* 0x002fe40000081058 */
        /* <DEDUP_REMOVED lines=9> */
[----:B------:R-:W1:Y:S01]  /*312d0*/  LDS R7, [R0+0x25180] ;  /* 0x0251800000077984 */ /* 0x000e620000000800 */
[C---:B--2---:R-:W-:Y:S08]  /*312e0*/  HMMA.1688.F32.TF32 R68, R8.reuse, R228, R84 ;  /* 0x000000e40844723c */ /* 0x044ff00000081054 */
[C---:B------:R-:W-:Y:S08]  /*312f0*/  HMMA.1688.F32.TF32 R84, R8.reuse, R224, R80 ;  /* 0x000000e00854723c */ /* 0x040ff00000081050 */
[C---:B------:R-:W-:Y:S07]  /*31300*/  HMMA.1688.F32.TF32 R80, R8.reuse, R172, R76 ;  /* 0x000000ac0850723c */ /* 0x040fee000008104c */
[----:B------:R-:W-:Y:S04]  /*31310*/  STL.64 [R1+0x6e0], R68 ;  /* 0x0006e04401007387 */ /* 0x000fe80000100a00 */
[----:B------:R2:W-:Y:S02]  /*31320*/  STL.64 [R1+0x6e8], R70 ;  /* 0x0006e84601007387 */ /* 0x0005e40000100a00 */
[----:B--2---:R-:W-:Y:S02]  /*31330*/  HMMA.1688.F32.TF32 R68, R8, R168, R72 ;  /* 0x000000a80844723c */ /* 0x004fe40000081048 */
[----:B------:R2:W-:Y:S04]  /*31340*/  STL.64 [R1+0x6d0], R84 ;  /* 0x0006d05401007387 */ /* 0x0005e80000100a00 */
[----:B------:R3:W-:Y:S04]  /*31350*/  STL.64 [R1+0x6d8], R86 ;  /* 0x0006d85601007387 */ /* 0x0007e80000100a00 */
[----:B------:R-:W4:Y:S04]  /*31360*/  LDL.LU R76, [R1+0x1420] ;  /* 0x00142000014c7983 */ /* 0x000f280000300800 */
[----:B------:R-:W-:Y:S04]  /*31370*/  STL.64 [R1+0x6c0], R80 ;  /* 0x0006c05001007387 */ /* 0x000fe80000100a00 */
[----:B------:R-:W-:Y:S05]  /*31380*/  STL.64 [R1+0x6c8], R82 ;  /* 0x0006c85201007387 */ /* 0x000fea0000100a00 */
        /* <DEDUP_REMOVED lines=109> */
[----:B--2---:R-:W-:Y:S08]  /*31a60*/  HMMA.1688.F32.TF32 R120, R4, R224, R120 ;  /* 0x000000e00478723c */ /* 0x004ff00000081078 */
[C---:B---3--:R-:W-:Y:S08]  /*31a70*/  HMMA.1688.F32.TF32 R136, R8.reuse, R184, R136 ;  /* 0x000000b80888723c */ /* 0x048ff00000081088 */
[C---:B----4-:R-:W-:Y:S08]  /*31a80*/  HMMA.1688.F32.TF32 R144, R8.reuse, R192, R144 ;  /* 0x000000c00890723c */ /* 0x050ff00000081090 */
[C---:B------:R-:W-:Y:S08]  /*31a90*/  HMMA.1688.F32.TF32 R68, R8.reuse, R220, R68 ;  /* 0x000000dc0844723c */ /* 0x040ff00000081044 */
[C---:B------:R-:W-:Y:S11]  /*31aa0*/  HMMA.1688.F32.TF32 R164, R8.reuse, R216, R164 ;  /* 0x000000d808a4723c */ /* 0x040ff600000810a4 */
[----:B------:R-:W-:Y:S04]  /*31ab0*/  @!UPT UIADD3 URZ, URZ, URZ, URZ ;  /* 0x0000003f3f3ff290 */ /* 0x000fe8000fffe03f */
[----:B------:R-:W-:Y:S04]  /*31ac0*/  STL.64 [R1+0x6a0], R68 ;  /* 0x0006a04401007387 */ /* 0x000fe80000100a00 */
[----:B------:R1:W-:Y:S02]  /*31ad0*/  STL.64 [R1+0x6a8], R70 ;  /* 0x0006a84601007387 */ /* 0x0003e40000100a00 */
[C---:B-1----:R-:W-:Y:S02]  /*31ae0*/  HMMA.1688.F32.TF32 R68, R8.reuse, R212, R160 ;  /* 0x000000d40844723c */ /* 0x042fe400000810a0 */
[----:B------:R-:W-:Y:S04]  /*31af0*/  STL.64 [R1+0x690], R164 ;  /* 0x000690a401007387 */ /* 0x000fe80000100a00 */
[----:B------:R-:W-:Y:S02]  /*31b00*/  STL.64 [R1+0x698], R166 ;  /* 0x000698a601007387 */ /* 0x000fe40000100a00 */
        /* <DEDUP_REMOVED lines=14> */
[----:B------:R-:W-:Y:S04]  /*31bf0*/  STL.64 [R1+0x648], R150 ;  /* 0x0006489601007387 */ /* 0x000fe80000100a00 */
[----:B------:R-:W-:Y:S01]  /*31c00*/  STL.64 [R1+0x630], R144 ;  /* 0x0006309001007387 */ /* 0x000fe20000100a00 */
[C---:B------:R-:W-:Y:S03]  /*31c10*/  HMMA.1688.F32.TF32 R132, R8.reuse, R180, R132 ;  /* 0x000000b40884723c */ /* 0x040fe60000081084 */
[----:B------:R-:W-:Y:S09]  /*31c20*/  STL.64 [R1+0x638], R146 ;  /* 0x0006389201007387 */ /* 0x000ff20000100a00 */
[----:B------:R-:W-:Y:S04]  /*31c30*/  STL.64 [R1+0x620], R68 ;  /* 0x0006204401007387 */ /* 0x000fe80000100a00 */
[----:B------:R1:W-:Y:S02]  /*31c40*/  STL.64 [R1+0x628], R70 ;  /* 0x0006284601007387 */ /* 0x0003e40000100a00 */
[----:B-1----:R-:W-:Y:S02]  /*31c50*/  HMMA.1688.F32.TF32 R68, R8, R176, R128 ;  /* 0x000000b00844723c */ /* 0x002fe40000081080 */
        /* <DEDUP_REMOVED lines=9> */
[----:B------:R1:W-:Y:S04]  /*31cf0*/  STL.64 [R1+0x5f8], R10 ;  /* 0x0005f80a01007387 */ /* 0x0003e80000100a00 */
[----:B------:R-:W-:Y:S01]  /*31d00*/  STL.64 [R1+0x5e0], R120 ;  /* 0x0005e07801007387 */ /* 0x000fe20000100a00 */
[C---:B------:R-:W-:Y:S03]  /*31d10*/  HMMA.1688.F32.TF32 R100, R4.reuse, R220, R100 ;  /* 0x000000dc0464723c */ /* 0x040fe60000081064 */
[----:B------:R-:W-:Y:S05]  /*31d20*/  STL.64 [R1+0x5e8], R122 ;  /* 0x0005e87a01007387 */ /* 0x000fea0000100a00 */
[C---:B-1----:R-:W-:Y:S04]  /*31d30*/  HMMA.1688.F32.TF32 R8, R4.reuse, R168, R108 ;  /* 0x000000a80408723c */ /* 0x042fe8000008106c */
[----:B------:R-:W-:Y:S04]  /*31d40*/  STL.64 [R1+0x5d0], R68 ;  /* 0x0005d04401007387 */ /* 0x000fe80000100a00 */
[----:B------:R1:W-:Y:S02]  /*31d50*/  STL.64 [R1+0x5d8], R70 ;  /* 0x0005d84601007387 */ /* 0x0003e40000100a00 */
[C---:B-1----:R-:W-:Y:S11]  /*31d60*/  HMMA.1688.F32.TF32 R68, R4.reuse, R216, R236 ;  /* 0x000000d80444723c */ /* 0x042ff600000810ec */
[----:B------:R-:W-:Y:S02]  /*31d70*/  @!UPT UIADD3 URZ, URZ, URZ, URZ ;  /* 0x0000003f3f3ff290 */ /* 0x000fe4000fffe03f */
        /* <DEDUP_REMOVED lines=10> */
[----:B------:R1:W-:Y:S01]  /*31e20*/  STL.64 [R1+0x598], R10 ;  /* 0x0005980a01007387 */ /* 0x0003e20000100a00 */
[C---:B------:R-:W-:Y:S03]  /*31e30*/  HMMA.1688.F32.TF32 R88, R4.reuse, R196, R88 ;  /* 0x000000c40458723c */ /* 0x040fe60000081058 */
        /* <DEDUP_REMOVED lines=8> */
[----:B------:R-:W-:Y:S01]  /*31ec0*/  STL.64 [R1+0x568], R10 ;  /* 0x0005680a01007387 */ /* 0x000fe20000100a00 */
[C---:B------:R-:W-:Y:S03]  /*31ed0*/  HMMA.1688.F32.TF32 R84, R4.reuse, R188, R80 ;  /* 0x000000bc0454723c */ /* 0x040fe60000081050 */
[----:B------:R-:W-:Y:S04]  /*31ee0*/  STL.64 [R1+0x550], R88 ;  /* 0x0005505801007387 */ /* 0x000fe80000100a00 */
[----:B------:R-:W-:Y:S01]  /*31ef0*/  STL.64 [R1+0x558], R90 ;  /* 0x0005585a01007387 */ /* 0x000fe20000100a00 */
[C---:B------:R-:W-:Y:S03]  /*31f00*/  HMMA.1688.F32.TF32 R80, R4.reuse, R184, R76 ;  /* 0x000000b80450723c */ /* 0x040fe6000008104c */
[----:B------:R-:W-:Y:S04]  /*31f10*/  LDS R8, [R2+0x24200] ;  /* 0x0242000002087984 */ /* 0x000fe80000000800 */
[----:B------:R-:W-:Y:S04]  /*31f20*/  LDS R10, [R2+0x25200] ;  /* 0x02520000020a7984 */ /* 0x000fe80000000800 */
[----:B------:R-:W-:Y:S04]  /*31f30*/  STL.64 [R1+0x540], R68 ;  /* 0x0005404401007387 */ /* 0x000fe80000100a00 */
[----:B------:R1:W-:Y:S04]  /*31f40*/  STL.64 [R1+0x548], R70 ;  /* 0x0005484601007387 */ /* 0x0003e80000100a00 */
[----:B------:R-:W-:Y:S04]  /*31f50*/  LDS R9, [R3+0x24200] ;  /* 0x0242000003097984 */ /* 0x000fe80000000800 */
[----:B------:R-:W2:Y:S01]  /*31f60*/  LDS R11, [R3+0x25200] ;  /* 0x02520000030b7984 */ /* 0x000ea20000000800 */
[-C--:B-1----:R-:W-:Y:S03]  /*31f70*/  HMMA.1688.F32.TF32 R68, R4, R180.reuse, R72 ;  /* 0x000000b40444723c */ /* 0x082fe60000081048 */
[----:B------:R-:W-:Y:S04]  /*31f80*/  STL.64 [R1+0x530], R84 ;  /* 0x0005305401007387 */ /* 0x000fe80000100a00 */
[----:B------:R-:W-:Y:S04]  /*31f90*/  STL.64 [R1+0x538], R86 ;  /* 0x0005385601007387 */ /* 0x000fe80000100a00 */
[----:B------:R-:W3:Y:S04]  /*31fa0*/  LDL.LU R76, [R1+0xd50] ;  /* 0x000d5000014c7983 */ /* 0x000ee80000300800 */
[----:B------:R1:W-:Y:S04]  /*31fb0*/  STL.64 [R1+0x520], R80 ;  /* 0x0005205001007387 */ /* 0x0003e80000100a00 */
[----:B------:R4:W-:Y:S04]  /*31fc0*/  STL.64 [R1+0x528], R82 ;  /* 0x0005285201007387 */ /* 0x0009e80000100a00 */
[----:B------:R1:W-:Y:S04]  /*31fd0*/  STL.64 [R1+0x510], R68 ;  /* 0x0005104401007387 */ /* 0x0003e80000100a00 */
        /* <DEDUP_REMOVED lines=111> */
[----:B------:R-:W-:Y:S08]  /*326d0*/  HMMA.1688.F32.TF32 R144, R8, R208, R144 ;  /* 0x000000d00890723c */ /* 0x000ff00000081090 */
[----:B------:R-:W-:Y:S01]  /*326e0*/  HMMA.1688.F32.TF32 R4, R4, R176, R236 ;  /* 0x000000b00404723c */ /* 0x000fe200000810ec */
[----:B------:R-:W2:Y:S04]  /*326f0*/  LDL.LU.64 R238, [R1+0x3090] ;  /* 0x0030900001ee7983 */ /* 0x000ea80000300a00 */
[----:B------:R-:W3:Y:S03]  /*32700*/  LDL.LU.64 R236, [R1+0x3088] ;  /* 0x0030880001ec7983 */ /* 0x000ee60000300a00 */
[C---:B------:R-:W-:Y:S11]  /*32710*/  HMMA.1688.F32.TF32 R68, R8.reuse, R228, R68 ;  /* 0x000000e40844723c */ /* 0x040ff60000081044 */
[----:B------:R-:W-:Y:S04]  /*32720*/  @!UPT UIADD3 URZ, URZ, URZ, URZ ;  /* 0x0000003f3f3ff290 */ /* 0x000fe8000fffe03f */
[----:B------:R-:W-:Y:S01]  /*32730*/  STL.64 [R1+0x280], R4 ;  /* 0x0002800401007387 */ /* 0x000fe20000100a00 */
[C---:B------:R-:W-:Y:S03]  /*32740*/  HMMA.1688.F32.TF32 R160, R8.reuse, R172, R160 ;  /* 0x000000ac08a0723c */ /* 0x040fe600000810a0 */
[----:B------:R-:W-:Y:S04]  /*32750*/  STL.64 [R1+0x288], R6 ;  /* 0x0002880601007387 */ /* 0x000fe80000100a00 */
[----:B------:R-:W-:Y:S01]  /*32760*/  LDS R4, [R252+0x24200] ;  /* 0x02420000fc047984 */ /* 0x000fe20000000800 */
[C---:B------:R-:W-:Y:S03]  /*32770*/  HMMA.1688.F32.TF32 R164, R8.reuse, R224, R164 ;  /* 0x000000e008a4723c */ /* 0x040fe600000810a4 */
[----:B------:R-:W-:Y:S04]  /*32780*/  LDS R6, [R252+0x25200] ;  /* 0x02520000fc067984 */ /* 0x000fe80000000800 */
[----:B------:R-:W-:Y:S04]  /*32790*/  STL.64 [R1+0x500], R68 ;  /* 0x0005004401007387 */ /* 0x000fe80000100a00 */
[----:B------:R1:W-:Y:S04]  /*327a0*/  STL.64 [R1+0x508], R70 ;  /* 0x0005084601007387 */ /* 0x0003e80000100a00 */
[----:B------:R-:W-:Y:S01]  /*327b0*/  LDS R5, [R0+0x24200] ;  /* 0x0242000000057984 */ /* 0x000fe20000000800 */
[C---:B------:R-:W-:Y:S03]  /*327c0*/  HMMA.1688.F32.TF32 R152, R8.reuse, R216, R152 ;  /* 0x000000d80898723c */ /* 0x040fe60000081098 */
[----:B------:R-:W4:Y:S05]  /*327d0*/  LDS R7, [R0+0x25200] ;  /* 0x0252000000077984 */ /* 0x000f2a0000000800 */
[C---:B-1----:R-:W-:Y:S01]  /*327e0*/  HMMA.1688.F32.TF32 R68, R8.reuse, R168, R156 ;  /* 0x000000a80844723c */ /* 0x042fe2000008109c */
[----:B------:R-:W-:Y:S04]  /*327f0*/  STL.64 [R1+0x4f0], R164 ;  /* 0x0004f0a401007387 */ /* 0x000fe80000100a00 */
[----:B------:R-:W-:Y:S03]  /*32800*/  STL.64 [R1+0x4f8], R166 ;  /* 0x0004f8a601007387 */ /* 0x000fe60000100a00 */
[C---:B------:R-:W-:Y:S01]  /*32810*/  HMMA.1688.F32.TF32 R156, R8.reuse, R220, R232 ;  /* 0x000000dc089c723c */ /* 0x040fe200000810e8 */
[----:B------:R-:W-:Y:S04]  /*32820*/  STL.64 [R1+0x4e0], R160 ;  /* 0x0004e0a001007387 */ /* 0x000fe80000100a00 */
[----:B------:R-:W-:Y:S03]  /*32830*/  STL.64 [R1+0x4e8], R162 ;  /* 0x0004e8a201007387 */ /* 0x000fe60000100a00 */
[C---:B------:R-:W-:Y:S01]  /*32840*/  HMMA.1688.F32.TF32 R132, R8.reuse, R196, R132 ;  /* 0x000000c40884723c */ /* 0x040fe20000081084 */
[----:B------:R-:W-:Y:S04]  /*32850*/  LDS R232, [R252+0x24300] ;  /* 0x02430000fce87984 */ /* 0x000fe80000000800 */
[----:B------:R-:W-:Y:S04]  /*32860*/  LDS R234, [R252+0x25300] ;  /* 0x02530000fcea7984 */ /* 0x000fe80000000800 */
[----:B------:R-:W-:Y:S04]  /*32870*/  STL.64 [R1+0x4d0], R68 ;  /* 0x0004d04401007387 */ /* 0x000fe80000100a00 */
[----:B------:R1:W-:Y:S01]  /*32880*/  STL.64 [R1+0x4d8], R70 ;  /* 0x0004d84601007387 */ /* 0x0003e20000100a00 */
[C---:B------:R-:W-:Y:S03]  /*32890*/  HMMA.1688.F32.TF32 R120, R8.reuse, R184, R120 ;  /* 0x000000b80878723c */ /* 0x040fe60000081078 */
[----:B------:R-:W-:Y:S04]  /*328a0*/  LDS R233, [R0+0x24300] ;  /* 0x0243000000e97984 */ /* 0x000fe80000000800 */
[----:B------:R-:W-:Y:S01]  /*328b0*/  LDS R235, [R0+0x25300] ;  /* 0x0253000000eb7984 */ /* 0x000fe20000000800 */
[C---:B-1----:R-:W-:Y:S03]  /*328c0*/  HMMA.1688.F32.TF32 R68, R8.reuse, R212, R148 ;  /* 0x000000d40844723c */ /* 0x042fe60000081094 */
[----:B------:R-:W-:Y:S04]  /*328d0*/  STL.64 [R1+0x4c0], R156 ;  /* 0x0004c09c01007387 */ /* 0x000fe80000100a00 */
[----:B------:R-:W-:Y:S04]  /*328e0*/  STL.64 [R1+0x4c8], R158 ;  /* 0x0004c89e01007387 */ /* 0x000fe80000100a00 */
[----:B------:R-:W-:Y:S04]  /*328f0*/  STL.64 [R1+0x4b0], R152 ;  /* 0x0004b09801007387 */ /* 0x000fe80000100a00 */
[----:B------:R-:W-:Y:S08]  /*32900*/  STL.64 [R1+0x4b8], R154 ;  /* 0x0004b89a01007387 */ /* 0x000ff00000100a00 */
[----:B------:R-:W-:Y:S04]  /*32910*/  STL.64 [R1+0x4a0], R68 ;  /* 0x0004a04401007387 */ /* 0x000fe80000100a00 */
[----:B------:R1:W-:Y:S02]  /*32920*/  STL.64 [R1+0x4a8], R70 ;  /* 0x0004a84601007387 */ /* 0x0003e40000100a00 */
[----:B-1----:R-:W-:Y:S02]  /*32930*/  HMMA.1688.F32.TF32 R68, R8, R200, R136 ;  /* 0x000000c80844723c */ /* 0x002fe40000081088 */
[----:B------:R-:W-:Y:S04]  /*32940*/  STL.64 [R1+0x490], R144 ;  /* 0x0004909001007387 */ /* 0x000fe80000100a00 */
[----:B------:R-:W-:Y:S04]  /*32950*/  STL.64 [R1+0x498], R146 ;  /* 0x0004989201007387 */ /* 0x000fe80000100a00 */
[----:B------:R-:W-:Y:S04]  /*32960*/  STL.64 [R1+0x480], R140 ;  /* 0x0004808c01007387 */ /* 0x000fe80000100a00 */
[----:B------:R-:W-:Y:S01]  /*32970*/  STL.64 [R1+0x488], R142 ;  /* 0x0004888e01007387 */ /* 0x000fe20000100a00 */
[C---:B----4-:R-:W-:Y:S03]  /*32980*/  HMMA.1688.F32.TF32 R96, R4.reuse, R224, R96 ;  /* 0x000000e00460723c */ /* 0x050fe60000081060 */
[----:B------:R-:W-:Y:S04]  /*32990*/  LDS R144, [R2+0x24300] ;  /* 0x0243000002907984 */ /* 0x000fe80000000800 */
[----:B------:R-:W-:Y:S04]  /*329a0*/  LDS R146, [R2+0x25300] ;  /* 0x0253000002927984 */ /* 0x000fe80000000800 */
[----:B------:R-:W-:Y:S04]  /*329b0*/  STL.64 [R1+0x470], R68 ;  /* 0x0004704401007387 */ /* 0x000fe80000100a00 */
[----:B------:R1:W-:Y:S01]  /*329c0*/  STL.64 [R1+0x478], R70 ;  /* 0x0004784601007387 */ /* 0x0003e20000100a00 */
[----:B------:R-:W-:Y:S03]  /*329d0*/  HMMA.1688.F32.TF32 R80, R4, R208, R80 ;  /* 0x000000d00450723c */ /* 0x000fe60000081050 */
        /* <DEDUP_REMOVED lines=9> */
[----:B-1----:R-:W-:Y:S08]  /*32a70*/  HMMA.1688.F32.TF32 R68, R8, R176, R108 ;  /* 0x000000b00844723c */ /* 0x002ff0000008106c */
        /* <DEDUP_REMOVED lines=9> */
[C---:B-1----:R-:W-:Y:S08]  /*32b10*/  HMMA.1688.F32.TF32 R68, R4.reuse, R172, R104 ;  /* 0x000000ac0444723c */ /* 0x042ff00000081068 */
[C---:B----4-:R-:W-:Y:S01]  /*32b20*/  HMMA.1688.F32.TF32 R8, R4.reuse, R168, R92 ;  /* 0x000000a80408723c */ /* 0x050fe2000008105c */
        /* <DEDUP_REMOVED lines=10> */
[----:B------:R-:W-:Y:S10]  /*32bd0*/  STL.64 [R1+0x3d8], R94 ;  /* 0x0003d85e01007387 */ /* 0x000ff40000100a00 */
[----:B------:R-:W-:Y:S04]  /*32be0*/  STL.64 [R1+0x3c0], R68 ;  /* 0x0003c04401007387 */ /* 0x000fe80000100a00 */
[----:B------:R1:W-:Y:S04]  /*32bf0*/  STL.64 [R1+0x3c8], R70 ;  /* 0x0003c84601007387 */ /* 0x0003e80000100a00 */
[----:B------:R-:W-:Y:S04]  /*32c00*/  STL.64 [R1+0x3b0], R8 ;  /* 0x0003b00801007387 */ /* 0x000fe80000100a00 */
[----:B------:R4:W-:Y:S01]  /*32c10*/  STL.64 [R1+0x3b8], R10 ;  /* 0x0003b80a01007387 */ /* 0x0009e20000100a00 */
[C---:B-1----:R-:W-:Y:S08]  /*32c20*/  HMMA.1688.F32.TF32 R68, R4.reuse, R204, R76 ;  /* 0x000000cc0444723c */ /* 0x042ff0000008104c */
[----:B----4-:R-:W-:Y:S01]  /*32c30*/  HMMA.1688.F32.TF32 R8, R4, R200, R72 ;  /* 0x000000c80408723c */ /* 0x010fe20000081048 */
[----:B------:R1:W-:Y:S04]  /*32c40*/  STL.64 [R1+0x3a0], R80 ;  /* 0x0003a05001007387 */ /* 0x0003e80000100a00 */
[----:B------:R4:W-:Y:S04]  /*32c50*/  STL.64 [R1+0x3a8], R82 ;  /* 0x0003a85201007387 */ /* 0x0009e80000100a00 */
[----:B------:R-:W2:Y:S06]  /*32c60*/  LDL.LU R84, [R1+0x1280] ;  /* 0x0012800001547983 */ /* 0x000eac0000300800 */
[----:B------:R-:W-:Y:S04]  /*32c70*/  STL.64 [R1+0x390], R68 ;  /* 0x0003904401007387 */ /* 0x000fe80000100a00 */
[----:B------:R-:W-:Y:S04]  /*32c80*/  STL.64 [R1+0x398], R70 ;  /* 0x0003984601007387 */ /* 0x000fe80000100a00 */
[----:B------:R-:W-:Y:S04]  /*32c90*/  STL.64 [R1+0x380], R8 ;  /* 0x0003800801007387 */ /* 0x000fe80000100a00 */
[----:B------:R1:W-:Y:S04]  /*32ca0*/  STL.64 [R1+0x388], R10 ;  /* 0x0003880a01007387 */ /* 0x0003e80000100a00 */
        /* <DEDUP_REMOVED lines=55> */
[----:B-1----:R-:W3:Y:S04]  /*33020*/  LDL.LU R80, [R1+0x1270] ;  /* 0x0012700001507983 */ /* 0x002ee80000300800 */
[----:B------:R-:W3:Y:S04]  /*33030*/  LDL.LU R81, [R1+0x1274] ;  /* 0x0012740001517983 */ /* 0x000ee80000300800 */
[----:B----4-:R-:W4:Y:S04]  /*33040*/  LDL.LU R82, [R1+0x1278] ;  /* 0x0012780001527983 */ /* 0x010f280000300800 */
[----:B------:R-:W4:Y:S04]  /*33050*/  LDL.LU R83, [R1+0x127c] ;  /* 0x00127c0001537983 */ /* 0x000f280000300800 */
[----:B------:R-:W4:Y:S04]  /*33060*/  LDL.LU R76, [R1+0x1260] ;  /* 0x00126000014c7983 */ /* 0x000f280000300800 */
[----:B------:R-:W4:Y:S01]  /*33070*/  LDL.LU R77, [R1+0x1264] ;  /* 0x00126400014d7983 */ /* 0x000f220000300800 */
[----:B------:R-:W-:-:S02]  /*33080*/  IMAD.MOV.U32 R74, RZ, RZ, R13 ;  /* 0x000000ffff4a7224 */ /* 0x000fc400078e000d */
[----:B------:R-:W-:Y:S02]  /*33090*/  IMAD.MOV.U32 R75, RZ, RZ, R12 ;  /* 0x000000ffff4b7224 */ /* 0x000fe400078e000c */
[----:B------:R-:W-:Y:S02]  /*330a0*/  IMAD.MOV.U32 R78, RZ, RZ, R37 ;  /* 0x000000ffff4e7224 */ /* 0x000fe400078e0025 */
[----:B------:R-:W-:Y:S01]  /*330b0*/  IMAD.MOV.U32 R79, RZ, RZ, R36 ;  /* 0x000000ffff4f7224 */ /* 0x000fe200078e0024 */
[----:B------:R-:W-:Y:S04]  /*330c0*/  LDS R37, [R3+0x24280] ;  /* 0x0242800003257984 */ /* 0x000fe80000000800 */
[----:B------:R-:W1:Y:S01]  /*330d0*/  LDS R36, [R2+0x24280] ;  /* 0x0242800002247984 */ /* 0x000e620000000800 */
[----:B------:R-:W-:-:S02]  /*330e0*/  IMAD.MOV.U32 R72, RZ, RZ, R17 ;  /* 0x000000ffff487224 */ /* 0x000fc400078e0011 */
[----:B------:R-:W-:Y:S01]  /*330f0*/  IMAD.MOV.U32 R73, RZ, RZ, R16 ;  /* 0x000000ffff497224 */ /* 0x000fe200078e0010 */
[C---:B--2---:R-:W-:Y:S08]  /*33100*/  HMMA.1688.F32.TF32 R8, R4.reuse, R192, R132 ;  /* 0x000000c00408723c */ /* 0x044ff00000081084 */
[C---:B---3--:R-:W-:Y:S11]  /*33110*/  HMMA.1688.F32.TF32 R12, R4.reuse, R196, R136 ;  /* 0x000000c4040c723c */ /* 0x048ff60000081088 */
[----:B------:R-:W-:Y:S11]  /*33120*/  @!UPT UIADD3 URZ, URZ, URZ, URZ ;  /* 0x0000003f3f3ff290 */ /* 0x000ff6000fffe03f */
[----:B------:R-:W-:Y:S01]  /*33130*/  @!UPT UIADD3 URZ, URZ, URZ, URZ ;  /* 0x0000003f3f3ff290 */ /* 0x000fe2000fffe03f */
[----:B------:R-:W-:Y:S04]  /*33140*/  STL.64 [R1+0x370], R12 ;  /* 0x0003700c01007387 */ /* 0x000fe80000100a00 */
[----:B------:R2:W-:Y:S01]  /*33150*/  STL.64 [R1+0x378], R14 ;  /* 0x0003780e01007387 */ /* 0x0005e20000100a00 */
[C---:B------:R-:W-:Y:S03]  /*33160*/  HMMA.1688.F32.TF32 R16, R4.reuse, R188, R128 ;  /* 0x000000bc0410723c */ /* 0x040fe60000081080 */
[----:B------:R-:W-:Y:S04]  /*33170*/  STL.64 [R1+0x360], R8 ;  /* 0x0003600801007387 */ /* 0x000fe80000100a00 */
[----:B------:R3:W-:Y:S01]  /*33180*/  STL.64 [R1+0x368], R10 ;  /* 0x0003680a01007387 */ /* 0x0007e20000100a00 */
[C---:B--2---:R-:W-:Y:S08]  /*33190*/  HMMA.1688.F32.TF32 R12, R4.reuse, R184, R124 ;  /* 0x000000b8040c723c */ /* 0x044ff0000008107c */
[C---:B---3--:R-:W-:Y:S08]  /*331a0*/  HMMA.1688.F32.TF32 R8, R4.reuse, R180, R120 ;  /* 0x000000b40408723c */ /* 0x048ff00000081078 */
[----:B------:R-:W-:Y:S01]  /*331b0*/  HMMA.1688.F32.TF32 R4, R4, R176, R96 ;  /* 0x000000b00404723c */ /* 0x000fe20000081060 */
        /* <DEDUP_REMOVED lines=14> */
[C---:B------:R-:W-:Y:S07]  /*332a0*/  HMMA.1688.F32.TF32 R12, R36.reuse, R172, R100 ;  /* 0x000000ac240c723c */ /* 0x040fee0000081064 */
[----:B------:R-:W-:Y:S04]  /*332b0*/  STL.64 [R1+0x320], R8 ;  /* 0x0003200801007387 */ /* 0x000fe80000100a00 */
[----:B------:R2:W-:Y:S04]  /*332c0*/  STL.64 [R1+0x328], R10 ;  /* 0x0003280a01007387 */ /* 0x0005e80000100a00 */
[----:B------:R-:W-:Y:S04]  /*332d0*/  STL.64 [R1+0x310], R4 ;  /* 0x0003100401007387 */ /* 0x000fe80000100a00 */
[----:B------:R3:W-:Y:S01]  /*332e0*/  STL.64 [R1+0x318], R6 ;  /* 0x0003180601007387 */ /* 0x0007e20000100a00 */
[C---:B--2---:R-:W-:Y:S08]  /*332f0*/  HMMA.1688.F32.TF32 R8, R36.reuse, R168, R104 ;  /* 0x000000a82408723c */ /* 0x044ff00000081068 */
[C---:B---3--:R-:W-:Y:S01]  /*33300*/  HMMA.1688.F32.TF32 R4, R36.reuse, R220, R92 ;  /* 0x000000dc2404723c */ /* 0x048fe2000008105c */
[----:B------:R-:W-:Y:S04]  /*33310*/  STL.64 [R1+0x300], R12 ;  /* 0x0003000c01007387 */ /* 0x000fe80000100a00 */
[----:B------:R2:W-:Y:S10]  /*33320*/  STL.64 [R1+0x308], R14 ;  /* 0x0003080e01007387 */ /* 0x0005f40000100a00 */
[----:B------:R-:W-:Y:S01]  /*33330*/  STL.64 [R1+0x2f0], R8 ;  /* 0x0002f00801007387 */ /* 0x000fe20000100a00 */
[C---:B--2---:R-:W-:Y:S03]  /*33340*/  HMMA.1688.F32.TF32 R12, R36.reuse, R216, R112 ;  /* 0x000000d8240c723c */ /* 0x044fe60000081070 */
[----:B------:R2:W-:Y:S04]  /*33350*/  STL.64 [R1+0x2f8], R10 ;  /* 0x0002f80a01007387 */ /* 0x0005e80000100a00 */
[----:B------:R-:W-:Y:S04]  /*33360*/  STL.64 [R1+0x2e0], R4 ;  /* 0x0002e00401007387 */ /* 0x000fe80000100a00 */
[----:B------:R3:W-:Y:S01]  /*33370*/  STL.64 [R1+0x2e8], R6 ;  /* 0x0002e80601007387 */ /* 0x0007e20000100a00 */
[C---:B--2---:R-:W-:Y:S08]  /*33380*/  HMMA.1688.F32.TF32 R8, R36.reuse, R212, R88 ;  /* 0x000000d42408723c */ /* 0x044ff00000081058 */
[C---:B---3--:R-:W-:Y:S03]  /*33390*/  HMMA.1688.F32.TF32 R4, R36.reuse, R208, R84 ;  /* 0x000000d02404723c */ /* 0x048fe60000081054 */
[----:B------:R-:W-:Y:S04]  /*333a0*/  STL.64 [R1+0x2d0], R12 ;  /* 0x0002d00c01007387 */ /* 0x000fe80000100a00 */
[----:B------:R4:W-:Y:S02]  /*333b0*/  STL.64 [R1+0x2d8], R14 ;  /* 0x0002d80e01007387 */ /* 0x0009e40000100a00 */
[C---:B----4-:R-:W-:Y:S11]  /*333c0*/  HMMA.1688.F32.TF32 R12, R36.reuse, R200, R76 ;  /* 0x000000c8240c723c */ /* 0x050ff6000008104c */
[----:B------:R-:W-:Y:S03]  /*333d0*/  @!UPT UIADD3 URZ, URZ, URZ, URZ ;  /* 0x0000003f3f3ff290 */ /* 0x000fe6000fffe03f */
[----:B------:R-:W-:Y:S04]  /*333e0*/  STL.64 [R1+0x2db8], R6 ;  /* 0x002db80601007387 */ /* 0x000fe80000100a00 */
[----:B------:R-:W-:Y:S04]  /*333f0*/  STL.64 [R1+0x2c0], R8 ;  /* 0x0002c00801007387 */ /* 0x000fe80000100a00 */
[----:B------:R2:W-:Y:S02]  /*33400*/  STL.64 [R1+0x2c8], R10 ;  /* 0x0002c80a01007387 */ /* 0x0005e40000100a00 */
[C---:B--2---:R-:W-:Y:S02]  /*33410*/  HMMA.1688.F32.TF32 R8, R36.reuse, R204, R80 ;  /* 0x000000cc2408723c */ /* 0x044fe40000081050 */
[----:B------:R2:W-:Y:S06]  /*33420*/  STL.64 [R1+0x2db0], R4 ;  /* 0x002db00401007387 */ /* 0x0005ec0000100a00 */
[----:B------:R-:W-:Y:S11]  /*33430*/  HMMA.1688.F32.TF32 R16, R36, R196, R72 ;  /* 0x000000c42410723c */ /* 0x000ff60000081048 */
[----:B------:R-:W-:Y:S04]  /*33440*/  @!UPT UIADD3 URZ, URZ, URZ, URZ ;  /* 0x0000003f3f3ff290 */ /* 0x000fe8000fffe03f */
[----:B------:R-:W-:Y:S04]  /*33450*/  STL.64 [R1+0x2dc8], R10 ;  /* 0x002dc80a01007387 */ /* 0x000fe80000100a00 */
[----:B------:R-:W-:Y:S04]  /*33460*/  STL.64 [R1+0x2dc0], R8 ;  /* 0x002dc00801007387 */ /* 0x000fe80000100a00 */
[----:B------:R-:W-:Y:S04]  /*33470*/  STL.64 [R1+0x2dd8], R14 ;  /* 0x002dd80e01007387 */ /* 0x000fe80000100a00 */
[----:B------:R3:W-:Y:S04]  /*33480*/  STL.64 [R1+0x2dd0], R12 ;  /* 0x002dd00c01007387 */ /* 0x0007e80000100a00 */
        /* <DEDUP_REMOVED lines=30> */
[----:B------:R-:W-:-:S02]  /*33670*/  IMAD.MOV.U32 R78, RZ, RZ, R21 ;  /* 0x000000ffff4e7224 */ /* 0x000fc400078e0015 */
[----:B------:R-:W-:Y:S02]  /*33680*/  IMAD.MOV.U32 R79, RZ, RZ, R20 ;  /* 0x000000ffff4f7224 */ /* 0x000fe400078e0014 */
[----:B------:R-:W-:Y:S02]  /*33690*/  IMAD.MOV.U32 R82, RZ, RZ, R33 ;  /* 0x000000ffff527224 */ /* 0x000fe400078e0021 */
[----:B------:R-:W-:Y:S02]  /*336a0*/  IMAD.MOV.U32 R83, RZ, RZ, R32 ;  /* 0x000000ffff537224 */ /* 0x000fe400078e0020 */
[----:B------:R-:W-:Y:S02]  /*336b0*/  IMAD.MOV.U32 R80, RZ, RZ, R41 ;  /* 0x000000ffff507224 */ /* 0x000fe400078e0029 */
[----:B------:R-:W-:Y:S01]  /*336c0*/  IMAD.MOV.U32 R81, RZ, RZ, R40 ;  /* 0x000000ffff517224 */ /* 0x000fe200078e0028 */
[----:B------:R-:W-:Y:S04]  /*336d0*/  STL.64 [R1+0x2de8], R18 ;  /* 0x002de81201007387 */ /* 0x000fe80000100a00 */
[----:B------:R-:W-:Y:S01]  /*336e0*/  STL.64 [R1+0x2de0], R16 ;  /* 0x002de01001007387 */ /* 0x000fe20000100a00 */
[----:B----4-:R-:W-:Y:S07]  /*336f0*/  HMMA.1688.F32.TF32 R20, R36, R192, R72 ;  /* 0x000000c02414723c */ /* 0x010fee0000081048 */
[----:B------:R-:W-:-:S02]  /*33700*/  IMAD.MOV.U32 R74, RZ, RZ, R25 ;  /* 0x000000ffff4a7224 */ /* 0x000fc400078e0019 */
[----:B------:R-:W-:Y:S02]  /*33710*/  IMAD.MOV.U32 R75, RZ, RZ, R24 ;  /* 0x000000ffff4b7224 */ /* 0x000fe400078e0018 */
[----:B------:R-:W-:Y:S02]  /*33720*/  IMAD.MOV.U32 R72, RZ, RZ, R29 ;  /* 0x000000ffff487224 */ /* 0x000fe400078e001d */
[----:B------:R-:W-:Y:S01]  /*33730*/  IMAD.MOV.U32 R73, RZ, RZ, R28 ;  /* 0x000000ffff497224 */ /* 0x000fe200078e001c */
[----:B-1----:R-:W-:Y:S08]  /*33740*/  HMMA.1688.F32.TF32 R84, R96, R228, R84 ;  /* 0x000000e46054723c */ /* 0x002ff00000081054 */
[C---:B--2---:R-:W-:Y:S08]  /*33750*/  HMMA.1688.F32.TF32 R24, R36.reuse, R188, R100 ;  /* 0x000000bc2418723c */ /* 0x044ff00000081064 */
[C---:B---3--:R-:W-:Y:S08]  /*33760*/  HMMA.1688.F32.TF32 R28, R36.reuse, R184, R104 ;  /* 0x000000b8241c723c */ /* 0x048ff00000081068 */
[C---:B------:R-:W-:Y:S01]  /*33770*/  HMMA.1688.F32.TF32 R32, R36.reuse, R180, R92 ;  /* 0x000000b42420723c */ /* 0x040fe2000008105c */
[----:B------:R-:W-:Y:S07]  /*33780*/  STL.64 [R1+0x2df8], R22 ;  /* 0x002df81601007387 */ /* 0x000fee0000100a00 */
[----:B------:R-:W-:Y:S01]  /*33790*/  HMMA.1688.F32.TF32 R36, R36, R176, R112 ;  /* 0x000000b02424723c */ /* 0x000fe20000081070 */
[----:B------:R1:W-:Y:S07]  /*337a0*/  STL.64 [R1+0x2df0], R20 ;  /* 0x002df01401007387 */ /* 0x0003ee0000100a00 */
[C---:B------:R-:W-:Y:S01]  /*337b0*/  HMMA.1688.F32.TF32 R40, R96.reuse, R224, R88 ;  /* 0x000000e06028723c */ /* 0x040fe20000081058 */
[----:B------:R-:W-:Y:S04]  /*337c0*/  STL.64 [R1+0x2e08], R26 ;  /* 0x002e081a01007387 */ /* 0x000fe80000100a00 */
[----:B------:R2:W-:Y:S04]  /*337d0*/  STL.64 [R1+0x2e00], R24 ;  /* 0x002e001801007387 */ /* 0x0005e80000100a00 */
[----:B------:R-:W-:Y:S04]  /*337e0*/  STL.64 [R1+0x2e18], R30 ;  /* 0x002e181e01007387 */ /* 0x000fe80000100a00 */
[----:B------:R-:W-:Y:S04]  /*337f0*/  STL.64 [R1+0x2e10], R28 ;  /* 0x002e101c01007387 */ /* 0x000fe80000100a00 */
[----:B------:R-:W-:Y:S04]  /*33800*/  STL.64 [R1+0x2e28], R34 ;  /* 0x002e282201007387 */ /* 0x000fe80000100a00 */
[----:B------:R-:W-:Y:S04]  /*33810*/  STL.64 [R1+0x2e20], R32 ;  /* 0x002e202001007387 */ /* 0x000fe80000100a00 */
[----:B------:R-:W-:Y:S04]  /*33820*/  STL.64 [R1+0x2e38], R38 ;  /* 0x002e382601007387 */ /* 0x000fe80000100a00 */
[----:B------:R-:W-:Y:S01]  /*33830*/  STL.64 [R1+0x2e30], R36 ;  /* 0x002e302401007387 */ /* 0x000fe20000100a00 */
[----:B------:R-:W-:Y:S03]  /*33840*/  HMMA.1688.F32.TF32 R92, R96, R172, R76 ;  /* 0x000000ac605c723c */ /* 0x000fe6000008104c */
[----:B------:R-:W-:Y:S04]  /*33850*/  STL.64 [R1+0x2e48], R86 ;  /* 0x002e485601007387 */ /* 0x000fe80000100a00 */
[----:B------:R-:W-:Y:S04]  /*33860*/  STL.64 [R1+0x2e40], R84 ;  /* 0x002e405401007387 */ /* 0x000fe80000100a00 */
[----:B------:R-:W-:Y:S04]  /*33870*/  STL.64 [R1+0x2e58], R42 ;  /* 0x002e582a01007387 */ /* 0x000fe80000100a00 */
[----:B------:R-:W-:Y:S04]  /*33880*/  STL.64 [R1+0x2e50], R40 ;  /* 0x002e502801007387 */ /* 0x000fe80000100a00 */
[----:B------:R-:W3:Y:S04]  /*33890*/  LDL.LU R76, [R1+0xca0] ;  /* 0x000ca000014c7983 */ /* 0x000ee80000300800 */
[----:B------:R-:W3:Y:S01]  /*338a0*/  LDL.LU R77, [R1+0xca4] ;  /* 0x000ca400014d7983 */ /* 0x000ee20000300800 */
[----:B------:R-:W-:-:S02]  /*338b0*/  IMAD.MOV.U32 R78, RZ, RZ, R45 ;  /* 0x000000ffff4e7224 */ /* 0x000fc400078e002d */
[----:B------:R-:W-:Y:S02]  /*338c0*/  IMAD.MOV.U32 R79, RZ, RZ, R44 ;  /* 0x000000ffff4f7224 */ /* 0x000fe400078e002c */
[C---:B------:R-:W-:Y:S01]  /*338d0*/  HMMA.1688.F32.TF32 R44, R96.reuse, R168, R80 ;  /* 0x000000a8602c723c */ /* 0x040fe20000081050 */
[----:B------:R-:W-:Y:S04]  /*338e0*/  STL.64 [R1+0x2e68], R94 ;  /* 0x002e685e01007387 */ /* 0x000fe80000100a00 */
[----:B------:R-:W-:Y:S03]  /*338f0*/  STL.64 [R1+0x2e60], R92 ;  /* 0x002e605c01007387 */ /* 0x000fe60000100a00 */
[----:B------:R-:W-:Y:S11]  /*33900*/  HMMA.1688.F32.TF32 R100, R96, R220, R72 ;  /* 0x000000dc6064723c */ /* 0x000ff60000081048 */
[----:B------:R-:W-:Y:S04]  /*33910*/  @!UPT UIADD3 URZ, URZ, URZ, URZ ;  /* 0x0000003f3f3ff290 */ /* 0x000fe8000fffe03f */
[----:B------:R-:W-:Y:S04]  /*33920*/  STL.64 [R1+0x2e78], R46 ;  /* 0x002e782e01007387 */ /* 0x000fe80000100a00 */
[----:B------:R-:W-:Y:S04]  /*33930*/  STL.64 [R1+0x2e70], R44 ;  /* 0x002e702c01007387 */ /* 0x000fe80000100a00 */
        /* <DEDUP_REMOVED lines=19> */
[----:B------:R-:W-:-:S03]  /*33a70*/  MOV R74, R49 ;  /* 0x00000031004a7202 */ /* 0x000fc60000000f00 */
[----:B------:R-:W2:Y:S01]  /*33a80*/  LDL.LU R107, [R1+0xc0c] ;  /* 0x000c0c00016b7983 */ /* 0x000ea20000300800 */
[----:B------:R-:W-:-:S03]  /*33a90*/  IMAD.MOV.U32 R75, RZ, RZ, R48 ;  /* 0x000000ffff4b7224 */ /* 0x000fc600078e0030 */
[----:B------:R-:W2:Y:S04]  /*33aa0*/  LDL.LU R72, [R1+0xbd0] ;  /* 0x000bd00001487983 */ /* 0x000ea80000300800 */
[----:B------:R-:W2:Y:S04]  /*33ab0*/  LDL.LU R73, [R1+0xbd4] ;  /* 0x000bd40001497983 */ /* 0x000ea80000300800 */
[----:B------:R-:W-:Y:S04]  /*33ac0*/  STL.64 [R1+0x2e88], R102 ;  /* 0x002e886601007387 */ /* 0x000fe80000100a00 */
[----:B------:R-:W-:Y:S01]  /*33ad0*/  STL.64 [R1+0x2e80], R100 ;  /* 0x002e806401007387 */ /* 0x000fe20000100a00 */
[----:B---3--:R-:W-:Y:S03]  /*33ae0*/  HMMA.1688.F32.TF32 R48, R96, R216, R76 ;  /* 0x000000d86030723c */ /* 0x008fe6000008104c */
        /* <DEDUP_REMOVED lines=9> */
[----:B------:R-:W-:Y:S02]  /*33b80*/  IMAD.MOV.U32 R91, RZ, RZ, R60 ;  /* 0x000000ffff5b7224 */ /* 0x000fe400078e003c */
[----:B------:R-:W-:-:S02]  /*33b90*/  IMAD.MOV.U32 R88, RZ, RZ, R65 ;  /* 0x000000ffff587224 */ /* 0x000fc400078e0041 */
[----:B------:R-:W-:-:S07]  /*33ba0*/  IMAD.MOV.U32 R89, RZ, RZ, R64 ;  /* 0x000000ffff597224 */ /* 0x000fce00078e0040 */
[C---:B------:R-:W-:Y:S08]  /*33bb0*/  HMMA.1688.F32.TF32 R88, R96.reuse, R184, R88 ;  /* 0x000000b86058723c */ /* 0x040ff00000081058 */
[C---:B----4-:R-:W-:Y:S08]  /*33bc0*/  HMMA.1688.F32.TF32 R68, R96.reuse, R196, R112 ;  /* 0x000000c46044723c */ /* 0x050ff00000081070 */
[C---:B--2---:R-:W-:Y:S08]  /*33bd0*/  HMMA.1688.F32.TF32 R52, R96.reuse, R212, R120 ;  /* 0x000000d46034723c */ /* 0x044ff00000081078 */
[C---:B------:R-:W-:Y:S08]  /*33be0*/  HMMA.1688.F32.TF32 R56, R96.reuse, R208, R116 ;  /* 0x000000d06038723c */ /* 0x040ff00000081074 */
[C---:B------:R-:W-:Y:S01]  /*33bf0*/  HMMA.1688.F32.TF32 R60, R96.reuse, R204, R108 ;  /* 0x000000cc603c723c */ /* 0x040fe2000008106c */
[----:B------:R-:W-:Y:S07]  /*33c00*/  STL.64 [R1+0x2e98], R50 ;  /* 0x002e983201007387 */ /* 0x000fee0000100a00 */
        /* <DEDUP_REMOVED lines=15> */
[C---:B---3--:R-:W-:Y:S11]  /*33d00*/  HMMA.1688.F32.TF32 R76, R96.reuse, R188, R76 ;  /* 0x000000bc604c723c */ /* 0x048ff6000008104c */
[----:B------:R-:W-:Y:S11]  /*33d10*/  @!UPT UIADD3 URZ, URZ, URZ, URZ ;  /* 0x0000003f3f3ff290 */ /* 0x000ff6000fffe03f */
[----:B------:R-:W-:Y:S01]  /*33d20*/  @!UPT UIADD3 URZ, URZ, URZ, URZ ;  /* 0x0000003f3f3ff290 */ /* 0x000fe2000fffe03f */
[----:B------:R-:W-:Y:S04]  /*33d30*/  STL.64 [R1+0x2f08], R78 ;  /* 0x002f084e01007387 */ /* 0x000fe80000100a00 */
[----:B------:R-:W-:Y:S04]  /*33d40*/  STL.64 [R1+0x2f00], R76 ;  /* 0x002f004c01007387 */ /* 0x000fe80000100a00 */
[----:B------:R-:W-:Y:S04]  /*33d50*/  STL.64 [R1+0x2f18], R90 ;  /* 0x002f185a01007387 */ /* 0x000fe80000100a00 */
[----:B------:R-:W-:Y:S04]  /*33d60*/  STL.64 [R1+0x2f10], R88 ;  /* 0x002f105801007387 */ /* 0x000fe80000100a00 */
        /* <DEDUP_REMOVED lines=52> */
[C---:B------:R-:W-:Y:S03]  /*340b0*/  HMMA.1688.F32.TF32 R80, R96.reuse, R180, R80 ;  /* 0x000000b46050723c */ /* 0x040fe60000081050 */
[----:B------:R-:W4:Y:S04]  /*340c0*/  LDL.LU R132, [R1+0x1110] ;  /* 0x0011100001847983 */ /* 0x000f280000300800 */
[----:B------:R-:W4:Y:S04]  /*340d0*/  LDL.LU R133, [R1+0x1114] ;  /* 0x0011140001857983 */ /* 0x000f280000300800 */
[----:B------:R-:W4:Y:S04]  /*340e0*/  LDL.LU R134, [R1+0x1118] ;  /* 0x0011180001867983 */ /* 0x000f280000300800 */
[----:B------:R-:W4:Y:S08]  /*340f0*/  LDL.LU R135, [R1+0x111c] ;  /* 0x00111c0001877983 */ /* 0x000f300000300800 */
[----:B------:R-:W-:Y:S04]  /*34100*/  STL.64 [R1+0x2f28], R82 ;  /* 0x002f285201007387 */ /* 0x000fe80000100a00 */
[----:B------:R-:W-:Y:S01]  /*34110*/  STL.64 [R1+0x2f20], R80 ;  /* 0x002f205001007387 */ /* 0x000fe20000100a00 */
[----:B--2---:R-:W-:Y:S03]  /*34120*/  HMMA.1688.F32.TF32 R96, R96, R176, R136 ;  /* 0x000000b06060723c */ /* 0x004fe60000081088 */
[----:B------:R-:W2:Y:S04]  /*34130*/  LDL.LU R136, [R1+0x1100] ;  /* 0x0011000001887983 */ /* 0x000ea80000300800 */
[----:B------:R-:W2:Y:S04]  /*34140*/  LDL.LU R137, [R1+0x1104] ;  /* 0x0011040001897983 */ /* 0x000ea80000300800 */
[----:B------:R-:W2:Y:S04]  /*34150*/  LDL.LU R138, [R1+0x1108] ;  /* 0x00110800018a7983 */ /* 0x000ea80000300800 */
[----:B------:R-:W2:Y:S01]  /*34160*/  LDL.LU R139, [R1+0x110c] ;  /* 0x00110c00018b7983 */ /* 0x000ea20000300800 */
[C---:B---3--:R-:W-:Y:S08]  /*34170*/  HMMA.1688.F32.TF32 R164, R144.reuse, R168, R156 ;  /* 0x000000a890a4723c */ /* 0x048ff0000008109c */
[C---:B------:R-:W-:Y:S01]  /*34180*/  HMMA.1688.F32.TF32 R156, R144.reuse, R220, R140 ;  /* 0x000000dc909c723c */ /* 0x040fe2000008108c */
[----:B------:R-:W3:Y:S04]  /*34190*/  LDL.LU R140, [R1+0x10f0] ;  /* 0x0010f000018c7983 */ /* 0x000ee80000300800 */
[----:B------:R-:W3:Y:S04]  /*341a0*/  LDL.LU R141, [R1+0x10f4] ;  /* 0x0010f400018d7983 */ /* 0x000ee80000300800 */
[----:B------:R-:W3:Y:S04]  /*341b0*/  LDL.LU R142, [R1+0x10f8] ;  /* 0x0010f800018e7983 */ /* 0x000ee80000300800 */
[----:B------:R-:W3:Y:S01]  /*341c0*/  LDL.LU R143, [R1+0x10fc] ;  /* 0x0010fc00018f7983 */ /* 0x000ee20000300800 */
[C---:B----4-:R-:W-:Y:S11]  /*341d0*/  HMMA.1688.F32.TF32 R128, R144.reuse, R192, R128 ;  /* 0x000000c09080723c */ /* 0x050ff60000081080 */
[----:B------:R-:W-:Y:S11]  /*341e0*/  @!UPT UIADD3 URZ, URZ, URZ, URZ ;  /* 0x0000003f3f3ff290 */ /* 0x000ff6000fffe03f */
[----:B------:R-:W-:Y:S01]  /*341f0*/  @!UPT UIADD3 URZ, URZ, URZ, URZ ;  /* 0x0000003f3f3ff290 */ /* 0x000fe2000fffe03f */
[----:B------:R-:W-:Y:S04]  /*34200*/  STL [R1+0x2cd4], R128 ;  /* 0x002cd48001007387 */ /* 0x000fe80000100800 */
[----:B------:R-:W-:Y:S04]  /*34210*/  STL [R1+0x2cd0], R129 ;  /* 0x002cd08101007387 */ /* 0x000fe80000100800 */
[----:B------:R-:W-:Y:S04]  /*34220*/  STL [R1+0x2ccc], R130 ;  /* 0x002ccc8201007387 */ /* 0x000fe80000100800 */
[----:B------:R-:W-:Y:S04]  /*34230*/  STL [R1+0x2cc8], R131 ;  /* 0x002cc88301007387 */ /* 0x000fe80000100800 */
[----:B------:R-:W4:Y:S04]  /*34240*/  LDL.LU R4, [R1+0xb80] ;  /* 0x000b800001047983 */ /* 0x000f280000300800 */
[----:B------:R-:W4:Y:S04]  /*34250*/  LDL.LU R5, [R1+0xb84] ;  /* 0x000b840001057983 */ /* 0x000f280000300800 */
[----:B------:R-:W4:Y:S04]  /*34260*/  LDL.LU R6, [R1+0xb88] ;  /* 0x000b880001067983 */ /* 0x000f280000300800 */
[----:B------:R-:W4:Y:S01]  /*34270*/  LDL.LU R7, [R1+0xb8c] ;  /* 0x000b8c0001077983 */ /* 0x000f220000300800 */
[C---:B------:R-:W-:Y:S11]  /*34280*/  HMMA.1688.F32.TF32 R132, R144.reuse, R188, R132 ;  /* 0x000000bc9084723c */ /* 0x040ff60000081084 */
        /* <DEDUP_REMOVED lines=9> */
[----:B------:R-:W4:Y:S04]  /*34320*/  LDL.LU R15, [R1+0xa6c] ;  /* 0x000a6c00010f7983 */ /* 0x000f280000300800 */
[----:B-1----:R-:W4:Y:S04]  /*34330*/  LDL.LU R20, [R1+0xa90] ;  /* 0x000a900001147983 */ /* 0x002f280000300800 */
[----:B------:R-:W4:Y:S04]  /*34340*/  LDL.LU R21, [R1+0xa94] ;  /* 0x000a940001157983 */ /* 0x000f280000300800 */
[----:B------:R-:W4:Y:S04]  /*34350*/  LDL.LU R22, [R1+0xa98] ;  /* 0x000a980001167983 */ /* 0x000f280000300800 */
[----:B------:R-:W4:Y:S01]  /*34360*/  LDL.LU R23, [R1+0xa9c] ;  /* 0x000a9c0001177983 */ /* 0x000f220000300800 */
[C---:B------:R-:W-:Y:S08]  /*34370*/  HMMA.1688.F32.TF32 R148, R144.reuse, R228, R148 ;  /* 0x000000e49094723c */ /* 0x040ff00000081094 */
[C---:B------:R-:W-:Y:S08]  /*34380*/  HMMA.1688.F32.TF32 R160, R144.reuse, R224, R160 ;  /* 0x000000e090a0723c */ /* 0x040ff000000810a0 */
[C---:B------:R-:W-:Y:S08]  /*34390*/  HMMA.1688.F32.TF32 R152, R144.reuse, R172, R152 ;  /* 0x000000ac9098723c */ /* 0x040ff00000081098 */
[C---:B------:R-:W-:Y:S08]  /*343a0*/  HMMA.1688.F32.TF32 R104, R144.reuse, R216, R104 ;  /* 0x000000d89068723c */ /* 0x040ff00000081068 */
[C---:B------:R-:W-:Y:S08]  /*343b0*/  HMMA.1688.F32.TF32 R108, R144.reuse, R212, R108 ;  /* 0x000000d4906c723c */ /* 0x040ff0000008106c */
[C---:B------:R-:W-:Y:S08]  /*343c0*/  HMMA.1688.F32.TF32 R112, R144.reuse, R208, R112 ;  /* 0x000000d09070723c */ /* 0x040ff00000081070 */
[C---:B------:R-:W-:Y:S08]  /*343d0*/  HMMA.1688.F32.TF32 R116, R144.reuse, R204, R116 ;  /* 0x000000cc9074723c */ /* 0x040ff00000081074 */
[C---:B------:R-:W-:Y:S08]  /*343e0*/  HMMA.1688.F32.TF32 R120, R144.reuse, R200, R120 ;  /* 0x000000c89078723c */ /* 0x040ff00000081078 */
[C---:B--2---:R-:W-:Y:S11]  /*343f0*/  HMMA.1688.F32.TF32 R136, R144.reuse, R184, R136 ;  /* 0x000000b89088723c */ /* 0x044ff60000081088 */
[----:B------:R-:W-:Y:S11]  /*34400*/  @!UPT UIADD3 URZ, URZ, URZ, URZ ;  /* 0x0000003f3f3ff290 */ /* 0x000ff6000fffe03f */
[----:B------:R-:W-:Y:S01]  /*34410*/  @!UPT UIADD3 URZ, URZ, URZ, URZ ;  /* 0x0000003f3f3ff290 */ /* 0x000fe2000fffe03f */
        /* <DEDUP_REMOVED lines=12> */
[----:B------:R-:W3:Y:S01]  /*344e0*/  LDL.LU R19, [R1+0xadc] ;  /* 0x000adc0001137983 */ /* 0x000ee20000300800 */
[C---:B------:R-:W-:Y:S11]  /*344f0*/  HMMA.1688.F32.TF32 R124, R144.reuse, R196, R124 ;  /* 0x000000c4907c723c */ /* 0x040ff6000008107c */
[----:B------:R-:W-:Y:S04]  /*34500*/  STL [R1+0x2cfc], R140 ;  /* 0x002cfc8c01007387 */ /* 0x000fe80000100800 */
[----:B------:R-:W-:Y:S04]  /*34510*/  STL [R1+0x2cf8], R141 ;  /* 0x002cf88d01007387 */ /* 0x000fe80000100800 */
[----:B------:R1:W-:Y:S04]  /*34520*/  STL [R1+0x2cf4], R142 ;  /* 0x002cf48e01007387 */ /* 0x0003e80000100800 */
[----:B------:R-:W-:Y:S01]  /*34530*/  STL [R1+0x2cc0], R143 ;  /* 0x002cc08f01007387 */ /* 0x000fe20000100800 */
[----:B----4-:R-:W-:Y:S03]  /*34540*/  HMMA.1688.F32.TF32 R144, R144, R176, R4 ;  /* 0x000000b09090723c */ /* 0x010fe60000081004 */
[----:B------:R-:W4:Y:S04]  /*34550*/  LDL.LU R4, [R1+0xaf0] ;  /* 0x000af00001047983 */ /* 0x000f280000300800 */
[----:B------:R-:W4:Y:S04]  /*34560*/  LDL.LU R5, [R1+0xaf4] ;  /* 0x000af40001057983 */ /* 0x000f280000300800 */
[----:B------:R-:W4:Y:S04]  /*34570*/  LDL.LU R6, [R1+0xaf8] ;  /* 0x000af80001067983 */ /* 0x000f280000300800 */
[----:B------:R-:W4:Y:S08]  /*34580*/  LDL.LU R7, [R1+0xafc] ;  /* 0x000afc0001077983 */ /* 0x000f300000300800 */
[----:B------:R-:W-:Y:S04]  /*34590*/  STL [R1+0x2d04], R144 ;  /* 0x002d049001007387 */ /* 0x000fe80000100800 */
[----:B------:R1:W-:Y:S04]  /*345a0*/  STL [R1+0x2d00], R145 ;  /* 0x002d009101007387 */ /* 0x0003e80000100800 */
[----:B------:R-:W-:Y:S01]  /*345b0*/  STL [R1+0x2cbc], R146 ;  /* 0x002cbc9201007387 */ /* 0x000fe20000100800 */
[C---:B------:R-:W-:Y:S08]  /*345c0*/  HMMA.1688.F32.TF32 R24, R232.reuse, R228, R12 ;  /* 0x000000e4e818723c */ /* 0x040ff0000008100c */
[----:B------:R-:W-:Y:S01]  /*345d0*/  HMMA.1688.F32.TF32 R20, R232, R224, R20 ;  /* 0x000000e0e814723c */ /* 0x000fe20000081014 */
[----:B------:R-:W-:Y:S04]  /*345e0*/  STL [R1+0x2cb8], R147 ;  /* 0x002cb89301007387 */ /* 0x000fe80000100800 */
[----:B------:R-:W4:Y:S10]  /*345f0*/  LDL.LU R12, [R1+0xb00] ;  /* 0x000b0000010c7983 */ /* 0x000f340000300800 */
[----:B------:R-:W-:Y:S04]  /*34600*/  STL.64 [R1+0xa60], R24 ;  /* 0x000a601801007387 */ /* 0x000fe80000100a00 */
[----:B------:R-:W-:Y:S04]  /*34610*/  STL.64 [R1+0xa68], R26 ;  /* 0x000a681a01007387 */ /* 0x000fe80000100a00 */
[----:B------:R-:W4:Y:S04]  /*34620*/  LDL.LU R13, [R1+0xb04] ;  /* 0x000b0400010d7983 */ /* 0x000f280000300800 */
[----:B------:R-:W4:Y:S04]  /*34630*/  LDL.LU R14, [R1+0xb08] ;  /* 0x000b0800010e7983 */ /* 0x000f280000300800 */
[----:B------:R-:W4:Y:S01]  /*34640*/  LDL.LU R15, [R1+0xb0c] ;  /* 0x000b0c00010f7983 */ /* 0x000f220000300800 */
[----:B-1----:R-:W-:-:S02]  /*34650*/  IMAD.MOV.U32 R142, RZ, RZ, R23 ;  /* 0x000000ffff8e7224 */ /* 0x002fc400078e0017 */
[----:B------:R-:W-:Y:S02]  /*34660*/  IMAD.MOV.U32 R141, RZ, RZ, R22 ;  /* 0x000000ffff8d7224 */ /* 0x000fe400078e0016 */
[----:B------:R-:W-:Y:S02]  /*34670*/  IMAD.MOV.U32 R140, RZ, RZ, R21 ;  /* 0x000000ffff8c7224 */ /* 0x000fe400078e0015 */
[----:B------:R-:W-:Y:S01]  /*34680*/  IMAD.MOV.U32 R145, RZ, RZ, R20 ;  /* 0x000000ffff917224 */ /* 0x000fe200078e0014 */
[----:B------:R-:W-:Y:S04]  /*34690*/  STL [R1+0x2d14], R142 ;  /* 0x002d148e01007387 */ /* 0x000fe80000100800 */
[----:B------:R-:W-:Y:S04]  /*346a0*/  STL [R1+0x2d10], R141 ;  /* 0x002d108d01007387 */ /* 0x000fe80000100800 */
[----:B------:R-:W-:Y:S04]  /*346b0*/  STL [R1+0x2d0c], R140 ;  /* 0x002d0c8c01007387 */ /* 0x000fe80000100800 */
[----:B------:R-:W-:Y:S01]  /*346c0*/  STL [R1+0x2d08], R145 ;  /* 0x002d089101007387 */ /* 0x000fe20000100800 */
[C---:B--2---:R-:W-:Y:S08]  /*346d0*/  HMMA.1688.F32.TF32 R8, R232.reuse, R172, R8 ;  /* 0x000000ace808723c */ /* 0x044ff00000081008 */
[----:B---3--:R-:W-:Y:S11]  /*346e0*/  HMMA.1688.F32.TF32 R16, R232, R168, R16 ;  /* 0x000000a8e810723c */ /* 0x008ff60000081010 */
[----:B------:R-:W-:Y:S04]  /*346f0*/  @!UPT UIADD3 URZ, URZ, URZ, URZ ;  /* 0x0000003f3f3ff290 */ /* 0x000fe8000fffe03f */
[----:B------:R1:W-:Y:S01]  /*34700*/  STL.64 [R1+0xac0], R8 ;  /* 0x000ac00801007387 */ /* 0x0003e20000100a00 */
[----:B------:R-:W-:-:S03]  /*34710*/  IMAD.MOV.U32 R144, RZ, RZ, R11 ;  /* 0x000000ffff907224 */ /* 0x000fc600078e000b */
[----:B------:R2:W-:Y:S04]  /*34720*/  STL [R1+0xac8], R10 ;  /* 0x000ac80a01007387 */ /* 0x0005e80000100800 */
[----:B-1----:R-:W3:Y:S04]  /*34730*/  LDL.LU R8, [R1+0xb10] ;  /* 0x000b100001087983 */ /* 0x002ee80000300800 */
[----:B------:R-:W3:Y:S01]  /*34740*/  LDL.LU R9, [R1+0xb14] ;  /* 0x000b140001097983 */ /* 0x000ee20000300800 */
[----:B------:R-:W-:-:S03]  /*34750*/  IMAD.MOV.U32 R145, RZ, RZ, R19 ;  /* 0x000000ffff917224 */ /* 0x000fc600078e0013 */
[----:B--2---:R-:W3:Y:S01]  /*34760*/  LDL.LU R10, [R1+0xb18] ;  /* 0x000b1800010a7983 */ /* 0x004ee20000300800 */
[----:B------:R-:W-:-:S03]  /*34770*/  IMAD.MOV.U32 R140, RZ, RZ, R18 ;  /* 0x000000ffff8c7224 */ /* 0x000fc600078e0012 */
[----:B------:R-:W3:Y:S01]  /*34780*/  LDL.LU R11, [R1+0xb1c] ;  /* 0x000b1c00010b7983 */ /* 0x000ee20000300800 */
[----:B------:R-:W-:Y:S02]  /*34790*/  IMAD.MOV.U32 R142, RZ, RZ, R16 ;  /* 0x000000ffff8e7224 */ /* 0x000fe400078e0010 */
[----:B------:R-:W-:Y:S01]  /*347a0*/  IMAD.MOV.U32 R141, RZ, RZ, R17 ;  /* 0x000000ffff8d7224 */ /* 0x000fe200078e0011 */
[----:B------:R1:W-:Y:S04]  /*347b0*/  STL [R1+0x2d18], R144 ;  /* 0x002d189001007387 */ /* 0x0003e80000100800 */
[----:B------:R-:W-:Y:S04]  /*347c0*/  STL [R1+0x2d28], R145 ;  /* 0x002d289101007387 */ /* 0x000fe80000100800 */
[----:B------:R-:W-:Y:S04]  /*347d0*/  STL [R1+0x2d24], R140 ;  /* 0x002d248c01007387 */ /* 0x000fe80000100800 */
[----:B------:R-:W-:Y:S04]  /*347e0*/  STL [R1+0x2d20], R142 ;  /* 0x002d208e01007387 */ /* 0x000fe80000100800 */
[----:B------:R-:W-:Y:S01]  /*347f0*/  STL [R1+0x2d1c], R141 ;  /* 0x002d1c8d01007387 */ /* 0x000fe20000100800 */
[----:B----4-:R-:W-:Y:S11]  /*34800*/  HMMA.1688.F32.TF32 R4, R232, R220, R4 ;  /* 0x000000dce804723c */ /* 0x010ff60000081004 */
[----:B------:R-:W-:Y:S11]  /*34810*/  @!UPT UIADD3 URZ, URZ, URZ, URZ ;  /* 0x0000003f3f3ff290 */ /* 0x000ff6000fffe03f */
[----:B------:R-:W-:Y:S01]  /*34820*/  @!UPT UIADD3 URZ, URZ, URZ, URZ ;  /* 0x0000003f3f3ff290 */ /* 0x000fe2000fffe03f */
[----:B------:R2:W-:Y:S01]  /*34830*/  STL.64 [R1+0xaf0], R4 ;  /* 0x000af00401007387 */ /* 0x0005e20000100a00 */
[----:B-1----:R-:W-:-:S03]  /*34840*/  IMAD.MOV.U32 R144, RZ, RZ, R7 ;  /* 0x000000ffff907224 */ /* 0x002fc600078e0007 */
[----:B------:R1:W-:Y:S04]  /*34850*/  STL [R1+0xaf8], R6 ;  /* 0x000af80601007387 */ /* 0x0003e80000100800 */
[----:B--2---:R-:W2:Y:S04]  /*34860*/  LDL.LU R4, [R1+0xb20] ;  /* 0x000b200001047983 */ /* 0x004ea80000300800 */
[----:B------:R-:W2:Y:S04]  /*34870*/  LDL.LU R5, [R1+0xb24] ;  /* 0x000b240001057983 */ /* 0x000ea80000300800 */
[----:B-1----:R-:W2:Y:S04]  /*34880*/  LDL.LU R6, [R1+0xb28] ;  /* 0x000b280001067983 */ /* 0x002ea80000300800 */
[----:B------:R-:W2:Y:S04]  /*34890*/  LDL.LU R7, [R1+0xb2c] ;  /* 0x000b2c0001077983 */ /* 0x000ea80000300800 */
[----:B------:R-:W-:Y:S04]  /*348a0*/  STL [R1+0x2d2c], R144 ;  /* 0x002d2c9001007387 */ /* 0x000fe80000100800 */
        /* <DEDUP_REMOVED lines=12> */
[----:B------:R1:W-:Y:S04]  /*34970*/  STL [R1+0x2d38], R138 ;  /* 0x002d388a01007387 */ /* 0x0003e80000100800 */
[----:B------:R1:W-:Y:S04]  /*34980*/  STL [R1+0x2d34], R137 ;  /* 0x002d348901007387 */ /* 0x0003e80000100800 */
[----:B------:R1:W-:Y:S04]  /*34990*/  STL [R1+0x2d30], R136 ;  /* 0x002d308801007387 */ /* 0x0003e80000100800 */
[----:B------:R-:W4:Y:S04]  /*349a0*/  LDL.LU R12, [R1+0xb40] ;  /* 0x000b4000010c7983 */ /* 0x000f280000300800 */
[----:B------:R-:W4:Y:S04]  /*349b0*/  LDL.LU R13, [R1+0xb44] ;  /* 0x000b4400010d7983 */ /* 0x000f280000300800 */
[----:B------:R-:W4:Y:S04]  /*349c0*/  LDL.LU R14, [R1+0xb48] ;  /* 0x000b4800010e7983 */ /* 0x000f280000300800 */
[----:B------:R-:W4:Y:S01]  /*349d0*/  LDL.LU R15, [R1+0xb4c] ;  /* 0x000b4c00010f7983 */ /* 0x000f220000300800 */
[C---:B---3--:R-:W-:Y:S11]  /*349e0*/  HMMA.1688.F32.TF32 R8, R232.reuse, R212, R8 ;  /* 0x000000d4e808723c */ /* 0x048ff60000081008 */
[----:B------:R-:W-:Y:S11]  /*349f0*/  @!UPT UIADD3 URZ, URZ, URZ, URZ ;  /* 0x0000003f3f3ff290 */ /* 0x000ff6000fffe03f */
[----:B------:R-:W-:Y:S02]  /*34a00*/  @!UPT UIADD3 URZ, URZ, URZ, URZ ;  /* 0x0000003f3f3ff290 */ /* 0x000fe4000fffe03f */
[----:B------:R-:W-:Y:S02]  /*34a10*/  IMAD.MOV.U32 R145, RZ, RZ, R8 ;  /* 0x000000ffff917224 */ /* 0x000fe400078e0008 */
[----:B------:R-:W-:Y:S01]  /*34a20*/  IMAD.MOV.U32 R140, RZ, RZ, R9 ;  /* 0x000000ffff8c7224 */ /* 0x000fe200078e0009 */
[----:B------:R-:W3:Y:S01]  /*34a30*/  LDL.LU R8, [R1+0xb50] ;  /* 0x000b500001087983 */ /* 0x000ee20000300800 */
[----:B------:R-:W-:Y:S02]  /*34a40*/  IMAD.MOV.U32 R142, RZ, RZ, R10 ;  /* 0x000000ffff8e7224 */ /* 0x000fe400078e000a */
[----:B------:R-:W-:Y:S01]  /*34a50*/  IMAD.MOV.U32 R141, RZ, RZ, R11 ;  /* 0x000000ffff8d7224 */ /* 0x000fe200078e000b */
[----:B------:R-:W3:Y:S04]  /*34a60*/  LDL.LU R9, [R1+0xb54] ;  /* 0x000b540001097983 */ /* 0x000ee80000300800 */
[----:B------:R-:W3:Y:S04]  /*34a70*/  LDL.LU R10, [R1+0xb58] ;  /* 0x000b5800010a7983 */ /* 0x000ee80000300800 */
[----:B------:R-:W3:Y:S04]  /*34a80*/  LDL.LU R11, [R1+0xb5c] ;  /* 0x000b5c00010b7983 */ /* 0x000ee80000300800 */
[----:B------:R-:W-:Y:S04]  /*34a90*/  STL [R1+0x2d4c], R141 ;  /* 0x002d4c8d01007387 */ /* 0x000fe80000100800 */
[----:B------:R-:W-:Y:S04]  /*34aa0*/  STL [R1+0x2d48], R142 ;  /* 0x002d488e01007387 */ /* 0x000fe80000100800 */
[----:B------:R-:W-:Y:S04]  /*34ab0*/  STL [R1+0x2d44], R140 ;  /* 0x002d448c01007387 */ /* 0x000fe80000100800 */
[----:B------:R1:W-:Y:S01]  /*34ac0*/  STL [R1+0x2d40], R145 ;  /* 0x002d409101007387 */ /* 0x0003e20000100800 */
[C---:B--2---:R-:W-:Y:S11]  /*34ad0*/  HMMA.1688.F32.TF32 R4, R232.reuse, R208, R4 ;  /* 0x000000d0e804723c */ /* 0x044ff60000081004 */
[----:B------:R-:W-:Y:S11]  /*34ae0*/  @!UPT UIADD3 URZ, URZ, URZ, URZ ;  /* 0x0000003f3f3ff290 */ /* 0x000ff6000fffe03f */
[----:B------:R-:W-:Y:S02]  /*34af0*/  @!UPT UIADD3 URZ, URZ, URZ, URZ ;  /* 0x0000003f3f3ff290 */ /* 0x000fe4000fffe03f */
[----:B-1----:R-:W-:Y:S02]  /*34b00*/  IMAD.MOV.U32 R138, RZ, RZ, R4 ;  /* 0x000000ffff8a7224 */ /* 0x002fe400078e0004 */
[----:B------:R-:W-:Y:S01]  /*34b10*/  IMAD.MOV.U32 R137, RZ, RZ, R5 ;  /* 0x000000ffff897224 */ /* 0x000fe200078e0005 */
[----:B------:R-:W2:Y:S01]  /*34b20*/  LDL.LU R4, [R1+0xb60] ;  /* 0x000b600001047983 */ /* 0x000ea20000300800 */
[----:B------:R-:W-:Y:S02]  /*34b30*/  IMAD.MOV.U32 R136, RZ, RZ, R6 ;  /* 0x000000ffff887224 */ /* 0x000fe400078e0006 */
[----:B------:R-:W-:Y:S01]  /*34b40*/  IMAD.MOV.U32 R144, RZ, RZ, R7 ;  /* 0x000000ffff907224 */ /* 0x000fe200078e0007 */
[----:B------:R-:W2:Y:S04]  /*34b50*/  LDL.LU R5, [R1+0xb64] ;  /* 0x000b640001057983 */ /* 0x000ea80000300800 */
[----:B------:R-:W2:Y:S04]  /*34b60*/  LDL.LU R6, [R1+0xb68] ;  /* 0x000b680001067983 */ /* 0x000ea80000300800 */
[----:B------:R-:W2:Y:S01]  /*34b70*/  LDL.LU R7, [R1+0xb6c] ;  /* 0x000b6c0001077983 */ /* 0x000ea20000300800 */
[----:B----4-:R-:W-:Y:S03]  /*34b80*/  HMMA.1688.F32.TF32 R16, R232, R204, R16 ;  /* 0x000000cce810723c */ /* 0x010fe60000081010 */
[----:B------:R-:W-:Y:S04]  /*34b90*/  STL [R1+0x2d5c], R144 ;  /* 0x002d5c9001007387 */ /* 0x000fe80000100800 */
[----:B------:R-:W-:Y:S04]  /*34ba0*/  STL [R1+0x2d58], R136 ;  /* 0x002d588801007387 */ /* 0x000fe80000100800 */
[----:B------:R-:W-:Y:S04]  /*34bb0*/  STL [R1+0x2d54], R137 ;  /* 0x002d548901007387 */ /* 0x000fe80000100800 */
[----:B------:R1:W-:Y:S09]  /*34bc0*/  STL [R1+0x2d50], R138 ;  /* 0x002d508a01007387 */ /* 0x0003f20000100800 */
[----:B------:R-:W-:-:S02]  /*34bd0*/  IMAD.MOV.U32 R132, RZ, RZ, R19 ;  /* 0x000000ffff847224 */ /* 0x000fc400078e0013 */
[----:B------:R-:W-:Y:S02]  /*34be0*/  IMAD.MOV.U32 R145, RZ, RZ, R18 ;  /* 0x000000ffff917224 */ /* 0x000fe400078e0012 */
[----:B------:R-:W-:Y:S01]  /*34bf0*/  IMAD.MOV.U32 R140, RZ, RZ, R17 ;  /* 0x000000ffff8c7224 */ /* 0x000fe200078e0011 */
[----:B------:R-:W-:Y:S01]  /*34c00*/  HMMA.1688.F32.TF32 R12, R232, R200, R12 ;  /* 0x000000c8e80c723c */ /* 0x000fe2000008100c */
[----:B------:R-:W-:Y:S01]  /*34c10*/  IMAD.MOV.U32 R142, RZ, RZ, R16 ;  /* 0x000000ffff8e7224 */ /* 0x000fe200078e0010 */
[----:B------:R-:W-:Y:S04]  /*34c20*/  STL [R1+0x2d6c], R132 ;  /* 0x002d6c8401007387 */ /* 0x000fe80000100800 */
[----:B------:R4:W-:Y:S04]  /*34c30*/  STL [R1+0x2d68], R145 ;  /* 0x002d689101007387 */ /* 0x0009e80000100800 */
[----:B------:R1:W-:Y:S04]  /*34c40*/  STL [R1+0x2d64], R140 ;  /* 0x002d648c01007387 */ /* 0x0003e80000100800 */
[----:B------:R1:W-:Y:S10]  /*34c50*/  STL [R1+0x2d60], R142 ;  /* 0x002d608e01007387 */ /* 0x0003f40000100800 */
[----:B------:R-:W-:-:S02]  /*34c60*/  IMAD.MOV.U32 R128, RZ, RZ, R15 ;  /* 0x000000ffff807224 */ /* 0x000fc400078e000f */
[----:B------:R-:W-:Y:S02]  /*34c70*/  IMAD.MOV.U32 R135, RZ, RZ, R14 ;  /* 0x000000ffff877224 */ /* 0x000fe400078e000e */
[----:B------:R-:W-:Y:S02]  /*34c80*/  IMAD.MOV.U32 R134, RZ, RZ, R13 ;  /* 0x000000ffff867224 */ /* 0x000fe400078e000d */
[----:B------:R-:W-:Y:S01]  /*34c90*/  IMAD.MOV.U32 R133, RZ, RZ, R12 ;  /* 0x000000ffff857224 */ /* 0x000fe200078e000c */
[----:B------:R-:W-:Y:S04]  /*34ca0*/  STL [R1+0x2d7c], R128 ;  /* 0x002d7c8001007387 */ /* 0x000fe80000100800 */
[----:B------:R-:W-:Y:S04]  /*34cb0*/  STL [R1+0x2d78], R135 ;  /* 0x002d788701007387 */ /* 0x000fe80000100800 */
[----:B------:R-:W-:Y:S04]  /*34cc0*/  STL [R1+0x2d74], R134 ;  /* 0x002d748601007387 */ /* 0x000fe80000100800 */
        /* <DEDUP_REMOVED lines=9> */
[----:B-1----:R-:W-:Y:S02]  /*34d60*/  IMAD.MOV.U32 R138, RZ, RZ, R10 ;  /* 0x000000ffff8a7224 */ /* 0x002fe400078e000a */
[----:B------:R-:W-:Y:S02]  /*34d70*/  IMAD.MOV.U32 R137, RZ, RZ, R9 ;  /* 0x000000ffff897224 */ /* 0x000fe400078e0009 */
[----:B------:R-:W-:Y:S01]  /*34d80*/  IMAD.MOV.U32 R136, RZ, RZ, R8 ;  /* 0x000000ffff887224 */ /* 0x000fe200078e0008 */
[----:B------:R-:W-:Y:S04]  /*34d90*/  STL [R1+0x2d8c], R141 ;  /* 0x002d8c8d01007387 */ /* 0x000fe80000100800 */
[----:B------:R-:W-:Y:S04]  /*34da0*/  STL [R1+0x2d88], R138 ;  /* 0x002d888a01007387 */ /* 0x000fe80000100800 */
[----:B------:R-:W-:Y:S04]  /*34db0*/  STL [R1+0x2d84], R137 ;  /* 0x002d848901007387 */ /* 0x000fe80000100800 */
[----:B------:R-:W-:Y:S04]  /*34dc0*/  STL [R1+0x2d80], R136 ;  /* 0x002d808801007387 */ /* 0x000fe80000100800 */
        /* <DEDUP_REMOVED lines=8> */
[----:B--2---:R-:W-:Y:S11]  /*34e50*/  HMMA.1688.F32.TF32 R4, R232, R192, R4 ;  /* 0x000000c0e804723c */ /* 0x004ff60000081004 */
[----:B------:R-:W-:Y:S11]  /*34e60*/  @!UPT UIADD3 URZ, URZ, URZ, URZ ;  /* 0x0000003f3f3ff290 */ /* 0x000ff6000fffe03f */
[----:B------:R-:W-:Y:S02]  /*34e70*/  @!UPT UIADD3 URZ, URZ, URZ, URZ ;  /* 0x0000003f3f3ff290 */ /* 0x000fe4000fffe03f */
[----:B----4-:R-:W-:Y:S02]  /*34e80*/  IMAD.MOV.U32 R145, RZ, RZ, R4 ;  /* 0x000000ffff917224 */ /* 0x010fe400078e0004 */
[----:B------:R-:W-:Y:S01]  /*34e90*/  IMAD.MOV.U32 R140, RZ, RZ, R5 ;  /* 0x000000ffff8c7224 */ /* 0x000fe200078e0005 */
[----:B------:R-:W2:Y:S01]  /*34ea0*/  LDL.LU R4, [R1+0x10a0] ;  /* 0x0010a00001047983 */ /* 0x000ea20000300800 */
[----:B------:R-:W-:Y:S02]  /*34eb0*/  IMAD.MOV.U32 R142, RZ, RZ, R6 ;  /* 0x000000ffff8e7224 */ /* 0x000fe400078e0006 */
[----:B------:R-:W-:Y:S01]  /*34ec0*/  IMAD.MOV.U32 R144, RZ, RZ, R7 ;  /* 0x000000ffff907224 */ /* 0x000fe200078e0007 */
[----:B------:R-:W2:Y:S04]  /*34ed0*/  LDL.LU R5, [R1+0x10a4] ;  /* 0x0010a40001057983 */ /* 0x000ea80000300800 */
[----:B------:R-:W2:Y:S04]  /*34ee0*/  LDL.LU R6, [R1+0x10a8] ;  /* 0x0010a80001067983 */ /* 0x000ea80000300800 */
[----:B------:R-:W2:Y:S04]  /*34ef0*/  LDL.LU R7, [R1+0x10ac] ;  /* 0x0010ac0001077983 */ /* 0x000ea80000300800 */
[----:B------:R-:W4:Y:S04]  /*34f00*/  LDL.LU R12, [R1+0xbc0] ;  /* 0x000bc000010c7983 */ /* 0x000f280000300800 */
[----:B------:R-:W4:Y:S04]  /*34f10*/  LDL.LU R13, [R1+0xbc4] ;  /* 0x000bc400010d7983 */ /* 0x000f280000300800 */
[----:B------:R-:W4:Y:S04]  /*34f20*/  LDL.LU R14, [R1+0xbc8] ;  /* 0x000bc800010e7983 */ /* 0x000f280000300800 */
[----:B------:R-:W4:Y:S01]  /*34f30*/  LDL.LU R15, [R1+0xbcc] ;  /* 0x000bcc00010f7983 */ /* 0x000f220000300800 */
[----:B------:R-:W-:-:S02]  /*34f40*/  IMAD.MOV.U32 R8, RZ, RZ, R239 ;  /* 0x000000ffff087224 */ /* 0x000fc400078e00ef */
[----:B------:R-:W-:Y:S01]  /*34f50*/  IMAD.MOV.U32 R9, RZ, RZ, R238 ;  /* 0x000000ffff097224 */ /* 0x000fe200078e00ee */
[----:B------:R-:W-:Y:S01]  /*34f60*/  LDS R239, [R3+0x25380] ;  /* 0x0253800003ef7984 */ /* 0x000fe20000000800 */
[----:B------:R-:W-:Y:S02]  /*34f70*/  IMAD.MOV.U32 R10, RZ, RZ, R237 ;  /* 0x000000ffff0a7224 */ /* 0x000fe400078e00ed */
[----:B------:R-:W-:Y:S01]  /*34f80*/  IMAD.MOV.U32 R11, RZ, RZ, R236 ;  /* 0x000000ffff0b7224 */ /* 0x000fe200078e00ec */
[----:B------:R-:W-:Y:S04]  /*34f90*/  LDS R238, [R2+0x25380] ;  /* 0x0253800002ee7984 */ /* 0x000fe80000000800 */
[----:B------:R-:W-:Y:S04]  /*34fa0*/  LDS R236, [R2+0x24380] ;  /* 0x0243800002ec7984 */ /* 0x000fe80000000800 */
[----:B------:R-:W1:Y:S04]  /*34fb0*/  LDS R237, [R3+0x24380] ;  /* 0x0243800003ed7984 */ /* 0x000e680000000800 */
[----:B------:R-:W-:Y:S04]  /*34fc0*/  STL [R1+0x2d9c], R144 ;  /* 0x002d9c9001007387 */ /* 0x000fe80000100800 */
[----:B------:R-:W-:Y:S04]  /*34fd0*/  STL [R1+0x2d98], R142 ;  /* 0x002d988e01007387 */ /* 0x000fe80000100800 */
[----:B------:R-:W-:Y:S01]  /*34fe0*/  STL [R1+0x2d94], R140 ;  /* 0x002d948c01007387 */ /* 0x000fe20000100800 */
[----:B------:R-:W-:Y:S03]  /*34ff0*/  HMMA.1688.F32.TF32 R24, R232, R188, R24 ;  /* 0x000000bce818723c */ /* 0x000fe60000081018 */
[----:B------:R-:W-:Y:S11]  /*35000*/  STL [R1+0x2d90], R145 ;  /* 0x002d909101007387 */ /* 0x000ff60000100800 */
[----:B------:R-:W-:Y:S10]  /*35010*/  @!UPT UIADD3 URZ, URZ, URZ, URZ ;  /* 0x0000003f3f3ff290 */ /* 0x000ff4000fffe03f */
[----:B------:R-:W-:Y:S01]  /*35020*/  MOV R133, R26 ;  /* 0x0000001a00857202 */ /* 0x000fe20000000f00 */
[----:B------:R-:W-:Y:S02]  /*35030*/  IMAD.MOV.U32 R134, RZ, RZ, R25 ;  /* 0x000000ffff867224 */ /* 0x000fe400078e0019 */
[----:B------:R-:W-:Y:S02]  /*35040*/  IMAD.MOV.U32 R135, RZ, RZ, R24 ;  /* 0x000000ffff877224 */ /* 0x000fe400078e0018 */
[----:B------:R-:W-:Y:S04]  /*35050*/  STL [R1+0x2da8], R133 ;  /* 0x002da88501007387 */ /* 0x000fe80000100800 */
[----:B------:R-:W-:Y:S04]  /*35060*/  STL [R1+0x2da4], R134 ;  /* 0x002da48601007387 */ /* 0x000fe80000100800 */
[----:B------:R-:W-:Y:S01]  /*35070*/  STL [R1+0x2da0], R135 ;  /* 0x002da08701007387 */ /* 0x000fe20000100800 */
[----:B------:R-:W-:Y:S01]  /*35080*/  IMAD.MOV.U32 R132, RZ, RZ, R27 ;  /* 0x000000ffff847224 */ /* 0x000fe200078e001b */
[----:B-1----:R-:W-:Y:S08]  /*35090*/  HMMA.1688.F32.TF32 R8, R236, R228, R8 ;  /* 0x000000e4ec08723c */ /* 0x002ff00000081008 */
[----:B---3--:R-:W-:Y:S11]  /*350a0*/  HMMA.1688.F32.TF32 R20, R232, R184, R20 ;  /* 0x000000b8e814723c */ /* 0x008ff60000081014 */
[----:B------:R-:W-:Y:S11]  /*350b0*/  @!UPT UIADD3 URZ, URZ, URZ, URZ ;  /* 0x0000003f3f3ff290 */ /* 0x000ff6000fffe03f */
[----:B------:R-:W-:Y:S02]  /*350c0*/  @!UPT UIADD3 URZ, URZ, URZ, URZ ;  /* 0x0000003f3f3ff290 */ /* 0x000fe4000fffe03f */
[----:B------:R-:W-:Y:S02]  /*350d0*/  IMAD.MOV.U32 R129, RZ, RZ, R20 ;  /* 0x000000ffff817224 */ /* 0x000fe400078e0014 */
[----:B------:R-:W-:Y:S02]  /*350e0*/  IMAD.MOV.U32 R130, RZ, RZ, R21 ;  /* 0x000000ffff827224 */ /* 0x000fe400078e0015 */
[----:B------:R-:W-:Y:S02]  /*350f0*/  IMAD.MOV.U32 R131, RZ, RZ, R22 ;  /* 0x000000ffff837224 */ /* 0x000fe400078e0016 */
[----:B------:R-:W-:Y:S01]  /*35100*/  IMAD.MOV.U32 R139, RZ, RZ, R23 ;  /* 0x000000ffff8b7224 */ /* 0x000fe200078e0017 */
[----:B--2---:R-:W-:Y:S11]  /*35110*/  HMMA.1688.F32.TF32 R4, R236, R224, R4 ;  /* 0x000000e0ec04723c */ /* 0x004ff60000081004 */
[----:B------:R-:W-:Y:S11]  /*35120*/  @!UPT UIADD3 URZ, URZ, URZ, URZ ;  /* 0x0000003f3f3ff290 */ /* 0x000ff6000fffe03f */
[----:B------:R-:W-:Y:S01]  /*35130*/  @!UPT UIADD3 URZ, URZ, URZ, URZ ;  /* 0x0000003f3f3ff290 */ /* 0x000fe2000fffe03f */
[----:B------:R1:W-:Y:S04]  /*35140*/  STL [R1+0xc0c], R7 ;  /* 0x000c0c0701007387 */ /* 0x0003e80000100800 */
        /* <DEDUP_REMOVED lines=8> */
[----:B------:R-:W2:Y:S01]  /*351d0*/  LDL.LU R24, [R1+0x1090] ;  /* 0x0010900001187983 */ /* 0x000ea20000300800 */
[----:B------:R-:W-:-:S03]  /*351e0*/  IMAD.MOV.U32 R143, RZ, RZ, R4 ;  /* 0x000000ffff8f7224 */ /* 0x000fc600078e0004 */
[----:B------:R-:W2:Y:S01]  /*351f0*/  LDL.LU R25, [R1+0x1094] ;  /* 0x0010940001197983 */ /* 0x000ea20000300800 */
[----:B------:R-:W-:-:S03]  /*35200*/  IMAD.MOV.U32 R146, RZ, RZ, R5 ;  /* 0x000000ffff927224 */ /* 0x000fc600078e0005 */
[----:B------:R-:W2:Y:S01]  /*35210*/  LDL.LU R26, [R1+0x1098] ;  /* 0x00109800011a7983 */ /* 0x000ea20000300800 */
[----:B------:R-:W-:-:S03]  /*35220*/  IMAD.MOV.U32 R147, RZ, RZ, R6 ;  /* 0x000000ffff937224 */ /* 0x000fc600078e0006 */
[----:B------:R-:W2:Y:S04]  /*35230*/  LDL.LU R27, [R1+0x109c] ;  /* 0x00109c00011b7983 */ /* 0x000ea80000300800 */
[----:B------:R-:W2:Y:S04]  /*35240*/  LDL.LU R4, [R1+0x1070] ;  /* 0x0010700001047983 */ /* 0x000ea80000300800 */
[----:B------:R-:W2:Y:S04]  /*35250*/  LDL.LU R5, [R1+0x1074] ;  /* 0x0010740001057983 */ /* 0x000ea80000300800 */
[----:B------:R-:W2:Y:S04]  /*35260*/  LDL.LU R6, [R1+0x1078] ;  /* 0x0010780001067983 */ /* 0x000ea80000300800 */
[----:B-1----:R-:W2:Y:S01]  /*35270*/  LDL.LU R7, [R1+0x107c] ;  /* 0x00107c0001077983 */ /* 0x002ea20000300800 */
[C---:B----4-:R-:W-:Y:S03]  /*35280*/  HMMA.1688.F32.TF32 R12, R232.reuse, R176, R12 ;  /* 0x000000b0e80c723c */ /* 0x050fe6000008100c */
[----:B------:R-:W4:Y:S04]  /*35290*/  LDL.LU R32, [R1+0x1010] ;  /* 0x0010100001207983 */ /* 0x000f280000300800 */
[----:B------:R-:W4:Y:S01]  /*352a0*/  LDL.LU R33, [R1+0x1014] ;  /* 0x0010140001217983 */ /* 0x000f220000300800 */
[----:B------:R-:W-:Y:S03]  /*352b0*/  HMMA.1688.F32.TF32 R16, R232, R180, R16 ;  /* 0x000000b4e810723c */ /* 0x000fe60000081010 */
[----:B------:R-:W4:Y:S04]  /*352c0*/  LDL.LU R34, [R1+0x1018] ;  /* 0x0010180001227983 */ /* 0x000f280000300800 */
[----:B------:R-:W4:Y:S01]  /*352d0*/  LDL.LU R35, [R1+0x101c] ;  /* 0x00101c0001237983 */ /* 0x000f220000300800 */
[----:B------:R-:W-:-:S02]  /*352e0*/  IMAD.MOV.U32 R133, RZ, RZ, R8 ;  /* 0x000000ffff857224 */ /* 0x000fc400078e0008 */
[----:B------:R-:W-:Y:S01]  /*352f0*/  IMAD.MOV.U32 R134, RZ, RZ, R9 ;  /* 0x000000ffff867224 */ /* 0x000fe200078e0009 */
[----:B------:R-:W-:Y:S01]  /*35300*/  LDS R232, [R252+0x24380] ;  /* 0x02438000fce87984 */ /* 0x000fe20000000800 */
[----:B------:R-:W-:Y:S02]  /*35310*/  IMAD.MOV.U32 R135, RZ, RZ, R10 ;  /* 0x000000ffff877224 */ /* 0x000fe400078e000a */
[----:B------:R-:W-:Y:S01]  /*35320*/  IMAD.MOV.U32 R144, RZ, RZ, R11 ;  /* 0x000000ffff907224 */ /* 0x000fe200078e000b */
[----:B------:R-:W-:Y:S01]  /*35330*/  LDS R234, [R252+0x25380] ;  /* 0x02538000fcea7984 */ /* 0x000fe20000000800 */
[----:B------:R-:W-:Y:S02]  /*35340*/  IMAD.MOV.U32 R142, RZ, RZ, R12 ;  /* 0x000000ffff8e7224 */ /* 0x000fe400078e000c */
[----:B------:R-:W-:Y:S01]  /*35350*/  IMAD.MOV.U32 R140, RZ, RZ, R13 ;  /* 0x000000ffff8c7224 */ /* 0x000fe200078e000d */
[----:B------:R-:W4:Y:S01]  /*35360*/  LDL.LU R12, [R1+0x1050] ;  /* 0x00105000010c7983 */ /* 0x000f220000300800 */
[----:B------:R-:W-:-:S02]  /*35370*/  IMAD.MOV.U32 R145, RZ, RZ, R14 ;  /* 0x000000ffff917224 */ /* 0x000fc400078e000e */
[----:B------:R-:W-:Y:S01]  /*35380*/  IMAD.MOV.U32 R141, RZ, RZ, R15 ;  /* 0x000000ffff8d7224 */ /* 0x000fe200078e000f */
        /* <DEDUP_REMOVED lines=28> */
[----:B------:R-:W1:Y:S01]  /*35550*/  LDS R235, [R0+0x25380] ;  /* 0x0253800000eb7984 */ /* 0x000e620000000800 */
[C---:B---3--:R-:W-:Y:S08]  /*35560*/  HMMA.1688.F32.TF32 R20, R236.reuse, R168, R20 ;  /* 0x000000a8ec14723c */ /* 0x048ff00000081014 */
[C---:B--2---:R-:W-:Y:S08]  /*35570*/  HMMA.1688.F32.TF32 R24, R236.reuse, R172, R24 ;  /* 0x000000acec18723c */ /* 0x044ff00000081018 */
[C---:B------:R-:W-:Y:S11]  /*35580*/  HMMA.1688.F32.TF32 R4, R236.reuse, R220, R4 ;  /* 0x000000dcec04723c */ /* 0x040ff60000081004 */
[----:B------:R-:W-:Y:S04]  /*35590*/  @!UPT UIADD3 URZ, URZ, URZ, URZ ;  /* 0x0000003f3f3ff290 */ /* 0x000fe8000fffe03f */
[----:B------:R2:W-:Y:S04]  /*355a0*/  STL.64 [R1+0xc20], R24 ;  /* 0x000c201801007387 */ /* 0x0005e80000100a00 */
[----:B------:R3:W-:Y:S04]  /*355b0*/  STL.64 [R1+0xc28], R26 ;  /* 0x000c281a01007387 */ /* 0x0007e80000100a00 */
[----:B--2---:R-:W2:Y:S04]  /*355c0*/  LDL.LU R24, [R1+0xfe0] ;  /* 0x000fe00001187983 */ /* 0x004ea80000300800 */
[----:B------:R1:W-:Y:S04]  /*355d0*/  STL.64 [R1+0xc40], R20 ;  /* 0x000c401401007387 */ /* 0x0003e80000100a00 */
[----:B------:R1:W-:Y:S04]  /*355e0*/  STL.64 [R1+0xc48], R22 ;  /* 0x000c481601007387 */ /* 0x0003e80000100a00 */
[----:B------:R1:W-:Y:S04]  /*355f0*/  STL.64 [R1+0xc70], R4 ;  /* 0x000c700401007387 */ /* 0x0003e80000100a00 */
[----:B------:R1:W-:Y:S04]  /*35600*/  STL.64 [R1+0xc78], R6 ;  /* 0x000c780601007387 */ /* 0x0003e80000100a00 */
[----:B------:R-:W2:Y:S04]  /*35610*/  LDL.LU R25, [R1+0xfe4] ;  /* 0x000fe40001197983 */ /* 0x000ea80000300800 */
[----:B---3--:R-:W2:Y:S04]  /*35620*/  LDL.LU R26, [R1+0xfe8] ;  /* 0x000fe800011a7983 */ /* 0x008ea80000300800 */
[----:B------:R-:W2:Y:S01]  /*35630*/  LDL.LU R27, [R1+0xfec] ;  /* 0x000fec00011b7983 */ /* 0x000ea20000300800 */
[C---:B----4-:R-:W-:Y:S03]  /*35640*/  HMMA.1688.F32.TF32 R12, R236.reuse, R212, R12 ;  /* 0x000000d4ec0c723c */ /* 0x050fe6000008100c */
[----:B-1----:R-:W3:Y:S04]  /*35650*/  LDL.LU R20, [R1+0xfd0] ;  /* 0x000fd00001147983 */ /* 0x002ee80000300800 */
[----:B------:R-:W3:Y:S01]  /*35660*/  LDL.LU R21, [R1+0xfd4] ;  /* 0x000fd40001157983 */ /* 0x000ee20000300800 */
[C---:B------:R-:W-:Y:S03]  /*35670*/  HMMA.1688.F32.TF32 R44, R236.reuse, R216, R16 ;  /* 0x000000d8ec2c723c */ /* 0x040fe60000081010 */
[----:B------:R-:W3:Y:S04]  /*35680*/  LDL.LU R22, [R1+0xfd8] ;  /* 0x000fd80001167983 */ /* 0x000ee80000300800 */
[----:B------:R-:W3:Y:S04]  /*35690*/  LDL.LU R23, [R1+0xfdc] ;  /* 0x000fdc0001177983 */ /* 0x000ee80000300800 */
[----:B------:R-:W4:Y:S04]  /*356a0*/  LDL.LU R4, [R1+0xc90] ;  /* 0x000c900001047983 */ /* 0x000f280000300800 */
[----:B------:R-:W4:Y:S04]  /*356b0*/  LDL.LU R5, [R1+0xc94] ;  /* 0x000c940001057983 */ /* 0x000f280000300800 */
[----:B------:R-:W4:Y:S04]  /*356c0*/  LDL.LU R6, [R1+0xc98] ;  /* 0x000c980001067983 */ /* 0x000f280000300800 */
[----:B------:R-:W4:Y:S04]  /*356d0*/  LDL.LU R7, [R1+0xc9c] ;  /* 0x000c9c0001077983 */ /* 0x000f280000300800 */
[----:B------:R-:W3:Y:S04]  /*356e0*/  LDL.LU R16, [R1+0xc80] ;  /* 0x000c800001107983 */ /* 0x000ee80000300800 */
[----:B------:R-:W-:Y:S01]  /*356f0*/  STL.64 [R1+0xca0], R44 ;  /* 0x000ca02c01007387 */ /* 0x000fe20000100a00 */
[C---:B------:R-:W-:Y:S03]  /*35700*/  HMMA.1688.F32.TF32 R48, R236.reuse, R208, R40 ;  /* 0x000000d0ec30723c */ /* 0x040fe60000081028 */
[----:B------:R1:W-:Y:S05]  /*35710*/  STL.64 [R1+0xca8], R46 ;  /* 0x000ca82e01007387 */ /* 0x0003ea0000100a00 */
[C---:B------:R-:W-:Y:S08]  /*35720*/  HMMA.1688.F32.TF32 R40, R236.reuse, R200, R36 ;  /* 0x000000c8ec28723c */ /* 0x040ff00000081024 */
[C---:B-1----:R-:W-:Y:S01]  /*35730*/  HMMA.1688.F32.TF32 R44, R236.reuse, R204, R84 ;  /* 0x000000ccec2c723c */ /* 0x042fe20000081054 */
[----:B------:R1:W-:Y:S07]  /*35740*/  STL.64 [R1+0xcb0], R12 ;  /* 0x000cb00c01007387 */ /* 0x0003ee0000100a00 */
[C---:B------:R-:W-:Y:S01]  /*35750*/  HMMA.1688.F32.TF32 R36, R236.reuse, R196, R32 ;  /* 0x000000c4ec24723c */ /* 0x040fe20000081020 */
[----:B------:R1:W-:Y:S04]  /*35760*/  STL.64 [R1+0xcb8], R14 ;  /* 0x000cb80e01007387 */ /* 0x0003e80000100a00 */
[----:B------:R-:W3:Y:S03]  /*35770*/  LDL.LU R17, [R1+0xc84] ;  /* 0x000c840001117983 */ /* 0x000ee60000300800 */
[C---:B------:R-:W-:Y:S01]  /*35780*/  HMMA.1688.F32.TF32 R32, R236.reuse, R192, R28 ;  /* 0x000000c0ec20723c */ /* 0x040fe2000008101c */
[----:B------:R-:W3:Y:S04]  /*35790*/  LDL.LU R18, [R1+0xc88] ;  /* 0x000c880001127983 */ /* 0x000ee80000300800 */
[----:B------:R-:W3:Y:S03]  /*357a0*/  LDL.LU R19, [R1+0xc8c] ;  /* 0x000c8c0001137983 */ /* 0x000ee60000300800 */
[C---:B------:R-:W-:Y:S01]  /*357b0*/  HMMA.1688.F32.TF32 R8, R236.reuse, R188, R8 ;  /* 0x000000bcec08723c */ /* 0x040fe20000081008 */
[----:B-1----:R-:W3:Y:S04]  /*357c0*/  LDL.LU R12, [R1+0xc60] ;  /* 0x000c6000010c7983 */ /* 0x002ee80000300800 */
[----:B------:R-:W3:Y:S04]  /*357d0*/  LDL.LU R13, [R1+0xc64] ;  /* 0x000c6400010d7983 */ /* 0x000ee80000300800 */
[----:B------:R-:W3:Y:S04]  /*357e0*/  LDL.LU R14, [R1+0xc68] ;  /* 0x000c6800010e7983 */ /* 0x000ee80000300800 */
[----:B------:R-:W3:Y:S04]  /*357f0*/  LDL.LU R15, [R1+0xc6c] ;  /* 0x000c6c00010f7983 */ /* 0x000ee80000300800 */
        /* <DEDUP_REMOVED lines=8> */
[----:B------:R-:W3:Y:S04]  /*35880*/  LDL.LU R28, [R1+0xc50] ;  /* 0x000c5000011c7983 */ /* 0x000ee80000300800 */
[----:B------:R-:W-:Y:S04]  /*35890*/  STL.64 [R1+0xd00], R32 ;  /* 0x000d002001007387 */ /* 0x000fe80000100a00 */
[----:B------:R-:W-:Y:S04]  /*358a0*/  STL.64 [R1+0xd08], R34 ;  /* 0x000d082201007387 */ /* 0x000fe80000100a00 */
[----:B------:R1:W-:Y:S04]  /*358b0*/  STL.64 [R1+0xd10], R8 ;  /* 0x000d100801007387 */ /* 0x0003e80000100a00 */
[----:B------:R1:W-:Y:S04]  /*358c0*/  STL.64 [R1+0xd18], R10 ;  /* 0x000d180a01007387 */ /* 0x0003e80000100a00 */
[----:B------:R-:W3:Y:S04]  /*358d0*/  LDL.LU R29, [R1+0xc54] ;  /* 0x000c5400011d7983 */ /* 0x000ee80000300800 */
[----:B------:R-:W3:Y:S04]  /*358e0*/  LDL.LU R30, [R1+0xc58] ;  /* 0x000c5800011e7983 */ /* 0x000ee80000300800 */
[----:B------:R-:W3:Y:S04]  /*358f0*/  LDL.LU R31, [R1+0xc5c] ;  /* 0x000c5c00011f7983 */ /* 0x000ee80000300800 */
[----:B-1----:R-:W3:Y:S04]  /*35900*/  LDL.LU R8, [R1+0xc30] ;  /* 0x000c300001087983 */ /* 0x002ee80000300800 */
[----:B------:R-:W3:Y:S04]  /*35910*/  LDL.LU R9, [R1+0xc34] ;  /* 0x000c340001097983 */ /* 0x000ee80000300800 */
[----:B------:R-:W3:Y:S04]  /*35920*/  LDL.LU R10, [R1+0xc38] ;  /* 0x000c3800010a7983 */ /* 0x000ee80000300800 */
[----:B------:R-:W3:Y:S01]  /*35930*/  LDL.LU R11, [R1+0xc3c] ;  /* 0x000c3c00010b7983 */ /* 0x000ee20000300800 */
[C---:B--2---:R-:W-:Y:S03]  /*35940*/  HMMA.1688.F32.TF32 R32, R236.reuse, R184, R24 ;  /* 0x000000b8ec20723c */ /* 0x044fe60000081018 */
[----:B------:R-:W2:Y:S11]  /*35950*/  LDL.LU R24, [R1+0xc10] ;  /* 0x000c100001187983 */ /* 0x000eb60000300800 */
[----:B------:R-:W-:Y:S09]  /*35960*/  @!UPT UIADD3 URZ, URZ, URZ, URZ ;  /* 0x0000003f3f3ff290 */ /* 0x000ff2000fffe03f */
[----:B------:R-:W-:Y:S04]  /*35970*/  STL.64 [R1+0xde0], R32 ;  /* 0x000de02001007387 */ /* 0x000fe80000100a00 */
[----:B------:R3:W-:Y:S04]  /*35980*/  STL.64 [R1+0xde8], R34 ;  /* 0x000de82201007387 */ /* 0x0007e80000100a00 */
[----:B------:R-:W2:Y:S01]  /*35990*/  LDL.LU R25, [R1+0xc14] ;  /* 0x000c140001197983 */ /* 0x000ea20000300800 */
[C---:B----4-:R-:W-:Y:S03]  /*359a0*/  HMMA.1688.F32.TF32 R4, R236.reuse, R176, R4 ;  /* 0x000000b0ec04723c */ /* 0x050fe60000081004 */
[----:B------:R-:W2:Y:S04]  /*359b0*/  LDL.LU R26, [R1+0xc18] ;  /* 0x000c1800011a7983 */ /* 0x000ea80000300800 */
[----:B------:R-:W2:Y:S01]  /*359c0*/  LDL.LU R27, [R1+0xc1c] ;  /* 0x000c1c00011b7983 */ /* 0x000ea20000300800 */
[----:B---3--:R-:W-:Y:S03]  /*359d0*/  HMMA.1688.F32.TF32 R32, R236, R180, R20 ;  /* 0x000000b4ec20723c */ /* 0x008fe60000081014 */
[----:B------:R-:W3:Y:S04]  /*359e0*/  LDL.LU R20, [R1+0xbf0] ;  /* 0x000bf00001147983 */ /* 0x000ee80000300800 */
[----:B------:R-:W-:Y:S04]  /*359f0*/  LDS R236, [R2+0x26000] ;  /* 0x0260000002ec7984 */ /* 0x000fe80000000800 */
[----:B------:R-:W-:Y:S04]  /*35a00*/  LDS R238, [R2+0x27000] ;  /* 0x0270000002ee7984 */ /* 0x000fe80000000800 */
[----:B------:R-:W-:Y:S04]  /*35a10*/  LDS R237, [R3+0x26000] ;  /* 0x0260000003ed7984 */ /* 0x000fe80000000800 */
[----:B------:R-:W1:Y:S04]  /*35a20*/  LDS R239, [R3+0x27000] ;  /* 0x0270000003ef7984 */ /* 0x000e680000000800 */
[----:B------:R-:W-:Y:S04]  /*35a30*/  STL.64 [R1+0xe00], R32 ;  /* 0x000e002001007387 */ /* 0x000fe80000100a00 */
[----:B------:R4:W-:Y:S02]  /*35a40*/  STL.64 [R1+0xe08], R34 ;  /* 0x000e082201007387 */ /* 0x0009e40000100a00 */
[C---:B----4-:R-:W-:Y:S02]  /*35a50*/  HMMA.1688.F32.TF32 R32, R232.reuse, R228, R16 ;  /* 0x000000e4e820723c */ /* 0x050fe40000081010 */
[----:B------:R4:W-:Y:S04]  /*35a60*/  STL.64 [R1+0xdd0], R4 ;  /* 0x000dd00401007387 */ /* 0x0009e80000100a00 */
[----:B------:R1:W-:Y:S04]  /*35a70*/  STL.64 [R1+0xdd8], R6 ;  /* 0x000dd80601007387 */ /* 0x0003e80000100a00 */
[----:B------:R-:W3:Y:S04]  /*35a80*/  LDL.LU R21, [R1+0xbf4] ;  /* 0x000bf40001157983 */ /* 0x000ee80000300800 */
[----:B------:R-:W3:Y:S01]  /*35a90*/  LDL.LU R22, [R1+0xbf8] ;  /* 0x000bf80001167983 */ /* 0x000ee20000300800 */
[C---:B------:R-:W-:Y:S03]  /*35aa0*/  HMMA.1688.F32.TF32 R16, R232.reuse, R224, R12 ;  /* 0x000000e0e810723c */ /* 0x040fe6000008100c */
[----:B------:R-:W3:Y:S04]  /*35ab0*/  LDL.LU R23, [R1+0xbfc] ;  /* 0x000bfc0001177983 */ /* 0x000ee80000300800 */
[----:B----4-:R-:W4:Y:S04]  /*35ac0*/  LDL.LU R4, [R1+0xbb0] ;  /* 0x000bb00001047983 */ /* 0x010f280000300800 */
[----:B------:R-:W4:Y:S04]  /*35ad0*/  LDL.LU R5, [R1+0xbb4] ;  /* 0x000bb40001057983 */ /* 0x000f280000300800 */
[----:B-1----:R-:W4:Y:S04]  /*35ae0*/  LDL.LU R6, [R1+0xbb8] ;  /* 0x000bb80001067983 */ /* 0x002f280000300800 */
[----:B------:R-:W4:Y:S04]  /*35af0*/  LDL.LU R7, [R1+0xbbc] ;  /* 0x000bbc0001077983 */ /* 0x000f280000300800 */
        /* <DEDUP_REMOVED lines=8> */
[----:B-1----:R-:W4:Y:S04]  /*35b80*/  LDL.LU R16, [R1+0xb90] ;  /* 0x000b900001107983 */ /* 0x002f280000300800 */
[----:B------:R-:W4:Y:S04]  /*35b90*/  LDL.LU R17, [R1+0xb94] ;  /* 0x000b940001117983 */ /* 0x000f280000300800 */
[----:B------:R-:W4:Y:S01]  /*35ba0*/  LDL.LU R18, [R1+0xb98] ;  /* 0x000b980001127983 */ /* 0x000f220000300800 */
[C---:B------:R-:W-:Y:S03]  /*35bb0*/  HMMA.1688.F32.TF32 R32, R232.reuse, R172, R28 ;  /* 0x000000ace820723c */ /* 0x040fe6000008101c */
[----:B------:R-:W4:Y:S05]  /*35bc0*/  LDL.LU R19, [R1+0xb9c] ;  /* 0x000b9c0001137983 */ /* 0x000f2a0000300800 */
[C---:B------:R-:W-:Y:S01]  /*35bd0*/  HMMA.1688.F32.TF32 R28, R232.reuse, R168, R8 ;  /* 0x000000a8e81c723c */ /* 0x040fe20000081008 */
[----:B------:R-:W4:Y:S11]  /*35be0*/  LDL.LU R8, [R1+0xae0] ;  /* 0x000ae00001087983 */ /* 0x000f360000300800 */
[----:B------:R-:W-:Y:S03]  /*35bf0*/  @!UPT UIADD3 URZ, URZ, URZ, URZ ;  /* 0x0000003f3f3ff290 */ /* 0x000fe6000fffe03f */
[----:B------:R-:W-:Y:S04]  /*35c00*/  STL.64 [R1+0xda0], R32 ;  /* 0x000da02001007387 */ /* 0x000fe80000100a00 */
[----:B------:R-:W-:Y:S04]  /*35c10*/  STL.64 [R1+0xda8], R34 ;  /* 0x000da82201007387 */ /* 0x000fe80000100a00 */
[----:B------:R-:W-:Y:S04]  /*35c20*/  STL.64 [R1+0xd90], R28 ;  /* 0x000d901c01007387 */ /* 0x000fe80000100a00 */
[----:B------:R-:W-:Y:S04]  /*35c30*/  STL.64 [R1+0xd98], R30 ;  /* 0x000d981e01007387 */ /* 0x000fe80000100a00 */
[----:B------:R-:W4:Y:S04]  /*35c40*/  LDL.LU R9, [R1+0xae4] ;  /* 0x000ae40001097983 */ /* 0x000f280000300800 */
[----:B------:R-:W4:Y:S04]  /*35c50*/  LDL.LU R10, [R1+0xae8] ;  /* 0x000ae800010a7983 */ /* 0x000f280000300800 */
[----:B------:R-:W4:Y:S01]  /*35c60*/  LDL.LU R11, [R1+0xaec] ;  /* 0x000aec00010b7983 */ /* 0x000f220000300800 */
[C---:B--2---:R-:W-:Y:S11]  /*35c70*/  HMMA.1688.F32.TF32 R24, R232.reuse, R220, R24 ;  /* 0x000000dce818723c */ /* 0x044ff60000081018 */
[----:B------:R-:W-:Y:S11]  /*35c80*/  @!UPT UIADD3 URZ, URZ, URZ, URZ ;  /* 0x0000003f3f3ff290 */ /* 0x000ff6000fffe03f */
[----:B------:R-:W-:Y:S02]  /*35c90*/  @!UPT UIADD3 URZ, URZ, URZ, URZ ;  /* 0x0000003f3f3ff290 */ /* 0x000fe4000fffe03f */
[----:B------:R-:W-:Y:S02]  /*35ca0*/  IMAD.MOV.U32 R224, RZ, RZ, R27 ;  /* 0x000000ffffe07224 */ /* 0x000fe400078e001b */
[----:B------:R-:W-:Y:S02]  /*35cb0*/  IMAD.MOV.U32 R225, RZ, RZ, R26 ;  /* 0x000000ffffe17224 */ /* 0x000fe400078e001a */
[----:B------:R-:W-:Y:S02]  /*35cc0*/  IMAD.MOV.U32 R228, RZ, RZ, R25 ;  /* 0x000000ffffe47224 */ /* 0x000fe400078e0019 */
[----:B------:R-:W-:Y:S01]  /*35cd0*/  IMAD.MOV.U32 R229, RZ, RZ, R24 ;  /* 0x000000ffffe57224 */ /* 0x000fe200078e0018 */
[----:B------:R1:W-:Y:S04]  /*35ce0*/  STL [R1+0x2c64], R224 ;  /* 0x002c64e001007387 */ /* 0x0003e80000100800 */
[----:B------:R-:W-:Y:S01]  /*35cf0*/  STL [R1+0x2c60], R225 ;  /* 0x002c60e101007387 */ /* 0x000fe20000100800 */
[C---:B---3--:R-:W-:Y:S08]  /*35d00*/  HMMA.1688.F32.TF32 R20, R232.reuse, R216, R20 ;  /* 0x000000d8e814723c */ /* 0x048ff00000081014 */
[C---:B----4-:R-:W-:Y:S01]  /*35d10*/  HMMA.1688.F32.TF32 R4, R232.reuse, R212, R4 ;  /* 0x000000d4e804723c */ /* 0x050fe20000081004 */
[----:B------:R-:W-:Y:S04]  /*35d20*/  STL [R1+0x2c5c], R228 ;  /* 0x002c5ce401007387 */ /* 0x000fe80000100800 */
[----:B------:R2:W-:Y:S10]  /*35d30*/  STL [R1+0x2c58], R229 ;  /* 0x002c58e501007387 */ /* 0x0005f40000100800 */
[----:B------:R-:W-:Y:S04]  /*35d40*/  STL.64 [R1+0xd70], R20 ;  /* 0x000d701401007387 */ /* 0x000fe80000100a00 */
[----:B------:R-:W-:Y:S01]  /*35d50*/  STL.64 [R1+0xd78], R22 ;  /* 0x000d781601007387 */ /* 0x000fe20000100a00 */
[----:B------:R-:W-:Y:S04]  /*35d60*/  HMMA.1688.F32.TF32 R12, R232, R204, R12 ;  /* 0x000000cce80c723c */ /* 0x000fe8000008100c */
[----:B-1----:R-:W-:-:S04]  /*35d70*/  IMAD.MOV.U32 R224, RZ, RZ, R4 ;  /* 0x000000ffffe07224 */ /* 0x002fc800078e0004 */
[----:B------:R-:W-:Y:S01]  /*35d80*/  HMMA.1688.F32.TF32 R16, R232, R208, R16 ;  /* 0x000000d0e810723c */ /* 0x000fe20000081010 */
[----:B--2---:R-:W-:Y:S01]  /*35d90*/  IMAD.MOV.U32 R229, RZ, RZ, R7 ;  /* 0x000000ffffe57224 */ /* 0x004fe200078e0007 */
[----:B------:R-:W2:Y:S01]  /*35da0*/  LDL.LU R4, [R1+0xab0] ;  /* 0x000ab00001047983 */ /* 0x000ea20000300800 */
[----:B------:R-:W-:Y:S02]  /*35db0*/  IMAD.MOV.U32 R225, RZ, RZ, R5 ;  /* 0x000000ffffe17224 */ /* 0x000fe400078e0005 */
[----:B------:R-:W-:Y:S01]  /*35dc0*/  IMAD.MOV.U32 R228, RZ, RZ, R6 ;  /* 0x000000ffffe47224 */ /* 0x000fe200078e0006 */
[----:B------:R-:W2:Y:S04]  /*35dd0*/  LDL.LU R5, [R1+0xab4] ;  /* 0x000ab40001057983 */ /* 0x000ea80000300800 */
[----:B------:R-:W2:Y:S06]  /*35de0*/  LDL.LU R6, [R1+0xab8] ;  /* 0x000ab80001067983 */ /* 0x000eac0000300800 */
[----:B------:R-:W-:Y:S01]  /*35df0*/  IMAD.MOV.U32 R216, RZ, RZ, R15 ;  /* 0x000000ffffd87224 */ /* 0x000fe200078e000f */
[----:B------:R-:W2:Y:S01]  /*35e00*/  LDL.LU R7, [R1+0xabc] ;  /* 0x000abc0001077983 */ /* 0x000ea20000300800 */
[----:B------:R-:W-:-:S03]  /*35e10*/  IMAD.MOV.U32 R217, RZ, RZ, R14 ;  /* 0x000000ffffd97224 */ /* 0x000fc600078e000e */
[----:B------:R-:W-:Y:S01]  /*35e20*/  STL [R1+0x2c74], R229 ;  /* 0x002c74e501007387 */ /* 0x000fe20000100800 */
[----:B------:R-:W-:-:S03]  /*35e30*/  IMAD.MOV.U32 R220, RZ, RZ, R13 ;  /* 0x000000ffffdc7224 */ /* 0x000fc600078e000d */
[----:B------:R-:W-:Y:S01]  /*35e40*/  STL [R1+0x2c70], R228 ;  /* 0x002c70e401007387 */ /* 0x000fe20000100800 */
[----:B------:R-:W-:-:S03]  /*35e50*/  IMAD.MOV.U32 R221, RZ, RZ, R12 ;  /* 0x000000ffffdd7224 */ /* 0x000fc600078e000c */
[----:B------:R-:W-:Y:S04]  /*35e60*/  STL [R1+0x2c6c], R224 ;  /* 0x002c6ce001007387 */ /* 0x000fe80000100800 */
[----:B------:R1:W-:Y:S04]  /*35e70*/  STL [R1+0x2c68], R225 ;  /* 0x002c68e101007387 */ /* 0x0003e80000100800 */
[----:B------:R3:W-:Y:S01]  /*35e80*/  STL.64 [R1+0xd50], R16 ;  /* 0x000d501001007387 */ /* 0x0007e20000100a00 */
[----:B------:R-:W-:Y:S03]  /*35e90*/  HMMA.1688.F32.TF32 R8, R232, R200, R8 ;  /* 0x000000c8e808723c */ /* 0x000fe60000081008 */
[----:B------:R4:W-:Y:S04]  /*35ea0*/  STL.64 [R1+0xd58], R18 ;  /* 0x000d581201007387 */ /* 0x0009e80000100a00 */
[----:B------:R1:W-:Y:S04]  /*35eb0*/  STL [R1+0x2c84], R216 ;  /* 0x002c84d801007387 */ /* 0x0003e80000100800 */
[----:B------:R-:W-:Y:S04]  /*35ec0*/  STL [R1+0x2c80], R217 ;  /* 0x002c80d901007387 */ /* 0x000fe80000100800 */
[----:B------:R-:W-:Y:S04]  /*35ed0*/  STL [R1+0x2c7c], R220 ;  /* 0x002c7cdc01007387 */ /* 0x000fe80000100800 */
[----:B------:R2:W-:Y:S04]  /*35ee0*/  STL [R1+0x2c78], R221 ;  /* 0x002c78dd01007387 */ /* 0x0005e80000100800 */
[----:B------:R-:W2:Y:S04]  /*35ef0*/  LDL.LU R24, [R1+0xaa0] ;  /* 0x000aa00001187983 */ /* 0x000ea80000300800 */
[----:B------:R-:W2:Y:S01]  /*35f00*/  LDL.LU R25, [R1+0xaa4] ;  /* 0x000aa40001197983 */ /* 0x000ea20000300800 */
[----:B-1----:R-:W-:-:S03]  /*35f10*/  IMAD.MOV.U32 R225, RZ, RZ, R11 ;  /* 0x000000ffffe17224 */ /* 0x002fc600078e000b */
        /* <DEDUP_REMOVED lines=9> */
[----:B------:R-:W-:Y:S04]  /*35fb0*/  STL [R1+0x2c94], R225 ;  /* 0x002c94e101007387 */ /* 0x000fe80000100800 */
[----:B------:R-:W-:Y:S04]  /*35fc0*/  STL [R1+0x2c90], R224 ;  /* 0x002c90e001007387 */ /* 0x000fe80000100800 */
[----:B------:R-:W-:Y:S04]  /*35fd0*/  STL [R1+0x2c8c], R229 ;  /* 0x002c8ce501007387 */ /* 0x000fe80000100800 */
[----:B------:R1:W-:Y:S04]  /*35fe0*/  STL [R1+0x2c88], R228 ;  /* 0x002c88e401007387 */ /* 0x0003e80000100800 */
        /* <DEDUP_REMOVED lines=13> */
[----:B------:R-:W-:Y:S01]  /*360c0*/  IMAD.MOV.U32 R29, RZ, RZ, R191 ;  /* 0x000000ffff1d7224 */ /* 0x000fe200078e00bf */
[C---:B--2---:R-:W-:Y:S11]  /*360d0*/  HMMA.1688.F32.TF32 R4, R232.reuse, R196, R4 ;  /* 0x000000c4e804723c */ /* 0x044ff60000081004 */
[----:B------:R-:W-:Y:S11]  /*360e0*/  @!UPT UIADD3 URZ, URZ, URZ, URZ ;  /* 0x0000003f3f3ff290 */ /* 0x000ff6000fffe03f */
[----:B------:R-:W-:Y:S02]  /*360f0*/  @!UPT UIADD3 URZ, URZ, URZ, URZ ;  /* 0x0000003f3f3ff290 */ /* 0x000fe4000fffe03f */
[----:B------:R-:W-:Y:S02]  /*36100*/  IMAD.MOV.U32 R216, RZ, RZ, R4 ;  /* 0x000000ffffd87224 */ /* 0x000fe400078e0004 */
[----:B------:R-:W-:Y:S01]  /*36110*/  IMAD.MOV.U32 R221, RZ, RZ, R7 ;  /* 0x000000ffffdd7224 */ /* 0x000fe200078e0007 */
[----:B------:R-:W2:Y:S01]  /*36120*/  LDL.LU R4, [R1+0xa40] ;  /* 0x000a400001047983 */ /* 0x000ea20000300800 */
[----:B------:R-:W-:Y:S02]  /*36130*/  IMAD.MOV.U32 R217, RZ, RZ, R5 ;  /* 0x000000ffffd97224 */ /* 0x000fe400078e0005 */
[----:B------:R-:W-:Y:S01]  /*36140*/  IMAD.MOV.U32 R220, RZ, RZ, R6 ;  /* 0x000000ffffdc7224 */ /* 0x000fe200078e0006 */
[----:B------:R-:W2:Y:S04]  /*36150*/  LDL.LU R5, [R1+0xa44] ;  /* 0x000a440001057983 */ /* 0x000ea80000300800 */
[----:B------:R-:W2:Y:S04]  /*36160*/  LDL.LU R6, [R1+0xa48] ;  /* 0x000a480001067983 */ /* 0x000ea80000300800 */
[----:B------:R-:W2:Y:S04]  /*36170*/  LDL.LU R7, [R1+0xa4c] ;  /* 0x000a4c0001077983 */ /* 0x000ea80000300800 */
[----:B------:R1:W-:Y:S01]  /*36180*/  STL [R1+0x2ca4], R221 ;  /* 0x002ca4dd01007387 */ /* 0x0003e20000100800 */
[C---:B------:R-:W-:Y:S03]  /*36190*/  HMMA.1688.F32.TF32 R24, R232.reuse, R192, R24 ;  /* 0x000000c0e818723c */ /* 0x040fe60000081018 */
[----:B------:R1:W-:Y:S05]  /*361a0*/  STL [R1+0x2ca0], R220 ;  /* 0x002ca0dc01007387 */ /* 0x0003ea0000100800 */
[C---:B------:R-:W-:Y:S01]  /*361b0*/  HMMA.1688.F32.TF32 R20, R232.reuse, R188, R20 ;  /* 0x000000bce814723c */ /* 0x040fe20000081014 */
[----:B------:R3:W-:Y:S11]  /*361c0*/  STL [R1+0x2c9c], R216 ;  /* 0x002c9cd801007387 */ /* 0x0007f60000100800 */
[----:B------:R-:W-:Y:S04]  /*361d0*/  @!UPT UIADD3 URZ, URZ, URZ, URZ ;  /* 0x0000003f3f3ff290 */ /* 0x000fe8000fffe03f */
[----:B-1----:R-:W-:Y:S02]  /*361e0*/  IMAD.MOV.U32 R228, RZ, RZ, R27 ;  /* 0x000000ffffe47224 */ /* 0x002fe400078e001b */
[----:B------:R-:W-:Y:S02]  /*361f0*/  IMAD.MOV.U32 R229, RZ, RZ, R26 ;  /* 0x000000ffffe57224 */ /* 0x000fe400078e001a */
[----:B------:R-:W-:Y:S01]  /*36200*/  IMAD.MOV.U32 R225, RZ, RZ, R24 ;  /* 0x000000ffffe17224 */ /* 0x000fe200078e0018 */
[----:B------:R-:W-:Y:S01]  /*36210*/  STL [R1+0x2c98], R217 ;  /* 0x002c98d901007387 */ /* 0x000fe20000100800 */
[----:B------:R-:W-:Y:S01]  /*36220*/  IMAD.MOV.U32 R224, RZ, RZ, R25 ;  /* 0x000000ffffe07224 */ /* 0x000fe200078e0019 */
[C---:B---3--:R-:W-:Y:S08]  /*36230*/  HMMA.1688.F32.TF32 R16, R232.reuse, R184, R16 ;  /* 0x000000b8e810723c */ /* 0x048ff00000081010 */
[----:B----4-:R-:W-:Y:S01]  /*36240*/  HMMA.1688.F32.TF32 R12, R232, R180, R12 ;  /* 0x000000b4e80c723c */ /* 0x010fe2000008100c */
[----:B------:R1:W-:Y:S04]  /*36250*/  STL [R1+0x2cb4], R228 ;  /* 0x002cb4e401007387 */ /* 0x0003e80000100800 */
[----:B------:R3:W-:Y:S04]  /*36260*/  STL [R1+0x2cb0], R229 ;  /* 0x002cb0e501007387 */ /* 0x0007e80000100800 */
[----:B------:R4:W-:Y:S07]  /*36270*/  STL [R1+0x2cac], R225 ;  /* 0x002cace101007387 */ /* 0x0009ee0000100800 */
[----:B------:R-:W-:Y:S01]  /*36280*/  IMAD.MOV.U32 R221, RZ, RZ, R16 ;  /* 0x000000ffffdd7224 */ /* 0x000fe200078e0010 */
[----:B------:R1:W-:Y:S01]  /*36290*/  STL [R1+0x2ca8], R224 ;  /* 0x002ca8e001007387 */ /* 0x0003e20000100800 */
[----:B------:R-:W-:-:S02]  /*362a0*/  IMAD.MOV.U32 R220, RZ, RZ, R17 ;  /* 0x000000ffffdc7224 */ /* 0x000fc400078e0011 */
[----:B------:R-:W-:Y:S02]  /*362b0*/  IMAD.MOV.U32 R16, RZ, RZ, R198 ;  /* 0x000000ffff107224 */ /* 0x000fe400078e00c6 */
[----:B------:R-:W-:Y:S02]  /*362c0*/  IMAD.MOV.U32 R216, RZ, RZ, R18 ;  /* 0x000000ffffd87224 */ /* 0x000fe400078e0012 */
[----:B-1----:R-:W-:Y:S01]  /*362d0*/  IMAD.MOV.U32 R228, RZ, RZ, R12 ;  /* 0x000000ffffe47224 */ /* 0x002fe200078e000c */
[----:B---3--:R-:W-:Y:S01]  /*362e0*/  MOV R229, R13 ;  /* 0x0000000d00e57202 */ /* 0x008fe20000000f00 */
[----:B------:R-:W-:Y:S02]  /*362f0*/  IMAD.MOV.U32 R12, RZ, RZ, R182 ;  /* 0x000000ffff0c7224 */ /* 0x000fe400078e00b6 */
[----:B----4-:R-:W-:Y:S01]  /*36300*/  IMAD.MOV.U32 R225, RZ, RZ, R14 ;  /* 0x000000ffffe17224 */ /* 0x010fe200078e000e */
[----:B------:R-:W3:Y:S01]  /*36310*/  LDL.LU R182, [R1+0x3084] ;  /* 0x0030840001b67983 */ /* 0x000ee20000300800 */
[----:B------:R-:W-:-:S02]  /*36320*/  IMAD.MOV.U32 R13, RZ, RZ, R183 ;  /* 0x000000ffff0d7224 */ /* 0x000fc400078e00b7 */
[----:B------:R-:W-:Y:S01]  /*36330*/  IMAD.MOV.U32 R224, RZ, RZ, R15 ;  /* 0x000000ffffe07224 */ /* 0x000fe200078e000f */
[----:B------:R-:W4:Y:S01]  /*36340*/  LDL.LU R183, [R1+0x3080] ;  /* 0x0030800001b77983 */ /* 0x000f220000300800 */
[----:B------:R-:W-:Y:S02]  /*36350*/  IMAD.MOV.U32 R14, RZ, RZ, R194 ;  /* 0x000000ffff0e7224 */ /* 0x000fe400078e00c2 */
[----:B------:R-:W-:Y:S01]  /*36360*/  IMAD.MOV.U32 R15, RZ, RZ, R195 ;  /* 0x000000ffff0f7224 */ /* 0x000fe200078e00c3 */
[----:B------:R-:W2:Y:S01]  /*36370*/  LDL.LU R194, [R1+0x307c] ;  /* 0x00307c0001c27983 */ /* 0x000ea20000300800 */
[----:B------:R-:W-:-:S03]  /*36380*/  IMAD.MOV.U32 R17, RZ, RZ, R199 ;  /* 0x000000ffff117224 */ /* 0x000fc600078e00c7 */
[----:B------:R-:W2:Y:S01]  /*36390*/  LDL.LU R195, [R1+0x3078] ;  /* 0x0030780001c37983 */ /* 0x000ea20000300800 */
[----:B------:R-:W-:Y:S02]  /*363a0*/  IMAD.MOV.U32 R217, RZ, RZ, R19 ;  /* 0x000000ffffd97224 */ /* 0x000fe400078e0013 */
[----:B------:R-:W-:Y:S01]  /*363b0*/  IMAD.MOV.U32 R18, RZ, RZ, R211 ;  /* 0x000000ffff127224 */ /* 0x000fe200078e00d3 */
[----:B------:R-:W2:Y:S01]  /*363c0*/  LDL.LU R198, [R1+0x3074] ;  /* 0x0030740001c67983 */ /* 0x000ea20000300800 */
[----:B------:R-:W-:Y:S02]  /*363d0*/  IMAD.MOV.U32 R213, RZ, RZ, R20 ;  /* 0x000000ffffd57224 */ /* 0x000fe400078e0014 */
[----:B------:R-:W-:Y:S01]  /*363e0*/  IMAD.MOV.U32 R19, RZ, RZ, R210 ;  /* 0x000000ffff137224 */ /* 0x000fe200078e00d2 */
[----:B------:R-:W2:Y:S01]  /*363f0*/  LDL.LU R199, [R1+0x3070] ;  /* 0x0030700001c77983 */ /* 0x000ea20000300800 */
[----:B------:R-:W-:Y:S02]  /*36400*/  IMAD.MOV.U32 R212, RZ, RZ, R21 ;  /* 0x000000ffffd47224 */ /* 0x000fe400078e0015 */
[----:B------:R-:W-:Y:S01]  /*36410*/  IMAD.MOV.U32 R20, RZ, RZ, R207 ;  /* 0x000000ffff147224 */ /* 0x000fe200078e00cf */
[----:B------:R-:W2:Y:S01]  /*36420*/  LDL.LU R211, [R1+0x306c] ;  /* 0x00306c0001d37983 */ /* 0x000ea20000300800 */
        /* <DEDUP_REMOVED lines=9> */
[----:B------:R-:W2:Y:S04]  /*364c0*/  LDL.LU R179, [R1+0x3058] ;  /* 0x0030580001b37983 */ /* 0x000ea80000300800 */
[----:B------:R-:W2:Y:S04]  /*364d0*/  LDL.LU R190, [R1+0x3054] ;  /* 0x0030540001be7983 */ /* 0x000ea80000300800 */
[----:B------:R-:W2:Y:S01]  /*364e0*/  LDL.LU R191, [R1+0x3050] ;  /* 0x0030500001bf7983 */ /* 0x000ea20000300800 */
[----:B------:R-:W-:-:S02]  /*364f0*/  IMAD.MOV.U32 R30, RZ, RZ, R187 ;  /* 0x000000ffff1e7224 */ /* 0x000fc400078e00bb */
[----:B------:R-:W-:Y:S01]  /*36500*/  IMAD.MOV.U32 R31, RZ, RZ, R186 ;  /* 0x000000ffff1f7224 */ /* 0x000fe200078e00ba */
[----:B------:R-:W2:Y:S01]  /*36510*/  LDL.LU R187, [R1+0x304c] ;  /* 0x00304c0001bb7983 */ /* 0x000ea20000300800 */
[----:B------:R-:W-:-:S03]  /*36520*/  IMAD.MOV.U32 R34, RZ, RZ, R203 ;  /* 0x000000ffff227224 */ /* 0x000fc600078e00cb */
[----:B------:R-:W2:Y:S01]  /*36530*/  LDL.LU R186, [R1+0x3048] ;  /* 0x0030480001ba7983 */ /* 0x000ea20000300800 */
[----:B------:R-:W-:Y:S02]  /*36540*/  IMAD.MOV.U32 R35, RZ, RZ, R202 ;  /* 0x000000ffff237224 */ /* 0x000fe400078e00ca */
[----:B---3--:R-:W-:Y:S02]  /*36550*/  IMAD.MOV.U32 R33, RZ, RZ, R182 ;  /* 0x000000ffff217224 */ /* 0x008fe400078e00b6 */
[----:B----4-:R-:W-:Y:S02]  /*36560*/  IMAD.MOV.U32 R32, RZ, RZ, R183 ;  /* 0x000000ffff207224 */ /* 0x010fe400078e00b7 */
[----:B------:R-:W3:Y:S04]  /*36570*/  LDL.LU R183, [R1+0x3044] ;  /* 0x0030440001b77983 */ /* 0x000ee80000300800 */
[----:B------:R-:W4:Y:S04]  /*36580*/  LDL.LU R182, [R1+0x3040] ;  /* 0x0030400001b67983 */ /* 0x000f280000300800 */
[----:B------:R-:W4:Y:S01]  /*36590*/  LDL.LU R203, [R1+0x303c] ;  /* 0x00303c0001cb7983 */ /* 0x000f220000300800 */
[----:B--2---:R-:W-:-:S02]  /*365a0*/  IMAD.MOV.U32 R38, RZ, RZ, R195 ;  /* 0x000000ffff267224 */ /* 0x004fc400078e00c3 */
[----:B------:R-:W-:Y:S01]  /*365b0*/  IMAD.MOV.U32 R37, RZ, RZ, R198 ;  /* 0x000000ffff257224 */ /* 0x000fe200078e00c6 */
[----:B------:R-:W2:Y:S01]  /*365c0*/  LDL.LU R202, [R1+0x3038] ;  /* 0x0030380001ca7983 */ /* 0x000ea20000300800 */
[----:B------:R-:W-:-:S03]  /*365d0*/  IMAD.MOV.U32 R36, RZ, RZ, R199 ;  /* 0x000000ffff247224 */ /* 0x000fc600078e00c7 */
[----:B------:R-:W2:Y:S01]  /*365e0*/  LDL.LU R199, [R1+0x3034] ;  /* 0x0030340001c77983 */ /* 0x000ea20000300800 */
[----:B------:R-:W-:-:S03]  /*365f0*/  IMAD.MOV.U32 R39, RZ, RZ, R194 ;  /* 0x000000ffff277224 */ /* 0x000fc600078e00c2 */
[----:B------:R-:W2:Y:S04]  /*36600*/  LDL.LU R198, [R1+0x3030] ;  /* 0x0030300001c67983 */ /* 0x000ea80000300800 */
[----:B------:R-:W2:Y:S04]  /*36610*/  LDL.LU R195, [R1+0x302c] ;  /* 0x00302c0001c37983 */ /* 0x000ea80000300800 */
[----:B------:R-:W2:Y:S01]  /*36620*/  LDL.LU R194, [R1+0x3028] ;  /* 0x0030280001c27983 */ /* 0x000ea20000300800 */
[----:B------:R-:W-:Y:S02]  /*36630*/  IMAD.MOV.U32 R43, RZ, RZ, R178 ;  /* 0x000000ffff2b7224 */ /* 0x000fe400078e00b2 */
[----:B------:R-:W-:-:S02]  /*36640*/  IMAD.MOV.U32 R42, RZ, RZ, R179 ;  /* 0x000000ffff2a7224 */ /* 0x000fc400078e00b3 */
[----:B------:R-:W-:Y:S02]  /*36650*/  IMAD.MOV.U32 R41, RZ, RZ, R190 ;  /* 0x000000ffff297224 */ /* 0x000fe400078e00be */
[----:B------:R-:W-:Y:S02]  /*36660*/  IMAD.MOV.U32 R40, RZ, RZ, R191 ;  /* 0x000000ffff287224 */ /* 0x000fe400078e00bf */
[----:B------:R-:W2:Y:S04]  /*36670*/  LDL.LU R191, [R1+0x3024] ;  /* 0x0030240001bf7983 */ /* 0x000ea80000300800 */
[----:B------:R-:W2:Y:S04]  /*36680*/  LDL.LU R190, [R1+0x3020] ;  /* 0x0030200001be7983 */ /* 0x000ea80000300800 */
[----:B------:R-:W2:Y:S04]  /*36690*/  LDL.LU R179, [R1+0x301c] ;  /* 0x00301c0001b37983 */ /* 0x000ea80000300800 */
[----:B------:R-:W2:Y:S01]  /*366a0*/  LDL.LU R178, [R1+0x3018] ;  /* 0x0030180001b27983 */ /* 0x000ea20000300800 */
[----:B------:R-:W-:Y:S03]  /*366b0*/  HMMA.1688.F32.TF32 R8, R232, R176, R8 ;  /* 0x000000b0e808723c */ /* 0x000fe60000081008 */
[----:B------:R-:W2:Y:S04]  /*366c0*/  LDL.LU R52, [R1+0xa30] ;  /* 0x000a300001347983 */ /* 0x000ea80000300800 */
[----:B------:R-:W2:Y:S04]  /*366d0*/  LDL.LU R53, [R1+0xa34] ;  /* 0x000a340001357983 */ /* 0x000ea80000300800 */
[----:B------:R-:W2:Y:S01]  /*366e0*/  LDL.LU R54, [R1+0xa38] ;  /* 0x000a380001367983 */ /* 0x000ea20000300800 */
[----:B------:R-:W-:Y:S03]  /*366f0*/  HMMA.1688.F32.TF32 R4, R236, R230, R4 ;  /* 0x000000e6ec04723c */ /* 0x000fe60000081004 */
[----:B------:R-:W2:Y:S04]  /*36700*/  LDL.LU R55, [R1+0xa3c] ;  /* 0x000a3c0001377983 */ /* 0x000ea80000300800 */
[----:B------:R-:W2:Y:S04]  /*36710*/  LDL.LU R48, [R1+0xa20] ;  /* 0x000a200001307983 */ /* 0x000ea80000300800 */
[----:B------:R-:W2:Y:S01]  /*36720*/  LDL.LU R49, [R1+0xa24] ;  /* 0x000a240001317983 */ /* 0x000ea20000300800 */
[----:B------:R-:W-:-:S02]  /*36730*/  IMAD.MOV.U32 R94, RZ, RZ, R186 ;  /* 0x000000ffff5e7224 */ /* 0x000fc400078e00ba */
[----:B------:R-:W-:Y:S01]  /*36740*/  IMAD.MOV.U32 R95, RZ, RZ, R187 ;  /* 0x000000ffff5f7224 */ /* 0x000fe200078e00bb */
[----:B------:R-:W-:Y:S01]  /*36750*/  MOV R85, R207 ;  /* 0x000000cf00557202 */ /* 0x000fe20000000f00 */
[----:B------:R-:W-:Y:S01]  /*36760*/  IMAD.MOV.U32 R84, RZ, RZ, R206 ;  /* 0x000000ffff547224 */ /* 0x000fe200078e00ce */
[----:B------:R-:W-:Y:S01]  /*36770*/  LDS R232, [R252+0x26000] ;  /* 0x02600000fce87984 */ /* 0x000fe20000000800 */
[----:B------:R-:W-:Y:S02]  /*36780*/  IMAD.MOV.U32 R86, RZ, RZ, R210 ;  /* 0x000000ffff567224 */ /* 0x000fe400078e00d2 */
[----:B------:R-:W-:Y:S01]  /*36790*/  IMAD.MOV.U32 R87, RZ, RZ, R211 ;  /* 0x000000ffff577224 */ /* 0x000fe200078e00d3 */
[----:B------:R-:W-:Y:S01]  /*367a0*/  LDS R234, [R252+0x27000] ;  /* 0x02700000fcea7984 */ /* 0x000fe20000000800 */
[----:B------:R-:W-:Y:S02]  /*367b0*/  IMAD.MOV.U32 R24, RZ, RZ, R214 ;  /* 0x000000ffff187224 */ /* 0x000fe400078e00d6 */
[----:B------:R-:W-:Y:S01]  /*367c0*/  IMAD.MOV.U32 R25, RZ, RZ, R215 ;  /* 0x000000ffff197224 */ /* 0x000fe200078e00d7 */
[----:B------:R-:W-:Y:S01]  /*367d0*/  LDS R233, [R0+0x26000] ;  /* 0x0260000000e97984 */ /* 0x000fe20000000800 */
[----:B------:R-:W-:-:S02]  /*367e0*/  IMAD.MOV.U32 R26, RZ, RZ, R218 ;  /* 0x000000ffff1a7224 */ /* 0x000fc400078e00da */
[----:B------:R-:W-:Y:S01]  /*367f0*/  IMAD.MOV.U32 R205, RZ, RZ, R8 ;  /* 0x000000ffffcd7224 */ /* 0x000fe200078e0008 */
[----:B------:R-:W1:Y:S01]  /*36800*/  LDS R235, [R0+0x27000] ;  /* 0x0270000000eb7984 */ /* 0x000e620000000800 */
[----:B------:R-:W-:Y:S02]  /*36810*/  IMAD.MOV.U32 R27, RZ, RZ, R219 ;  /* 0x000000ffff1b7224 */ /* 0x000fe400078e00db */
[----:B------:R-:W-:Y:S02]  /*36820*/  IMAD.MOV.U32 R204, RZ, RZ, R9 ;  /* 0x000000ffffcc7224 */ /* 0x000fe400078e0009 */
[----:B------:R-:W-:Y:S02]  /*36830*/  IMAD.MOV.U32 R8, RZ, RZ, R222 ;  /* 0x000000ffff087224 */ /* 0x000fe400078e00de */
[----:B------:R-:W-:Y:S02]  /*36840*/  IMAD.MOV.U32 R201, RZ, RZ, R10 ;  /* 0x000000ffffc97224 */ /* 0x000fe400078e000a */
[----:B------:R-:W-:-:S02]  /*36850*/  IMAD.MOV.U32 R9, RZ, RZ, R226 ;  /* 0x000000ffff097224 */ /* 0x000fc400078e00e2 */
[----:B------:R-:W-:Y:S02]  /*36860*/  IMAD.MOV.U32 R177, RZ, RZ, R11 ;  /* 0x000000ffffb17224 */ /* 0x000fe400078e000b */
        /* <DEDUP_REMOVED lines=10> */
[----:B---3--:R-:W-:-:S02]  /*36910*/  IMAD.MOV.U32 R93, RZ, RZ, R183 ;  /* 0x000000ffff5d7224 */ /* 0x008fc400078e00b7 */
[----:B----4-:R-:W-:Y:S02]  /*36920*/  IMAD.MOV.U32 R92, RZ, RZ, R182 ;  /* 0x000000ffff5c7224 */ /* 0x010fe400078e00b6 */
[----:B------:R-:W-:Y:S02]  /*36930*/  IMAD.MOV.U32 R47, RZ, RZ, R203 ;  /* 0x000000ffff2f7224 */ /* 0x000fe400078e00cb */
[----:B--2---:R-:W-:Y:S02]  /*36940*/  IMAD.MOV.U32 R46, RZ, RZ, R202 ;  /* 0x000000ffff2e7224 */ /* 0x004fe400078e00ca */
[----:B------:R-:W-:Y:S02]  /*36950*/  IMAD.MOV.U32 R45, RZ, RZ, R199 ;  /* 0x000000ffff2d7224 */ /* 0x000fe400078e00c7 */
[----:B------:R-:W-:Y:S02]  /*36960*/  IMAD.MOV.U32 R44, RZ, RZ, R198 ;  /* 0x000000ffff2c7224 */ /* 0x000fe400078e00c6 */
[----:B------:R-:W-:-:S02]  /*36970*/  IMAD.MOV.U32 R103, RZ, RZ, R195 ;  /* 0x000000ffff677224 */ /* 0x000fc400078e00c3 */
[----:B------:R-:W-:Y:S02]  /*36980*/  IMAD.MOV.U32 R102, RZ, RZ, R194 ;  /* 0x000000ffff667224 */ /* 0x000fe400078e00c2 */
[----:B------:R-:W-:Y:S02]  /*36990*/  IMAD.MOV.U32 R101, RZ, RZ, R191 ;  /* 0x000000ffff657224 */ /* 0x000fe400078e00bf */
[----:B------:R-:W-:Y:S02]  /*369a0*/  IMAD.MOV.U32 R51, RZ, RZ, R179 ;  /* 0x000000ffff337224 */ /* 0x000fe400078e00b3 */
[----:B------:R-:W-:Y:S02]  /*369b0*/  IMAD.MOV.U32 R50, RZ, RZ, R178 ;  /* 0x000000ffff327224 */ /* 0x000fe400078e00b2 */
[----:B------:R-:W2:Y:S04]  /*369c0*/  LDL.LU R178, [R1+0x3014] ;  /* 0x0030140001b27983 */ /* 0x000ea80000300800 */
[----:B------:R-:W2:Y:S01]  /*369d0*/  LDL.LU R179, [R1+0x3010] ;  /* 0x0030100001b37983 */ /* 0x000ea20000300800 */
[----:B------:R-:W-:-:S03]  /*369e0*/  IMAD.MOV.U32 R100, RZ, RZ, R190 ;  /* 0x000000ffff647224 */ /* 0x000fc600078e00be */
        /* <DEDUP_REMOVED lines=28> */
[----:B-1----:R-:W-:Y:S08]  /*36bb0*/  HMMA.1688.F32.TF32 R4, R232, R230, R4 ;  /* 0x000000e6e804723c */ /* 0x002ff00000081004 */
[C---:B--2---:R-:W-:Y:S08]  /*36bc0*/  HMMA.1688.F32.TF32 R8, R236.reuse, R178, R8 ;  /* 0x000000b2ec08723c */ /* 0x044ff00000081008 */
[C---:B---3--:R-:W-:Y:S08]  /*36bd0*/  HMMA.1688.F32.TF32 R12, R236.reuse, R182, R12 ;  /* 0x000000b6ec0c723c */ /* 0x048ff0000008100c */
[C---:B----4-:R-:W-:Y:S08]  /*36be0*/  HMMA.1688.F32.TF32 R16, R236.reuse, R186, R16 ;  /* 0x000000baec10723c */ /* 0x050ff00000081010 */
[C---:B------:R-:W-:Y:S08]  /*36bf0*/  HMMA.1688.F32.TF32 R20, R236.reuse, R190, R20 ;  /* 0x000000beec14723c */ /* 0x040ff00000081014 */
[C---:B------:R-:W-:Y:S08]  /*36c00*/  HMMA.1688.F32.TF32 R24, R236.reuse, R194, R24 ;  /* 0x000000c2ec18723c */ /* 0x040ff00000081018 */
[C---:B------:R-:W-:Y:S08]  /*36c10*/  HMMA.1688.F32.TF32 R28, R236.reuse, R198, R28 ;  /* 0x000000c6ec1c723c */ /* 0x040ff0000008101c */
[C---:B------:R-:W-:Y:S08]  /*36c20*/  HMMA.1688.F32.TF32 R48, R236.reuse, R174, R48 ;  /* 0x000000aeec30723c */ /* 0x040ff00000081030 */
[C---:B------:R-:W-:Y:S11]  /*36c30*/  HMMA.1688.F32.TF32 R52, R236.reuse, R226, R52 ;  /* 0x000000e2ec34723c */ /* 0x040ff60000081034 */
[----:B------:R-:W-:Y:S05]  /*36c40*/  @!UPT UIADD3 URZ, URZ, URZ, URZ ;  /* 0x0000003f3f3ff290 */ /* 0x000fea000fffe03f */
[----:B------:R-:W-:Y:S02]  /*36c50*/  IMAD.MOV.U32 R192, RZ, RZ, R48 ;  /* 0x000000ffffc07224 */ /* 0x000fe400078e0030 */
[----:B------:R-:W-:Y:S02]  /*36c60*/  IMAD.MOV.U32 R189, RZ, RZ, R49 ;  /* 0x000000ffffbd7224 */ /* 0x000fe400078e0031 */
[----:B------:R-:W-:Y:S02]  /*36c70*/  IMAD.MOV.U32 R188, RZ, RZ, R50 ;  /* 0x000000ffffbc7224 */ /* 0x000fe400078e0032 */
[----:B------:R-:W-:Y:S02]  /*36c80*/  IMAD.MOV.U32 R185, RZ, RZ, R51 ;  /* 0x000000ffffb97224 */ /* 0x000fe400078e0033 */
[----:B------:R-:W-:Y:S01]  /*36c90*/  HMMA.1688.F32.TF32 R48, R236, R170, R100 ;  /* 0x000000aaec30723c */ /* 0x000fe20000081064 */
[----:B------:R-:W-:Y:S02]  /*36ca0*/  IMAD.MOV.U32 R184, RZ, RZ, R52 ;  /* 0x000000ffffb87224 */ /* 0x000fe400078e0034 */
[----:B------:R-:W-:-:S02]  /*36cb0*/  IMAD.MOV.U32 R181, RZ, RZ, R53 ;  /* 0x000000ffffb57224 */ /* 0x000fc400078e0035 */
[----:B------:R-:W-:Y:S02]  /*36cc0*/  IMAD.MOV.U32 R180, RZ, RZ, R54 ;  /* 0x000000ffffb47224 */ /* 0x000fe400078e0036 */
[----:B------:R-:W-:Y:S02]  /*36cd0*/  IMAD.MOV.U32 R176, RZ, RZ, R55 ;  /* 0x000000ffffb07224 */ /* 0x000fe400078e0037 */
[C---:B------:R-:W-:Y:S08]  /*36ce0*/  HMMA.1688.F32.TF32 R52, R236.reuse, R222, R44 ;  /* 0x000000deec34723c */ /* 0x040ff0000008102c */
[----:B------:R-:W-:Y:S07]  /*36cf0*/  HMMA.1688.F32.TF32 R44, R236, R214, R40 ;  /* 0x000000d6ec2c723c */ /* 0x000fee0000081028 */
[----:B------:R-:W-:-:S02]  /*36d00*/  IMAD.MOV.U32 R200, RZ, RZ, R48 ;  /* 0x000000ffffc87224 */ /* 0x000fc400078e0030 */
[----:B------:R-:W-:Y:S02]  /*36d10*/  IMAD.MOV.U32 R197, RZ, RZ, R49 ;  /* 0x000000ffffc57224 */ /* 0x000fe400078e0031 */
[----:B------:R-:W-:Y:S02]  /*36d20*/  IMAD.MOV.U32 R196, RZ, RZ, R50 ;  /* 0x000000ffffc47224 */ /* 0x000fe400078e0032 */
[----:B------:R-:W-:Y:S02]  /*36d30*/  IMAD.MOV.U32 R193, RZ, RZ, R51 ;  /* 0x000000ffffc17224 */ /* 0x000fe400078e0033 */
        /* <DEDUP_REMOVED lines=28> */
[----:B------:R-:W-:Y:S01]  /*36f00*/  LDS R236, [R2+0x26080] ;  /* 0x0260800002ec7984 */ /* 0x000fe20000000800 */
[----:B-1----:R-:W-:-:S03]  /*36f10*/  IMAD.MOV.U32 R8, RZ, RZ, R242 ;  /* 0x000000ffff087224 */ /* 0x002fc600078e00f2 */
[----:B------:R-:W-:Y:S01]  /*36f20*/  LDS R238, [R2+0x27080] ;  /* 0x0270800002ee7984 */ /* 0x000fe20000000800 */
[----:B------:R-:W-:-:S03]  /*36f30*/  IMAD.MOV.U32 R9, RZ, RZ, R243 ;  /* 0x000000ffff097224 */ /* 0x000fc600078e00f3 */
[----:B------:R-:W3:Y:S01]  /*36f40*/  LDL.LU R242, [R1+0x2f9c] ;  /* 0x002f9c0001f27983 */ /* 0x000ee20000300800 */
[----:B--2---:R-:W-:-:S03]  /*36f50*/  IMAD.MOV.U32 R10, RZ, RZ, R240 ;  /* 0x000000ffff0a7224 */ /* 0x004fc600078e00f0 */
[----:B------:R1:W-:Y:S01]  /*36f60*/  STL.64 [R1+0x1250], R4 ;  /* 0x0012500401007387 */ /* 0x0003e20000100a00 */
[----:B------:R-:W-:-:S03]  /*36f70*/  IMAD.MOV.U32 R11, RZ, RZ, R241 ;  /* 0x000000ffff0b7224 */ /* 0x000fc600078e00f1 */
[----:B------:R2:W-:Y:S04]  /*36f80*/  STL.64 [R1+0x1258], R6 ;  /* 0x0012580601007387 */ /* 0x0005e80000100a00 */
[----:B------:R-:W4:Y:S04]  /*36f90*/  LDL.LU R243, [R1+0x2f98] ;  /* 0x002f980001f37983 */ /* 0x000f280000300800 */
[----:B------:R-:W2:Y:S04]  /*36fa0*/  LDL.LU R240, [R1+0x2f94] ;  /* 0x002f940001f07983 */ /* 0x000ea80000300800 */
[----:B------:R-:W2:Y:S01]  /*36fb0*/  LDL.LU R241, [R1+0x2f90] ;  /* 0x002f900001f17983 */ /* 0x000ea20000300800 */
[----:B------:R-:W-:-:S02]  /*36fc0*/  IMAD.MOV.U32 R12, RZ, RZ, R247 ;  /* 0x000000ffff0c7224 */ /* 0x000fc400078e00f7 */
[----:B------:R-:W-:Y:S01]  /*36fd0*/  IMAD.MOV.U32 R13, RZ, RZ, R246 ;  /* 0x000000ffff0d7224 */ /* 0x000fe200078e00f6 */
[----:B------:R-:W2:Y:S01]  /*36fe0*/  LDL.LU R247, [R1+0x2f8c] ;  /* 0x002f8c0001f77983 */ /* 0x000ea20000300800 */
[----:B------:R-:W-:Y:S02]  /*36ff0*/  IMAD.MOV.U32 R14, RZ, RZ, R245 ;  /* 0x000000ffff0e7224 */ /* 0x000fe400078e00f5 */
[----:B------:R-:W-:Y:S01]  /*37000*/  IMAD.MOV.U32 R15, RZ, RZ, R244 ;  /* 0x000000ffff0f7224 */ /* 0x000fe200078e00f4 */
[----:B------:R-:W2:Y:S04]  /*37010*/  LDL.LU R246, [R1+0x2f88] ;  /* 0x002f880001f67983 */ /* 0x000ea80000300800 */
[----:B------:R-:W2:Y:S04]  /*37020*/  LDL.LU R245, [R1+0x2f84] ;  /* 0x002f840001f57983 */ /* 0x000ea80000300800 */
[----:B------:R-:W2:Y:S04]  /*37030*/  LDL.LU R244, [R1+0x2f80] ;  /* 0x002f800001f47983 */ /* 0x000ea80000300800 */
[----:B------:R-:W-:Y:S04]  /*37040*/  LDS R237, [R3+0x26080] ;  /* 0x0260800003ed7984 */ /* 0x000fe80000000800 */
[----:B------:R-:W1:Y:S01]  /*37050*/  LDS R239, [R3+0x27080] ;  /* 0x0270800003ef7984 */ /* 0x000e620000000800 */
[----:B---3--:R-:W-:-:S02]  /*37060*/  IMAD.MOV.U32 R19, RZ, RZ, R242 ;  /* 0x000000ffff137224 */ /* 0x008fc400078e00f2 */
[----:B----4-:R-:W-:Y:S02]  /*37070*/  IMAD.MOV.U32 R18, RZ, RZ, R243 ;  /* 0x000000ffff127224 */ /* 0x010fe400078e00f3 */
[----:B--2---:R-:W-:Y:S02]  /*37080*/  IMAD.MOV.U32 R16, RZ, RZ, R240 ;  /* 0x000000ffff107224 */ /* 0x004fe400078e00f0 */
[----:B------:R-:W2:Y:S01]  /*37090*/  LDL.LU R240, [R1+0x2f7c] ;  /* 0x002f7c0001f07983 */ /* 0x000ea20000300800 */
[----:B------:R-:W-:-:S03]  /*370a0*/  IMAD.MOV.U32 R17, RZ, RZ, R241 ;  /* 0x000000ffff117224 */ /* 0x000fc600078e00f1 */
[----:B------:R-:W3:Y:S04]  /*370b0*/  LDL.LU R241, [R1+0x2f78] ;  /* 0x002f780001f17983 */ /* 0x000ee80000300800 */
[----:B------:R-:W4:Y:S04]  /*370c0*/  LDL.LU R243, [R1+0x2f74] ;  /* 0x002f740001f37983 */ /* 0x000f280000300800 */
[----:B------:R-:W4:Y:S04]  /*370d0*/  LDL.LU R242, [R1+0x2f70] ;  /* 0x002f700001f27983 */ /* 0x000f280000300800 */
[----:B------:R-:W4:Y:S04]  /*370e0*/  LDL.LU R24, [R1+0xc0] ;  /* 0x0000c00001187983 */ /* 0x000f280000300800 */
[----:B------:R-:W4:Y:S04]  /*370f0*/  LDL.LU R25, [R1+0xc4] ;  /* 0x0000c40001197983 */ /* 0x000f280000300800 */
[----:B------:R-:W4:Y:S04]  /*37100*/  LDL.LU R26, [R1+0xc8] ;  /* 0x0000c800011a7983 */ /* 0x000f280000300800 */
[----:B------:R-:W4:Y:S01]  /*37110*/  LDL.LU R27, [R1+0xcc] ;  /* 0x0000cc00011b7983 */ /* 0x000f220000300800 */
[----:B--2---:R-:W-:-:S02]  /*37120*/  IMAD.MOV.U32 R31, RZ, RZ, R240 ;  /* 0x000000ffff1f7224 */ /* 0x004fc400078e00f0 */
[----:B---3--:R-:W-:Y:S02]  /*37130*/  IMAD.MOV.U32 R30, RZ, RZ, R241 ;  /* 0x000000ffff1e7224 */ /* 0x008fe400078e00f1 */
[----:B----4-:R-:W-:Y:S02]  /*37140*/  IMAD.MOV.U32 R28, RZ, RZ, R243 ;  /* 0x000000ffff1c7224 */ /* 0x010fe400078e00f3 */
        /* <DEDUP_REMOVED lines=13> */
[----:B------:R-:W4:Y:S04]  /*37220*/  LDL.LU R44, [R1] ;  /* 0x00000000012c7983 */ /* 0x000f280000300800 */
        /* <DEDUP_REMOVED lines=58> */
[----:B------:R-:W-:Y:S02]  /*375d0*/  IMAD.MOV.U32 R23, RZ, RZ, R247 ;  /* 0x000000ffff177224 */ /* 0x000fe400078e00f7 */
[----:B-1----:R-:W-:Y:S02]  /*375e0*/  IMAD.MOV.U32 R4, RZ, RZ, R248 ;  /* 0x000000ffff047224 */ /* 0x002fe400078e00f8 */
[----:B------:R-:W-:Y:S01]  /*375f0*/  IMAD.MOV.U32 R5, RZ, RZ, R249 ;  /* 0x000000ffff057224 */ /* 0x000fe200078e00f9 */
[----:B------:R-:W-:Y:S01]  /*37600*/  MOV R7, R251 ;  /* 0x000000fb00077202 */ /* 0x000fe20000000f00 */
[----:B------:R-:W-:-:S02]  /*37610*/  IMAD.MOV.U32 R6, RZ, RZ, R250 ;  /* 0x000000ffff067224 */ /* 0x000fc400078e00fa */
[----:B--2---:R-:W-:Y:S02]  /*37620*/  IMAD.MOV.U32 R39, RZ, RZ, R243 ;  /* 0x000000ffff277224 */ /* 0x004fe400078e00f3 */
[----:B---3--:R-:W-:Y:S02]  /*37630*/  IMAD.MOV.U32 R38, RZ, RZ, R242 ;  /* 0x000000ffff267224 */ /* 0x008fe400078e00f2 */
[----:B----4-:R-:W-:Y:S02]  /*37640*/  IMAD.MOV.U32 R37, RZ, RZ, R241 ;  /* 0x000000ffff257224 */ /* 0x010fe400078e00f1 */
[----:B------:R-:W-:Y:S02]  /*37650*/  IMAD.MOV.U32 R36, RZ, RZ, R240 ;  /* 0x000000ffff247224 */ /* 0x000fe400078e00f0 */
        /* <DEDUP_REMOVED lines=11> */
[----:B------:R-:W4:Y:S01]  /*37710*/  LDL.LU R251, [R1+0x2f30] ;  /* 0x002f300001fb7983 */ /* 0x000f220000300800 */
[----:B------:R-:W-:Y:S08]  /*37720*/  HMMA.1688.F32.TF32 R44, R232, R190, R44 ;  /* 0x000000bee82c723c */ /* 0x000ff0000008102c */
[----:B------:R-:W-:Y:S08]  /*37730*/  HMMA.1688.F32.TF32 R4, R236, R194, R4 ;  /* 0x000000c2ec04723c */ /* 0x000ff00000081004 */
[C---:B------:R-:W-:Y:S08]  /*37740*/  HMMA.1688.F32.TF32 R80, R232.reuse, R226, R80 ;  /* 0x000000e2e850723c */ /* 0x040ff00000081050 */
[C---:B------:R-:W-:Y:S11]  /*37750*/  HMMA.1688.F32.TF32 R88, R232.reuse, R174, R88 ;  /* 0x000000aee858723c */ /* 0x040ff60000081058 */
[----:B------:R-:W-:Y:S04]  /*37760*/  @!UPT UIADD3 URZ, URZ, URZ, URZ ;  /* 0x0000003f3f3ff290 */ /* 0x000fe8000fffe03f */
        /* <DEDUP_REMOVED lines=8> */
[C---:B------:R-:W-:Y:S01]  /*377f0*/  HMMA.1688.F32.TF32 R56, R232.reuse, R202, R52 ;  /* 0x000000cae838723c */ /* 0x040fe20000081034 */
[----:B------:R-:W-:Y:S07]  /*37800*/  STL.64 [R1+0x1230], R88 ;  /* 0x0012305801007387 */ /* 0x000fee0000100a00 */
        /* <DEDUP_REMOVED lines=21> */
[C---:B----4-:R-:W-:Y:S03]  /*37960*/  HMMA.1688.F32.TF32 R52, R232.reuse, R186, R248 ;  /* 0x000000bae834723c */ /* 0x050fe600000810f8 */
[----:B------:R-:W-:Y:S04]  /*37970*/  STL.64 [R1+0x1730], R44 ;  /* 0x0017302c01007387 */ /* 0x000fe80000100a00 */
[----:B------:R2:W-:Y:S01]  /*37980*/  STL.64 [R1+0x1738], R46 ;  /* 0x0017382e01007387 */ /* 0x0005e20000100a00 */
[C---:B---3--:R-:W-:Y:S08]  /*37990*/  HMMA.1688.F32.TF32 R48, R232.reuse, R182, R244 ;  /* 0x000000b6e830723c */ /* 0x048ff000000810f4 */
[----:B--2---:R-:W-:Y:S01]  /*379a0*/  HMMA.1688.F32.TF32 R44, R232, R178, R240 ;  /* 0x000000b2e82c723c */ /* 0x004fe200000810f0 */
[----:B------:R-:W-:Y:S04]  /*379b0*/  LDS R232, [R252+0x26080] ;  /* 0x02608000fce87984 */ /* 0x000fe80000000800 */
[----:B------:R-:W-:Y:S04]  /*379c0*/  LDS R234, [R252+0x27080] ;  /* 0x02708000fcea7984 */ /* 0x000fe80000000800 */
        /* <DEDUP_REMOVED lines=9> */
[----:B------:R-:W2:Y:S01]  /*37a60*/  LDS R235, [R0+0x27080] ;  /* 0x0270800000eb7984 */ /* 0x000ea20000000800 */
[C---:B-1----:R-:W-:Y:S08]  /*37a70*/  HMMA.1688.F32.TF32 R44, R236.reuse, R174, R84 ;  /* 0x000000aeec2c723c */ /* 0x042ff00000081054 */
        /* <DEDUP_REMOVED lines=29> */
[----:B------:R1:W-:Y:S04]  /*37c50*/  STL.64 [R1+0x1660], R12 ;  /* 0x0016600c01007387 */ /* 0x0003e80000100a00 */
[----:B------:R1:W-:Y:S04]  /*37c60*/  STL.64 [R1+0x1668], R14 ;  /* 0x0016680e01007387 */ /* 0x0003e80000100a00 */
[----:B------:R1:W-:Y:S04]  /*37c70*/  STL.64 [R1+0x1650], R4 ;  /* 0x0016500401007387 */ /* 0x0003e80000100a00 */
[----:B------:R1:W-:Y:S04]  /*37c80*/  STL.64 [R1+0x1658], R6 ;  /* 0x0016580601007387 */ /* 0x0003e80000100a00 */
[----:B------:R-:W4:Y:S04]  /*37c90*/  LDL.LU R9, [R1+0x884] ;  /* 0x0008840001097983 */ /* 0x000f280000300800 */
[----:B------:R-:W4:Y:S04]  /*37ca0*/  LDL.LU R10, [R1+0x888] ;  /* 0x00088800010a7983 */ /* 0x000f280000300800 */
[----:B------:R-:W4:Y:S04]  /*37cb0*/  LDL.LU R11, [R1+0x88c] ;  /* 0x00088c00010b7983 */ /* 0x000f280000300800 */
[----:B-1----:R-:W2:Y:S04]  /*37cc0*/  LDL.LU R16, [R1+0x130] ;  /* 0x0001300001107983 */ /* 0x002ea80000300800 */
[----:B------:R-:W2:Y:S04]  /*37cd0*/  LDL.LU R17, [R1+0x134] ;  /* 0x0001340001117983 */ /* 0x000ea80000300800 */
[----:B---3--:R-:W3:Y:S04]  /*37ce0*/  LDL.LU R18, [R1+0x138] ;  /* 0x0001380001127983 */ /* 0x008ee80000300800 */
        /* <DEDUP_REMOVED lines=89> */
[C---:B----4-:R-:W-:Y:S08]  /*38280*/  HMMA.1688.F32.TF32 R48, R232.reuse, R222, R48 ;  /* 0x000000dee830723c */ /* 0x050ff00000081030 */
[C---:B------:R-:W-:Y:S08]  /*38290*/  HMMA.1688.F32.TF32 R52, R232.reuse, R170, R52 ;  /* 0x000000aae834723c */ /* 0x040ff00000081034 */
[----:B------:R-:W-:Y:S08]  /*382a0*/  HMMA.1688.F32.TF32 R60, R232, R226, R60 ;  /* 0x000000e2e83c723c */ /* 0x000ff0000008103c */
[C---:B------:R-:W-:Y:S08]  /*382b0*/  HMMA.1688.F32.TF32 R68, R236.reuse, R178, R68 ;  /* 0x000000b2ec44723c */ /* 0x040ff00000081044 */
[C---:B------:R-:W-:Y:S08]  /*382c0*/  HMMA.1688.F32.TF32 R76, R236.reuse, R186, R76 ;  /* 0x000000baec4c723c */ /* 0x040ff0000008104c */
[C---:B------:R-:W-:Y:S08]  /*382d0*/  HMMA.1688.F32.TF32 R80, R236.reuse, R190, R88 ;  /* 0x000000beec50723c */ /* 0x040ff00000081058 */
[----:B------:R-:W-:Y:S01]  /*382e0*/  HMMA.1688.F32.TF32 R72, R236, R182, R72 ;  /* 0x000000b6ec48723c */ /* 0x000fe20000081048 */
[----:B------:R-:W-:Y:S04]  /*382f0*/  LDS R236, [R2+0x26100] ;  /* 0x0261000002ec7984 */ /* 0x000fe80000000800 */
[----:B------:R-:W-:Y:S03]  /*38300*/  LDS R238, [R2+0x27100] ;  /* 0x0271000002ee7984 */ /* 0x000fe60000000800 */
[C---:B------:R-:W-:Y:S07]  /*38310*/  HMMA.1688.F32.TF32 R64, R232.reuse, R230, R64 ;  /* 0x000000e6e840723c */ /* 0x040fee0000081040 */
[----:B------:R-:W-:Y:S01]  /*38320*/  STL.64 [R1+0x1640], R80 ;  /* 0x0016405001007387 */ /* 0x000fe20000100a00 */
[C---:B------:R-:W-:Y:S03]  /*38330*/  HMMA.1688.F32.TF32 R56, R232.reuse, R174, R56 ;  /* 0x000000aee838723c */ /* 0x040fe60000081038 */
        /* <DEDUP_REMOVED lines=48> */
[C---:B--2---:R-:W-:Y:S03]  /*38640*/  HMMA.1688.F32.TF32 R4, R236.reuse, R174, R4 ;  /* 0x000000aeec04723c */ /* 0x044fe60000081004 */
        /* <DEDUP_REMOVED lines=9> */
[----:B------:R-:W2:Y:S04]  /*386e0*/  LDL.LU R8, [R1+0x710] ;  /* 0x0007100001087983 */ /* 0x000ea80000300800 */
[----:B------:R3:W-:Y:S04]  /*386f0*/  STL.64 [R1+0x15d0], R12 ;  /* 0x0015d00c01007387 */ /* 0x0007e80000100a00 */
[----:B------:R4:W-:Y:S04]  /*38700*/  STL.64 [R1+0x15d8], R14 ;  /* 0x0015d80e01007387 */ /* 0x0009e80000100a00 */
        /* <DEDUP_REMOVED lines=109> */
[C---:B--2---:R-:W-:Y:S08]  /*38de0*/  HMMA.1688.F32.TF32 R48, R236.reuse, R178, R48 ;  /* 0x000000b2ec30723c */ /* 0x044ff00000081030 */
[C---:B---3--:R-:W-:Y:S08]  /*38df0*/  HMMA.1688.F32.TF32 R52, R236.reuse, R182, R52 ;  /* 0x000000b6ec34723c */ /* 0x048ff00000081034 */
[C---:B----4-:R-:W-:Y:S08]  /*38e00*/  HMMA.1688.F32.TF32 R60, R236.reuse, R190, R60 ;  /* 0x000000beec3c723c */ /* 0x050ff0000008103c */
[C---:B------:R-:W-:Y:S08]  /*38e10*/  HMMA.1688.F32.TF32 R64, R236.reuse, R194, R64 ;  /* 0x000000c2ec40723c */ /* 0x040ff00000081040 */
[C---:B------:R-:W-:Y:S08]  /*38e20*/  HMMA.1688.F32.TF32 R68, R236.reuse, R198, R68 ;  /* 0x000000c6ec44723c */ /* 0x040ff00000081044 */
[C---:B------:R-:W-:Y:S08]  /*38e30*/  HMMA.1688.F32.TF32 R76, R236.reuse, R206, R76 ;  /* 0x000000ceec4c723c */ /* 0x040ff0000008104c */
[C---:B------:R-:W-:Y:S11]  /*38e40*/  HMMA.1688.F32.TF32 R240, R236.reuse, R170, R240 ;  /* 0x000000aaecf0723c */ /* 0x040ff600000810f0 */
[----:B------:R-:W-:Y:S11]  /*38e50*/  @!UPT UIADD3 URZ, URZ, URZ, URZ ;  /* 0x0000003f3f3ff290 */ /* 0x000ff6000fffe03f */
[----:B------:R-:W-:Y:S01]  /*38e60*/  @!UPT UIADD3 URZ, URZ, URZ, URZ ;  /* 0x0000003f3f3ff290 */ /* 0x000fe2000fffe03f */
[----:B------:R-:W-:Y:S04]  /*38e70*/  STL.64 [R1+0x15b0], R240 ;  /* 0x0015b0f001007387 */ /* 0x000fe80000100a00 */
[----:B------:R1:W-:Y:S02]  /*38e80*/  STL.64 [R1+0x15b8], R242 ;  /* 0x0015b8f201007387 */ /* 0x0003e40000100a00 */
[C---:B-1----:R-:W-:Y:S08]  /*38e90*/  HMMA.1688.F32.TF32 R240, R236.reuse, R222, R244 ;  /* 0x000000deecf0723c */ /* 0x042ff000000810f4 */
[C---:B------:R-:W-:Y:S11]  /*38ea0*/  HMMA.1688.F32.TF32 R244, R236.reuse, R218, R248 ;  /* 0x000000daecf4723c */ /* 0x040ff600000810f8 */
[----:B------:R-:W-:Y:S04]  /*38eb0*/  @!UPT UIADD3 URZ, URZ, URZ, URZ ;  /* 0x0000003f3f3ff290 */ /* 0x000fe8000fffe03f */
[----:B------:R-:W-:Y:S04]  /*38ec0*/  STL.64 [R1+0x15a0], R240 ;  /* 0x0015a0f001007387 */ /* 0x000fe80000100a00 */
[----:B------:R1:W-:Y:S01]  /*38ed0*/  STL.64 [R1+0x15a8], R242 ;  /* 0x0015a8f201007387 */ /* 0x0003e20000100a00 */
[C---:B------:R-:W-:Y:S08]  /*38ee0*/  HMMA.1688.F32.TF32 R72, R236.reuse, R202, R72 ;  /* 0x000000caec48723c */ /* 0x040ff00000081048 */
[C---:B-1----:R-:W-:Y:S08]  /*38ef0*/  HMMA.1688.F32.TF32 R240, R236.reuse, R214, R80 ;  /* 0x000000d6ecf0723c */ /* 0x042ff00000081050 */
[C---:B------:R-:W-:Y:S01]  /*38f00*/  HMMA.1688.F32.TF32 R80, R236.reuse, R210, R88 ;  /* 0x000000d2ec50723c */ /* 0x040fe20000081058 */
[----:B------:R-:W-:Y:S07]  /*38f10*/  STL.64 [R1+0x1590], R244 ;  /* 0x001590f401007387 */ /* 0x000fee0000100a00 */
[----:B------:R-:W-:Y:S01]  /*38f20*/  HMMA.1688.F32.TF32 R56, R236, R186, R56 ;  /* 0x000000baec38723c */ /* 0x000fe20000081038 */
[----:B------:R-:W-:Y:S04]  /*38f30*/  STL.64 [R1+0x1598], R246 ;  /* 0x001598f601007387 */ /* 0x000fe80000100a00 */
[----:B------:R-:W-:Y:S04]  /*38f40*/  LDS R236, [R2+0x26180] ;  /* 0x0261800002ec7984 */ /* 0x000fe80000000800 */
        /* <DEDUP_REMOVED lines=19> */
[C---:B------:R-:W-:Y:S03]  /*39080*/  HMMA.1688.F32.TF32 R44, R232.reuse, R226, R44 ;  /* 0x000000e2e82c723c */ /* 0x040fe6000008102c */
[----:B------:R1:W-:Y:S04]  /*39090*/  STL.64 [R1+0x10a8], R50 ;  /* 0x0010a83201007387 */ /* 0x0003e80000100a00 */
[----:B------:R-:W-:Y:S01]  /*390a0*/  LDS R238, [R2+0x27180] ;  /* 0x0271800002ee7984 */ /* 0x000fe20000000800 */
[C---:B------:R-:W-:Y:S03]  /*390b0*/  HMMA.1688.F32.TF32 R4, R232.reuse, R186, R4 ;  /* 0x000000bae804723c */ /* 0x040fe60000081004 */
[----:B------:R-:W-:Y:S04]  /*390c0*/  LDS R237, [R3+0x26180] ;  /* 0x0261800003ed7984 */ /* 0x000fe80000000800 */
[----:B------:R-:W2:Y:S01]  /*390d0*/  LDS R239, [R3+0x27180] ;  /* 0x0271800003ef7984 */ /* 0x000ea20000000800 */
[C---:B-1----:R-:W-:Y:S08]  /*390e0*/  HMMA.1688.F32.TF32 R48, R232.reuse, R230, R100 ;  /* 0x000000e6e830723c */ /* 0x042ff00000081064 */
[C---:B------:R-:W-:Y:S11]  /*390f0*/  HMMA.1688.F32.TF32 R52, R232.reuse, R174, R92 ;  /* 0x000000aee834723c */ /* 0x040ff6000008105c */
[----:B------:R-:W-:Y:S04]  /*39100*/  @!UPT UIADD3 URZ, URZ, URZ, URZ ;  /* 0x0000003f3f3ff290 */ /* 0x000fe8000fffe03f */
[----:B------:R-:W-:Y:S04]  /*39110*/  STL.64 [R1+0x1090], R48 ;  /* 0x0010903001007387 */ /* 0x000fe80000100a00 */
[----:B------:R1:W-:Y:S04]  /*39120*/  STL.64 [R1+0x1098], R50 ;  /* 0x0010983201007387 */ /* 0x0003e80000100a00 */
[----:B------:R-:W-:Y:S04]  /*39130*/  STL.64 [R1+0x1080], R44 ;  /* 0x0010802c01007387 */ /* 0x000fe80000100a00 */
[----:B------:R3:W-:Y:S01]  /*39140*/  STL.64 [R1+0x1088], R46 ;  /* 0x0010882e01007387 */ /* 0x0007e20000100a00 */
[C---:B-1----:R-:W-:Y:S08]  /*39150*/  HMMA.1688.F32.TF32 R48, R232.reuse, R170, R40 ;  /* 0x000000aae830723c */ /* 0x042ff00000081028 */
[C---:B---3--:R-:W-:Y:S08]  /*39160*/  HMMA.1688.F32.TF32 R44, R232.reuse, R222, R84 ;  /* 0x000000dee82c723c */ /* 0x048ff00000081054 */
        /* <DEDUP_REMOVED lines=127> */
[C---:B----4-:R-:W-:Y:S08]  /*39960*/  HMMA.1688.F32.TF32 R48, R236.reuse, R214, R48 ;  /* 0x000000d6ec30723c */ /* 0x050ff00000081030 */
[C---:B------:R-:W-:Y:S08]  /*39970*/  HMMA.1688.F32.TF32 R52, R236.reuse, R218, R52 ;  /* 0x000000daec34723c */ /* 0x040ff00000081034 */
[C---:B------:R-:W-:Y:S08]  /*39980*/  HMMA.1688.F32.TF32 R60, R236.reuse, R170, R60 ;  /* 0x000000aaec3c723c */ /* 0x040ff0000008103c */
[----:B------:R-:W-:Y:S08]  /*39990*/  HMMA.1688.F32.TF32 R64, R236, R174, R64 ;  /* 0x000000aeec40723c */ /* 0x000ff00000081040 */
[C---:B------:R-:W-:Y:S08]  /*399a0*/  HMMA.1688.F32.TF32 R76, R232.reuse, R178, R76 ;  /* 0x000000b2e84c723c */ /* 0x040ff0000008104c */
[----:B------:R-:W-:Y:S01]  /*399b0*/  HMMA.1688.F32.TF32 R80, R232, R182, R88 ;  /* 0x000000b6e850723c */ /* 0x000fe20000081058 */
[----:B------:R-:W-:Y:S04]  /*399c0*/  LDS R232, [R252+0x26180] ;  /* 0x02618000fce87984 */ /* 0x000fe80000000800 */
[----:B------:R-:W-:Y:S04]  /*399d0*/  LDS R234, [R252+0x27180] ;  /* 0x02718000fcea7984 */ /* 0x000fe80000000800 */
[----:B------:R-:W-:Y:S04]  /*399e0*/  LDS R233, [R0+0x26180] ;  /* 0x0261800000e97984 */ /* 0x000fe80000000800 */
[----:B------:R-:W1:Y:S01]  /*399f0*/  LDS R235, [R0+0x27180] ;  /* 0x0271800000eb7984 */ /* 0x000e620000000800 */
[C---:B------:R-:W-:Y:S08]  /*39a00*/  HMMA.1688.F32.TF32 R68, R236.reuse, R226, R68 ;  /* 0x000000e2ec44723c */ /* 0x040ff00000081044 */
[C---:B------:R-:W-:Y:S01]  /*39a10*/  HMMA.1688.F32.TF32 R72, R236.reuse, R230, R72 ;  /* 0x000000e6ec48723c */ /* 0x040fe20000081048 */
[----:B------:R-:W-:Y:S07]  /*39a20*/  STL.64 [R1+0x14d0], R80 ;  /* 0x0014d05001007387 */ /* 0x000fee0000100a00 */
[C---:B------:R-:W-:Y:S01]  /*39a30*/  HMMA.1688.F32.TF32 R56, R236.reuse, R222, R56 ;  /* 0x000000deec38723c */ /* 0x040fe20000081038 */
[----:B------:R-:W-:Y:S04]  /*39a40*/  STL.64 [R1+0x14d8], R82 ;  /* 0x0014d85201007387 */ /* 0x000fe80000100a00 */
[----:B------:R-:W-:Y:S04]  /*39a50*/  STL.64 [R1+0xfe0], R76 ;  /* 0x000fe04c01007387 */ /* 0x000fe80000100a00 */
[----:B------:R-:W-:Y:S06]  /*39a60*/  STL.64 [R1+0xfe8], R78 ;  /* 0x000fe84e01007387 */ /* 0x000fec0000100a00 */
        /* <DEDUP_REMOVED lines=166> */
[C---:B------:R-:W-:Y:S08]  /*3a4d0*/  HMMA.1688.F32.TF32 R28, R236.reuse, R202, R28 ;  /* 0x000000caec1c723c */ /* 0x040ff0000008101c */
[----:B---3--:R-:W-:Y:S08]  /*3a4e0*/  HMMA.1688.F32.TF32 R48, R236, R226, R48 ;  /* 0x000000e2ec30723c */ /* 0x008ff00000081030 */
[C---:B----4-:R-:W-:Y:S08]  /*3a4f0*/  HMMA.1688.F32.TF32 R60, R232.reuse, R182, R60 ;  /* 0x000000b6e83c723c */ /* 0x050ff0000008103c */
        /* <DEDUP_REMOVED lines=13> */
[----:B------:R1:W-:Y:S01]  /*3a5d0*/  STL.64 [R1+0x9f8], R90 ;  /* 0x0009f85a01007387 */ /* 0x0003e20000100a00 */
[C---:B------:R-:W-:Y:S03]  /*3a5e0*/  HMMA.1688.F32.TF32 R244, R232.reuse, R198, R244 ;  /* 0x000000c6e8f4723c */ /* 0x040fe600000810f4 */
        /* <DEDUP_REMOVED lines=11> */
[----:B------:R1:W-:Y:S01]  /*3a6a0*/  STL.64 [R1+0x9a8], R242 ;  /* 0x0009a8f201007387 */ /* 0x0003e20000100a00 */
[C---:B------:R-:W-:Y:S08]  /*3a6b0*/  HMMA.1688.F32.TF32 R56, R232.reuse, R178, R56 ;  /* 0x000000b2e838723c */ /* 0x040ff00000081038 */
[----:B-1----:R-:W-:Y:S08]  /*3a6c0*/  HMMA.1688.F32.TF32 R240, R232, R194, R248 ;  /* 0x000000c2e8f0723c */ /* 0x002ff000000810f8 */
[C---:B------:R-:W-:Y:S01]  /*3a6d0*/  HMMA.1688.F32.TF32 R52, R236.reuse, R230, R52 ;  /* 0x000000e6ec34723c */ /* 0x040fe20000081034 */
[----:B------:R-:W-:Y:S04]  /*3a6e0*/  STL.64 [R1+0x970], R244 ;  /* 0x000970f401007387 */ /* 0x000fe80000100a00 */
[----:B------:R-:W-:Y:S03]  /*3a6f0*/  STL.64 [R1+0x978], R246 ;  /* 0x000978f601007387 */ /* 0x000fe60000100a00 */
[C---:B------:R-:W-:Y:S01]  /*3a700*/  HMMA.1688.F32.TF32 R36, R236.reuse, R210, R36 ;  /* 0x000000d2ec24723c */ /* 0x040fe20000081024 */
[----:B------:R-:W-:Y:S04]  /*3a710*/  LDS R232, [R252+0x26200] ;  /* 0x02620000fce87984 */ /* 0x000fe80000000800 */
        /* <DEDUP_REMOVED lines=16> */
[C---:B------:R-:W-:Y:S02]  /*3a820*/  HMMA.1688.F32.TF32 R52, R236.reuse, R170, R44 ;  /* 0x000000aaec34723c */ /* 0x040fe4000008102c */
[----:B------:R-:W-:Y:S04]  /*3a830*/  LDS R233, [R0+0x26200] ;  /* 0x0262000000e97984 */ /* 0x000fe80000000800 */
[----:B------:R-:W2:Y:S02]  /*3a840*/  LDS R235, [R0+0x27200] ;  /* 0x0272000000eb7984 */ /* 0x000ea40000000800 */
[C---:B-1----:R-:W-:Y:S08]  /*3a850*/  HMMA.1688.F32.TF32 R48, R236.reuse, R222, R92 ;  /* 0x000000deec30723c */ /* 0x042ff0000008105c */
        /* <DEDUP_REMOVED lines=132> */
[C---:B--2---:R-:W-:Y:S08]  /*3b0a0*/  HMMA.1688.F32.TF32 R28, R232.reuse, R186, R28 ;  /* 0x000000bae81c723c */ /* 0x044ff0000008101c */
        /* <DEDUP_REMOVED lines=15> */
[----:B--2---:R-:W2:Y:S04]  /*3b1a0*/  LDL.LU.64 R70, [R1+0x2ee8] ;  /* 0x002ee80001467983 */ /* 0x004ea80000300a00 */
[----:B------:R-:W2:Y:S04]  /*3b1b0*/  LDL.LU.64 R68, [R1+0x2ee0] ;  /* 0x002ee00001447983 */ /* 0x000ea80000300a00 */
[----:B------:R-:W-:Y:S04]  /*3b1c0*/  STL.64 [R1+0xf90], R64 ;  /* 0x000f904001007387 */ /* 0x000fe80000100a00 */
[----:B------:R3:W-:Y:S01]  /*3b1d0*/  STL.64 [R1+0xf98], R66 ;  /* 0x000f984201007387 */ /* 0x0007e20000100a00 */
[C---:B------:R-:W-:Y:S03]  /*3b1e0*/  HMMA.1688.F32.TF32 R84, R232.reuse, R198, R84 ;  /* 0x000000c6e854723c */ /* 0x040fe60000081054 */
        /* <DEDUP_REMOVED lines=11> */
[----:B------:R1:W-:Y:S04]  /*3b2a0*/  STL.64 [R1+0xf68], R54 ;  /* 0x000f683601007387 */ /* 0x0003e80000100a00 */
[----:B-1----:R-:W2:Y:S04]  /*3b2b0*/  LDL.LU.64 R54, [R1+0x2ea8] ;  /* 0x002ea80001367983 */ /* 0x002ea80000300a00 */
[----:B------:R-:W2:Y:S04]  /*3b2c0*/  LDL.LU.64 R52, [R1+0x2ea0] ;  /* 0x002ea00001347983 */ /* 0x000ea80000300a00 */
[----:B------:R-:W-:Y:S04]  /*3b2d0*/  STL.64 [R1+0xf50], R48 ;  /* 0x000f503001007387 */ /* 0x000fe80000100a00 */
[----:B------:R1:W-:Y:S01]  /*3b2e0*/  STL.64 [R1+0xf58], R50 ;  /* 0x000f583201007387 */ /* 0x0003e20000100a00 */
[C---:B------:R-:W-:Y:S03]  /*3b2f0*/  HMMA.1688.F32.TF32 R24, R232.reuse, R182, R24 ;  /* 0x000000b6e818723c */ /* 0x040fe60000081018 */
        /* <DEDUP_REMOVED lines=8> */
[----:B------:R-:W-:Y:S03]  /*3b380*/  HMMA.1688.F32.TF32 R232, R232, R178, R20 ;  /* 0x000000b2e8e8723c */ /* 0x000fe60000081014 */
        /* <DEDUP_REMOVED lines=34> */
[----:B------:R-:W2:Y:S04]  /*3b5b0*/  LDL.LU.64 R22, [R1+0x2df8] ;  /* 0x002df80001167983 */ /* 0x000ea80000300a00 */
[----:B------:R-:W2:Y:S04]  /*3b5c0*/  LDL.LU.64 R20, [R1+0x2df0] ;  /* 0x002df00001147983 */ /* 0x000ea80000300a00 */
[----:B------:R-:W-:Y:S04]  /*3b5d0*/  STL.64 [R1+0xee0], R232 ;  /* 0x000ee0e801007387 */ /* 0x000fe80000100a00 */
[----:B------:R-:W-:Y:S04]  /*3b5e0*/  STL.64 [R1+0xee8], R234 ;  /* 0x000ee8ea01007387 */ /* 0x000fe80000100a00 */
[----:B------:R-:W-:Y:S04]  /*3b5f0*/  STL.64 [R1+0x1280], R16 ;  /* 0x0012801001007387 */ /* 0x000fe80000100a00 */
[----:B------:R1:W-:Y:S01]  /*3b600*/  STL.64 [R1+0x1288], R18 ;  /* 0x0012881201007387 */ /* 0x0003e20000100a00 */
[C---:B------:R-:W-:Y:S03]  /*3b610*/  HMMA.1688.F32.TF32 R240, R236.reuse, R222, R240 ;  /* 0x000000deecf0723c */ /* 0x040fe600000810f0 */
[----:B------:R-:W-:Y:S04]  /*3b620*/  LDS R232, [R252+0x26280] ;  /* 0x02628000fce87984 */ /* 0x000fe80000000800 */
[----:B------:R-:W-:Y:S04]  /*3b630*/  LDS R234, [R252+0x27280] ;  /* 0x02728000fcea7984 */ /* 0x000fe80000000800 */
[----:B-1----:R-:W2:Y:S04]  /*3b640*/  LDL.LU.64 R18, [R1+0x2de8] ;  /* 0x002de80001127983 */ /* 0x002ea80000300a00 */
[----:B------:R-:W2:Y:S04]  /*3b650*/  LDL.LU.64 R16, [R1+0x2de0] ;  /* 0x002de00001107983 */ /* 0x000ea80000300a00 */
[----:B------:R-:W-:Y:S04]  /*3b660*/  STL.64 [R1+0x1270], R12 ;  /* 0x0012700c01007387 */ /* 0x000fe80000100a00 */
[----:B------:R1:W-:Y:S01]  /*3b670*/  STL.64 [R1+0x1278], R14 ;  /* 0x0012780e01007387 */ /* 0x0003e20000100a00 */
[C---:B------:R-:W-:Y:S03]  /*3b680*/  HMMA.1688.F32.TF32 R248, R236.reuse, R214, R248 ;  /* 0x000000d6ecf8723c */ /* 0x040fe600000810f8 */
[----:B------:R-:W-:Y:S04]  /*3b690*/  LDS R233, [R0+0x26280] ;  /* 0x0262800000e97984 */ /* 0x000fe80000000800 */
[----:B------:R-:W2:Y:S04]  /*3b6a0*/  LDS R235, [R0+0x27280] ;  /* 0x0272800000eb7984 */ /* 0x000ea80000000800 */
        /* <DEDUP_REMOVED lines=11> */
[----:B------:R1:W-:Y:S02]  /*3b760*/  STL.64 [R1+0xeb8], R242 ;  /* 0x000eb8f201007387 */ /* 0x0003e40000100a00 */
[C---:B-1----:R-:W-:Y:S11]  /*3b770*/  HMMA.1688.F32.TF32 R240, R236.reuse, R218, R244 ;  /* 0x000000daecf0723c */ /* 0x042ff600000810f4 */
[----:B------:R-:W-:Y:S11]  /*3b780*/  @!UPT UIADD3 URZ, URZ, URZ, URZ ;  /* 0x0000003f3f3ff290 */ /* 0x000ff6000fffe03f */
[----:B------:R-:W-:Y:S01]  /*3b790*/  @!UPT UIADD3 URZ, URZ, URZ, URZ ;  /* 0x0000003f3f3ff290 */ /* 0x000fe2000fffe03f */
[----:B------:R-:W-:Y:S04]  /*3b7a0*/  STL.64 [R1+0xea0], R240 ;  /* 0x000ea0f001007387 */ /* 0x000fe80000100a00 */
[----:B------:R2:W-:Y:S04]  /*3b7b0*/  STL.64 [R1+0xea8], R242 ;  /* 0x000ea8f201007387 */ /* 0x0005e80000100a00 */
[----:B------:R-:W-:Y:S04]  /*3b7c0*/  STL.64 [R1+0xe90], R248 ;  /* 0x000e90f801007387 */ /* 0x000fe80000100a00 */
[----:B------:R-:W-:Y:S01]  /*3b7d0*/  STL.64 [R1+0xe98], R250 ;  /* 0x000e98fa01007387 */ /* 0x000fe20000100a00 */
[C---:B--2---:R-:W-:Y:S08]  /*3b7e0*/  HMMA.1688.F32.TF32 R240, R236.reuse, R206, R8 ;  /* 0x000000ceecf0723c */ /* 0x044ff00000081008 */
[C---:B------:R-:W-:Y:S08]  /*3b7f0*/  HMMA.1688.F32.TF32 R8, R236.reuse, R198, R16 ;  /* 0x000000c6ec08723c */ /* 0x040ff00000081010 */
[C---:B---3--:R-:W-:Y:S08]  /*3b800*/  HMMA.1688.F32.TF32 R244, R236.reuse, R210, R4 ;  /* 0x000000d2ecf4723c */ /* 0x048ff00000081004 */
[C---:B------:R-:W-:Y:S08]  /*3b810*/  HMMA.1688.F32.TF32 R4, R236.reuse, R202, R12 ;  /* 0x000000caec04723c */ /* 0x040ff0000008100c */
[C---:B------:R-:W-:Y:S07]  /*3b820*/  HMMA.1688.F32.TF32 R12, R236.reuse, R194, R20 ;  /* 0x000000c2ec0c723c */ /* 0x040fee0000081014 */
        /* <DEDUP_REMOVED lines=16> */
[----:B------:R-:W-:Y:S01]  /*3b930*/  STL.64 [R1+0xe28], R10 ;  /* 0x000e280a01007387 */ /* 0x000fe20000100a00 */
[----:B-1----:R-:W-:Y:S03]  /*3b940*/  HMMA.1688.F32.TF32 R4, R236, R178, R36 ;  /* 0x000000b2ec04723c */ /* 0x002fe60000081024 */
[----:B------:R-:W-:Y:S04]  /*3b950*/  STL.64 [R1+0xe10], R12 ;  /* 0x000e100c01007387 */ /* 0x000fe80000100a00 */
[----:B------:R1:W-:Y:S01]  /*3b960*/  STL.64 [R1+0xe18], R14 ;  /* 0x000e180e01007387 */ /* 0x0003e20000100a00 */
[C---:B------:R-:W-:Y:S03]  /*3b970*/  HMMA.1688.F32.TF32 R16, R232.reuse, R174, R92 ;  /* 0x000000aee810723c */ /* 0x040fe6000008105c */
[----:B------:R-:W-:Y:S04]  /*3b980*/  LDS R8, [R2+0x26300] ;  /* 0x0263000002087984 */ /* 0x000fe80000000800 */
[----:B------:R-:W-:Y:S01]  /*3b990*/  LDS R10, [R2+0x27300] ;  /* 0x02730000020a7984 */ /* 0x000fe20000000800 */
[C---:B-1----:R-:W-:Y:S03]  /*3b9a0*/  HMMA.1688.F32.TF32 R12, R232.reuse, R230, R84 ;  /* 0x000000e6e80c723c */ /* 0x042fe60000081054 */
[----:B------:R-:W-:Y:S04]  /*3b9b0*/  LDS R9, [R3+0x26300] ;  /* 0x0263000003097984 */ /* 0x000fe80000000800 */
[----:B------:R-:W1:Y:S04]  /*3b9c0*/  LDS R11, [R3+0x27300] ;  /* 0x02730000030b7984 */ /* 0x000e680000000800 */
[----:B------:R-:W-:Y:S04]  /*3b9d0*/  STL.64 [R1+0xdf0], R4 ;  /* 0x000df00401007387 */ /* 0x000fe80000100a00 */
[----:B------:R2:W-:Y:S02]  /*3b9e0*/  STL.64 [R1+0xdf8], R6 ;  /* 0x000df80601007387 */ /* 0x0005e40000100a00 */
[C---:B--2---:R-:W-:Y:S06]  /*3b9f0*/  HMMA.1688.F32.TF32 R4, R232.reuse, R226, R40 ;  /* 0x000000e2e804723c */ /* 0x044fec0000081028 */
[----:B------:R-:W-:Y:S04]  /*3ba00*/  STL.64 [R1+0xc60], R12 ;  /* 0x000c600c01007387 */ /* 0x000fe80000100a00 */
[----:B------:R2:W-:Y:S02]  /*3ba10*/  STL.64 [R1+0xc68], R14 ;  /* 0x000c680e01007387 */ /* 0x0005e40000100a00 */
[C---:B--2---:R-:W-:Y:S11]  /*3ba20*/  HMMA.1688.F32.TF32 R12, R232.reuse, R170, R44 ;  /* 0x000000aae80c723c */ /* 0x044ff6000008102c */
        /* <DEDUP_REMOVED lines=8> */
[C---:B--2---:R-:W-:Y:S07]  /*3bab0*/  HMMA.1688.F32.TF32 R12, R232.reuse, R214, R52 ;  /* 0x000000d6e80c723c */ /* 0x044fee0000081034 */
[----:B------:R-:W-:Y:S04]  /*3bac0*/  STL.64 [R1+0xbf0], R4 ;  /* 0x000bf00401007387 */ /* 0x000fe80000100a00 */
[----:B------:R2:W-:Y:S04]  /*3bad0*/  STL.64 [R1+0xbf8], R6 ;  /* 0x000bf80601007387 */ /* 0x0005e80000100a00 */
[----:B------:R-:W-:Y:S04]  /*3bae0*/  STL.64 [R1+0xbb0], R16 ;  /* 0x000bb01001007387 */ /* 0x000fe80000100a00 */
[----:B------:R4:W-:Y:S01]  /*3baf0*/  STL.64 [R1+0xbb8], R18 ;  /* 0x000bb81201007387 */ /* 0x0009e20000100a00 */
[C---:B--2---:R-:W-:Y:S03]  /*3bb00*/  HMMA.1688.F32.TF32 R4, R232.reuse, R210, R56 ;  /* 0x000000d2e804723c */ /* 0x044fe60000081038 */
[----:B------:R-:W-:Y:S04]  /*3bb10*/  STL.64 [R1+0xb90], R12 ;  /* 0x000b900c01007387 */ /* 0x000fe80000100a00 */
[----:B------:R2:W-:Y:S01]  /*3bb20*/  STL.64 [R1+0xb98], R14 ;  /* 0x000b980e01007387 */ /* 0x0005e20000100a00 */
[C---:B----4-:R-:W-:Y:S08]  /*3bb30*/  HMMA.1688.F32.TF32 R16, R232.reuse, R206, R60 ;  /* 0x000000cee810723c */ /* 0x050ff0000008103c */
        /* <DEDUP_REMOVED lines=21> */
[----:B------:R-:W-:Y:S04]  /*3bc90*/  STL.64 [R1+0x980], R16 ;  /* 0x0009801001007387 */ /* 0x000fe80000100a00 */
[----:B------:R2:W-:Y:S01]  /*3bca0*/  STL.64 [R1+0x988], R18 ;  /* 0x0009881201007387 */ /* 0x0005e20000100a00 */
[----:B-1----:R-:W-:Y:S01]  /*3bcb0*/  HMMA.1688.F32.TF32 R20, R8, R174, R152 ;  /* 0x000000ae0814723c */ /* 0x002fe20000081098 */
[----:B------:R-:W-:-:S02]  /*3bcc0*/  IMAD.MOV.U32 R244, RZ, RZ, R133 ;  /* 0x000000fffff47224 */ /* 0x000fc400078e0085 */
[----:B------:R-:W-:Y:S01]  /*3bcd0*/  IMAD.MOV.U32 R245, RZ, RZ, R134 ;  /* 0x000000fffff57224 */ /* 0x000fe200078e0086 */
[----:B------:R-:W-:Y:S04]  /*3bce0*/  STL.64 [R1+0x960], R12 ;  /* 0x0009600c01007387 */ /* 0x000fe80000100a00 */
[----:B------:R1:W-:Y:S01]  /*3bcf0*/  STL.64 [R1+0x968], R14 ;  /* 0x0009680e01007387 */ /* 0x0003e20000100a00 */
[----:B--2---:R-:W-:Y:S01]  /*3bd00*/  HMMA.1688.F32.TF32 R16, R8, R230, R148 ;  /* 0x000000e60810723c */ /* 0x004fe20000081094 */
[----:B------:R-:W-:Y:S02]  /*3bd10*/  IMAD.MOV.U32 R246, RZ, RZ, R135 ;  /* 0x000000fffff67224 */ /* 0x000fe400078e0087 */
[----:B------:R-:W-:Y:S01]  /*3bd20*/  LDS R4, [R252+0x26300] ;  /* 0x02630000fc047984 */ /* 0x000fe20000000800 */
[----:B------:R-:W-:-:S02]  /*3bd30*/  IMAD.MOV.U32 R247, RZ, RZ, R144 ;  /* 0x000000fffff77224 */ /* 0x000fc400078e0090 */
[----:B------:R-:W-:Y:S01]  /*3bd40*/  IMAD.MOV.U32 R27, RZ, RZ, R132 ;  /* 0x000000ffff1b7224 */ /* 0x000fe200078e0084 */
[----:B------:R-:W-:Y:S01]  /*3bd50*/  LDS R6, [R252+0x27300] ;  /* 0x02730000fc067984 */ /* 0x000fe20000000800 */
[C---:B-1----:R-:W-:Y:S01]  /*3bd60*/  HMMA.1688.F32.TF32 R12, R8.reuse, R226, R160 ;  /* 0x000000e2080c723c */ /* 0x042fe200000810a0 */
[----:B------:R-:W-:Y:S02]  /*3bd70*/  IMAD.MOV.U32 R248, RZ, RZ, R143 ;  /* 0x000000fffff87224 */ /* 0x000fe400078e008f */
[----:B------:R-:W-:Y:S01]  /*3bd80*/  LDS R5, [R0+0x26300] ;  /* 0x0263000000057984 */ /* 0x000fe20000000800 */
[----:B------:R-:W-:Y:S02]  /*3bd90*/  IMAD.MOV.U32 R249, RZ, RZ, R146 ;  /* 0x000000fffff97224 */ /* 0x000fe400078e0092 */
[----:B------:R-:W-:Y:S01]  /*3bda0*/  IMAD.MOV.U32 R250, RZ, RZ, R147 ;  /* 0x000000fffffa7224 */ /* 0x000fe200078e0093 */
[----:B------:R-:W1:Y:S08]  /*3bdb0*/  LDS R7, [R0+0x27300] ;  /* 0x0273000000077984 */ /* 0x000e700000000800 */
        /* <DEDUP_REMOVED lines=16> */
[----:B------:R2:W-:Y:S08]  /*3bec0*/  STL.64 [R1+0x908], R22 ;  /* 0x0009081601007387 */ /* 0x0005f00000100a00 */
[----:B------:R-:W-:Y:S01]  /*3bed0*/  STL.64 [R1+0x8f0], R16 ;  /* 0x0008f01001007387 */ /* 0x000fe20000100a00 */
[C---:B--2---:R-:W-:Y:S03]  /*3bee0*/  HMMA.1688.F32.TF32 R20, R8.reuse, R206, R116 ;  /* 0x000000ce0814723c */ /* 0x044fe60000081074 */
[----:B------:R2:W-:Y:S04]  /*3bef0*/  STL.64 [R1+0x8f8], R18 ;  /* 0x0008f81201007387 */ /* 0x0005e80000100a00 */
[----:B------:R-:W-:Y:S04]  /*3bf00*/  STL.64 [R1+0x8c0], R12 ;  /* 0x0008c00c01007387 */ /* 0x000fe80000100a00 */
[----:B------:R3:W-:Y:S01]  /*3bf10*/  STL.64 [R1+0x8c8], R14 ;  /* 0x0008c80e01007387 */ /* 0x0007e20000100a00 */
[C---:B--2---:R-:W-:Y:S08]  /*3bf20*/  HMMA.1688.F32.TF32 R16, R8.reuse, R202, R120 ;  /* 0x000000ca0810723c */ /* 0x044ff00000081078 */
[----:B---3--:R-:W-:Y:S03]  /*3bf30*/  HMMA.1688.F32.TF32 R12, R8, R198, R124 ;  /* 0x000000c6080c723c */ /* 0x008fe6000008107c */
[----:B------:R-:W-:Y:S04]  /*3bf40*/  STL.64 [R1+0x8b0], R20 ;  /* 0x0008b01401007387 */ /* 0x000fe80000100a00 */
[----:B------:R-:W-:Y:S08]  /*3bf50*/  STL.64 [R1+0x8b8], R22 ;  /* 0x0008b81601007387 */ /* 0x000ff00000100a00 */
[----:B------:R-:W-:Y:S04]  /*3bf60*/  STL.64 [R1+0x8a0], R16 ;  /* 0x0008a01001007387 */ /* 0x000fe80000100a00 */
[----:B------:R-:W-:Y:S04]  /*3bf70*/  STL.64 [R1+0x8a8], R18 ;  /* 0x0008a81201007387 */ /* 0x000fe80000100a00 */
[----:B------:R-:W2:Y:S04]  /*3bf80*/  LDL.LU R133, [R1+0x2da8] ;  /* 0x002da80001857983 */ /* 0x000ea80000300800 */
[----:B------:R3:W-:Y:S04]  /*3bf90*/  STL.64 [R1+0x890], R12 ;  /* 0x0008900c01007387 */ /* 0x0007e80000100a00 */
[----:B------:R4:W-:Y:S04]  /*3bfa0*/  STL.64 [R1+0x898], R14 ;  /* 0x0008980e01007387 */ /* 0x0009e80000100a00 */
[----:B------:R-:W2:Y:S04]  /*3bfb0*/  LDL.LU R134, [R1+0x2da4] ;  /* 0x002da40001867983 */ /* 0x000ea80000300800 */
[----:B------:R-:W2:Y:S01]  /*3bfc0*/  LDL.LU R135, [R1+0x2da0] ;  /* 0x002da00001877983 */ /* 0x000ea20000300800 */
[----:B---3--:R-:W-:-:S02]  /*3bfd0*/  IMAD.MOV.U32 R12, RZ, RZ, R142 ;  /* 0x000000ffff0c7224 */ /* 0x008fc400078e008e */
[----:B------:R-:W-:Y:S01]  /*3bfe0*/  IMAD.MOV.U32 R13, RZ, RZ, R140 ;  /* 0x000000ffff0d7224 */ /* 0x000fe200078e008c */
[----:B------:R-:W3:Y:S01]  /*3bff0*/  LDL.LU R144, [R1+0x2d9c] ;  /* 0x002d9c0001907983 */ /* 0x000ee20000300800 */
[----:B----4-:R-:W-:-:S03]  /*3c000*/  IMAD.MOV.U32 R14, RZ, RZ, R145 ;  /* 0x000000ffff0e7224 */ /* 0x010fc600078e0091 */
[----:B------:R-:W4:Y:S04]  /*3c010*/  LDL.LU R142, [R1+0x2d98] ;  /* 0x002d9800018e7983 */ /* 0x000f280000300800 */
[----:B------:R-:W3:Y:S04]  /*3c020*/  LDL.LU R140, [R1+0x2d94] ;  /* 0x002d9400018c7983 */ /* 0x000ee80000300800 */
[----:B------:R-:W3:Y:S01]  /*3c030*/  LDL.LU R145, [R1+0x2d90] ;  /* 0x002d900001917983 */ /* 0x000ee20000300800 */
[----:B------:R-:W-:Y:S02]  /*3c040*/  IMAD.MOV.U32 R15, RZ, RZ, R141 ;  /* 0x000000ffff0f7224 */ /* 0x000fe400078e008d */
[----:B------:R-:W-:Y:S01]  /*3c050*/  IMAD.MOV.U32 R16, RZ, RZ, R138 ;  /* 0x000000ffff107224 */ /* 0x000fe200078e008a */
[----:B------:R-:W3:Y:S01]  /*3c060*/  LDL.LU R141, [R1+0x2d8c] ;  /* 0x002d8c00018d7983 */ /* 0x000ee20000300800 */
[----:B------:R-:W-:-:S02]  /*3c070*/  IMAD.MOV.U32 R17, RZ, RZ, R137 ;  /* 0x000000ffff117224 */ /* 0x000fc400078e0089 */
[----:B------:R-:W-:Y:S01]  /*3c080*/  IMAD.MOV.U32 R18, RZ, RZ, R136 ;  /* 0x000000ffff127224 */ /* 0x000fe200078e0088 */
[----:B------:R-:W3:Y:S01]  /*3c090*/  LDL.LU R138, [R1+0x2d88] ;  /* 0x002d8800018a7983 */ /* 0x000ee20000300800 */
[----:B------:R-:W-:-:S03]  /*3c0a0*/  IMAD.MOV.U32 R19, RZ, RZ, R128 ;  /* 0x000000ffff137224 */ /* 0x000fc600078e0080 */
[----:B------:R-:W3:Y:S04]  /*3c0b0*/  LDL.LU R137, [R1+0x2d84] ;  /* 0x002d840001897983 */ /* 0x000ee80000300800 */
[----:B------:R-:W3:Y:S04]  /*3c0c0*/  LDL.LU R136, [R1+0x2d80] ;  /* 0x002d800001887983 */ /* 0x000ee80000300800 */
[----:B------:R-:W3:Y:S01]  /*3c0d0*/  LDL.LU R128, [R1+0x2d7c] ;  /* 0x002d7c0001807983 */ /* 0x000ee20000300800 */
[----:B--2---:R-:W-:Y:S02]  /*3c0e0*/  IMAD.MOV.U32 R26, RZ, RZ, R133 ;  /* 0x000000ffff1a7224 */ /* 0x004fe400078e0085 */
[----:B------:R-:W-:-:S02]  /*3c0f0*/  IMAD.MOV.U32 R25, RZ, RZ, R134 ;  /* 0x000000ffff197224 */ /* 0x000fc400078e0086 */
[----:B------:R-:W-:Y:S02]  /*3c100*/  IMAD.MOV.U32 R24, RZ, RZ, R135 ;  /* 0x000000ffff187224 */ /* 0x000fe400078e0087 */
[----:B------:R-:W2:Y:S04]  /*3c110*/  LDL.LU R135, [R1+0x2d78] ;  /* 0x002d780001877983 */ /* 0x000ea80000300800 */
[----:B------:R-:W2:Y:S04]  /*3c120*/  LDL.LU R134, [R1+0x2d74] ;  /* 0x002d740001867983 */ /* 0x000ea80000300800 */
[----:B------:R-:W2:Y:S01]  /*3c130*/  LDL.LU R133, [R1+0x2d70] ;  /* 0x002d700001857983 */ /* 0x000ea20000300800 */
[----:B----4-:R-:W-:-:S02]  /*3c140*/  IMAD.MOV.U32 R30, RZ, RZ, R142 ;  /* 0x000000ffff1e7224 */ /* 0x010fc400078e008e */
[----:B---3--:R-:W-:Y:S01]  /*3c150*/  IMAD.MOV.U32 R29, RZ, RZ, R140 ;  /* 0x000000ffff1d7224 */ /* 0x008fe200078e008c */
[----:B------:R-:W3:Y:S01]  /*3c160*/  LDL.LU R132, [R1+0x2d6c] ;  /* 0x002d6c0001847983 */ /* 0x000ee20000300800 */
[----:B------:R-:W-:-:S03]  /*3c170*/  IMAD.MOV.U32 R28, RZ, RZ, R145 ;  /* 0x000000ffff1c7224 */ /* 0x000fc600078e0091 */
[----:B------:R-:W4:Y:S04]  /*3c180*/  LDL.LU R145, [R1+0x2d68] ;  /* 0x002d680001917983 */ /* 0x000f280000300800 */
[----:B------:R-:W2:Y:S04]  /*3c190*/  LDL.LU R140, [R1+0x2d64] ;  /* 0x002d6400018c7983 */ /* 0x000ea80000300800 */
[----:B------:R-:W3:Y:S01]  /*3c1a0*/  LDL.LU R142, [R1+0x2d60] ;  /* 0x002d6000018e7983 */ /* 0x000ee20000300800 */
[----:B------:R-:W-:Y:S02]  /*3c1b0*/  IMAD.MOV.U32 R31, RZ, RZ, R144 ;  /* 0x000000ffff1f7224 */ /* 0x000fe400078e0090 */
[----:B------:R-:W-:Y:S01]  /*3c1c0*/  IMAD.MOV.U32 R33, RZ, RZ, R137 ;  /* 0x000000ffff217224 */ /* 0x000fe200078e0089 */
[----:B------:R-:W3:Y:S01]  /*3c1d0*/  LDL.LU R144, [R1+0x2d5c] ;  /* 0x002d5c0001907983 */ /* 0x000ee20000300800 */
[----:B------:R-:W-:-:S03]  /*3c1e0*/  IMAD.MOV.U32 R32, RZ, RZ, R136 ;  /* 0x000000ffff207224 */ /* 0x000fc600078e0088 */
[----:B------:R-:W3:Y:S01]  /*3c1f0*/  LDL.LU R136, [R1+0x2d58] ;  /* 0x002d580001887983 */ /* 0x000ee20000300800 */
[----:B------:R-:W-:Y:S02]  /*3c200*/  IMAD.MOV.U32 R34, RZ, RZ, R138 ;  /* 0x000000ffff227224 */ /* 0x000fe400078e008a */
[----:B------:R-:W-:Y:S01]  /*3c210*/  IMAD.MOV.U32 R35, RZ, RZ, R141 ;  /* 0x000000ffff237224 */ /* 0x000fe200078e008d */
[----:B------:R-:W3:Y:S04]  /*3c220*/  LDL.LU R137, [R1+0x2d54] ;  /* 0x002d540001897983 */ /* 0x000ee80000300800 */
[----:B------:R-:W3:Y:S04]  /*3c230*/  LDL.LU R138, [R1+0x2d50] ;  /* 0x002d5000018a7983 */ /* 0x000ee80000300800 */
[----:B------:R-:W3:Y:S01]  /*3c240*/  LDL.LU R141, [R1+0x2d4c] ;  /* 0x002d4c00018d7983 */ /* 0x000ee20000300800 */
[----:B----4-:R-:W-:-:S02]  /*3c250*/  IMAD.MOV.U32 R238, RZ, RZ, R145 ;  /* 0x000000ffffee7224 */ /* 0x010fc400078e0091 */
[----:B--2---:R-:W-:Y:S02]  /*3c260*/  IMAD.MOV.U32 R237, RZ, RZ, R140 ;  /* 0x000000ffffed7224 */ /* 0x004fe400078e008c */
[----:B---3--:R-:W-:Y:S02]  /*3c270*/  IMAD.MOV.U32 R236, RZ, RZ, R142 ;  /* 0x000000ffffec7224 */ /* 0x008fe400078e008e */
[----:B------:R-:W2:Y:S04]  /*3c280*/  LDL.LU R142, [R1+0x2d48] ;  /* 0x002d4800018e7983 */ /* 0x000ea80000300800 */
[----:B------:R-:W3:Y:S04]  /*3c290*/  LDL.LU R140, [R1+0x2d44] ;  /* 0x002d4400018c7983 */ /* 0x000ee80000300800 */
[----:B------:R-:W4:Y:S01]  /*3c2a0*/  LDL.LU R145, [R1+0x2d40] ;  /* 0x002d400001917983 */ /* 0x000f220000300800 */
[----:B------:R-:W-:-:S02]  /*3c2b0*/  IMAD.MOV.U32 R239, RZ, RZ, R132 ;  /* 0x000000ffffef7224 */ /* 0x000fc400078e0084 */
[----:B------:R-:W-:Y:S01]  /*3c2c0*/  IMAD.MOV.U32 R85, RZ, RZ, R137 ;  /* 0x000000ffff557224 */ /* 0x000fe200078e0089 */
[----:B------:R-:W4:Y:S01]  /*3c2d0*/  LDL.LU R132, [R1+0x2d3c] ;  /* 0x002d3c0001847983 */ /* 0x000f220000300800 */
[----:B------:R-:W-:-:S03]  /*3c2e0*/  IMAD.MOV.U32 R84, RZ, RZ, R138 ;  /* 0x000000ffff547224 */ /* 0x000fc600078e008a */
[----:B------:R-:W4:Y:S01]  /*3c2f0*/  LDL.LU R138, [R1+0x2d38] ;  /* 0x002d3800018a7983 */ /* 0x000f220000300800 */
[----:B------:R-:W-:Y:S02]  /*3c300*/  IMAD.MOV.U32 R86, RZ, RZ, R136 ;  /* 0x000000ffff567224 */ /* 0x000fe400078e0088 */
[----:B------:R-:W-:Y:S01]  /*3c310*/  IMAD.MOV.U32 R87, RZ, RZ, R144 ;  /* 0x000000ffff577224 */ /* 0x000fe200078e0090 */
[----:B------:R-:W4:Y:S04]  /*3c320*/  LDL.LU R137, [R1+0x2d34] ;  /* 0x002d340001897983 */ /* 0x000f280000300800 */
[----:B------:R-:W4:Y:S01]  /*3c330*/  LDL.LU R136, [R1+0x2d30] ;  /* 0x002d300001887983 */ /* 0x000f220000300800 */
[----:B------:R-:W-:-:S03]  /*3c340*/  IMAD.MOV.U32 R43, RZ, RZ, R141 ;  /* 0x000000ffff2b7224 */ /* 0x000fc600078e008d */
[----:B------:R-:W4:Y:S01]  /*3c350*/  LDL.LU R144, [R1+0x2d2c] ;  /* 0x002d2c0001907983 */ /* 0x000f220000300800 */
[----:B--2---:R-:W-:Y:S02]  /*3c360*/  IMAD.MOV.U32 R42, RZ, RZ, R142 ;  /* 0x000000ffff2a7224 */ /* 0x004fe400078e008e */
[----:B---3--:R-:W-:Y:S02]  /*3c370*/  IMAD.MOV.U32 R41, RZ, RZ, R140 ;  /* 0x000000ffff297224 */ /* 0x008fe400078e008c */
[----:B----4-:R-:W-:Y:S02]  /*3c380*/  IMAD.MOV.U32 R40, RZ, RZ, R145 ;  /* 0x000000ffff287224 */ /* 0x010fe400078e0091 */
[----:B------:R-:W2:Y:S04]  /*3c390*/  LDL.LU R145, [R1+0x2d28] ;  /* 0x002d280001917983 */ /* 0x000ea80000300800 */
[----:B------:R-:W3:Y:S04]  /*3c3a0*/  LDL.LU R140, [R1+0x2d24] ;  /* 0x002d2400018c7983 */ /* 0x000ee80000300800 */
[----:B------:R-:W4:Y:S04]  /*3c3b0*/  LDL.LU R142, [R1+0x2d20] ;  /* 0x002d2000018e7983 */ /* 0x000f280000300800 */
[----:B------:R-:W4:Y:S04]  /*3c3c0*/  LDL.LU R141, [R1+0x2d1c] ;  /* 0x002d1c00018d7983 */ /* 0x000f280000300800 */
[----:B------:R-:W4:Y:S01]  /*3c3d0*/  LDL.LU R44, [R1+0xaf0] ;  /* 0x000af000012c7983 */ /* 0x000f220000300800 */
[----:B------:R-:W-:-:S03]  /*3c3e0*/  IMAD.MOV.U32 R47, RZ, RZ, R144 ;  /* 0x000000ffff2f7224 */ /* 0x000fc600078e0090 */
[----:B------:R-:W4:Y:S04]  /*3c3f0*/  LDL.LU R45, [R1+0xaf4] ;  /* 0x000af400012d7983 */ /* 0x000f280000300800 */
[----:B------:R-:W4:Y:S04]  /*3c400*/  LDL.LU R46, [R1+0xaf8] ;  /* 0x000af800012e7983 */ /* 0x000f280000300800 */
[----:B------:R-:W4:Y:S01]  /*3c410*/  LDL.LU R144, [R1+0x2d18] ;  /* 0x002d180001907983 */ /* 0x000f220000300800 */
[----:B--2---:R-:W-:Y:S02]  /*3c420*/  IMAD.MOV.U32 R103, RZ, RZ, R145 ;  /* 0x000000ffff677224 */ /* 0x004fe400078e0091 */
[----:B---3--:R-:W-:-:S02]  /*3c430*/  IMAD.MOV.U32 R102, RZ, RZ, R140 ;  /* 0x000000ffff667224 */ /* 0x008fc400078e008c */
        /* <DEDUP_REMOVED lines=8> */
[----:B------:R-:W4:Y:S01]  /*3c4c0*/  LDL.LU R242, [R1+0xa68] ;  /* 0x000a680001f27983 */ /* 0x000f220000300800 */
[----:B------:R-:W-:-:S03]  /*3c4d0*/  IMAD.MOV.U32 R51, RZ, RZ, R144 ;  /* 0x000000ffff337224 */ /* 0x000fc600078e0090 */
        /* <DEDUP_REMOVED lines=9> */
[----:B------:R-:W-:Y:S02]  /*3c570*/  IMAD.MOV.U32 R36, RZ, RZ, R133 ;  /* 0x000000ffff247224 */ /* 0x000fe400078e0085 */
[----:B------:R-:W-:Y:S01]  /*3c580*/  IMAD.MOV.U32 R37, RZ, RZ, R134 ;  /* 0x000000ffff257224 */ /* 0x000fe200078e0086 */
[----:B------:R-:W-:Y:S01]  /*3c590*/  MOV R39, R128 ;  /* 0x0000008000277202 */ /* 0x000fe20000000f00 */
[----:B------:R-:W-:-:S02]  /*3c5a0*/  IMAD.MOV.U32 R38, RZ, RZ, R135 ;  /* 0x000000ffff267224 */ /* 0x000fc400078e0087 */
[----:B------:R-:W-:Y:S02]  /*3c5b0*/  IMAD.MOV.U32 R20, RZ, RZ, R129 ;  /* 0x000000ffff147224 */ /* 0x000fe400078e0081 */
[----:B------:R-:W-:Y:S02]  /*3c5c0*/  IMAD.MOV.U32 R21, RZ, RZ, R130 ;  /* 0x000000ffff157224 */ /* 0x000fe400078e0082 */
[----:B------:R-:W-:Y:S02]  /*3c5d0*/  IMAD.MOV.U32 R22, RZ, RZ, R131 ;  /* 0x000000ffff167224 */ /* 0x000fe400078e0083 */
[----:B------:R-:W-:Y:S02]  /*3c5e0*/  IMAD.MOV.U32 R23, RZ, RZ, R139 ;  /* 0x000000ffff177224 */ /* 0x000fe400078e008b */
[----:B--2---:R-:W-:Y:S02]  /*3c5f0*/  IMAD.MOV.U32 R55, RZ, RZ, R142 ;  /* 0x000000ffff377224 */ /* 0x004fe400078e008e */
[----:B---3--:R-:W-:-:S02]  /*3c600*/  IMAD.MOV.U32 R54, RZ, RZ, R141 ;  /* 0x000000ffff367224 */ /* 0x008fc400078e008d */
[----:B----4-:R-:W-:Y:S02]  /*3c610*/  IMAD.MOV.U32 R53, RZ, RZ, R140 ;  /* 0x000000ffff357224 */ /* 0x010fe400078e008c */
[----:B------:R-:W-:Y:S02]  /*3c620*/  IMAD.MOV.U32 R52, RZ, RZ, R145 ;  /* 0x000000ffff347224 */ /* 0x000fe400078e0091 */
[----:B------:R-:W2:Y:S04]  /*3c630*/  LDL.LU R145, [R1+0x2d00] ;  /* 0x002d000001917983 */ /* 0x000ea80000300800 */
[----:B------:R-:W3:Y:S04]  /*3c640*/  LDL.LU R140, [R1+0x2cfc] ;  /* 0x002cfc00018c7983 */ /* 0x000ee80000300800 */
[----:B------:R-:W3:Y:S04]  /*3c650*/  LDL.LU R141, [R1+0x2cf8] ;  /* 0x002cf800018d7983 */ /* 0x000ee80000300800 */
[----:B------:R-:W3:Y:S04]  /*3c660*/  LDL.LU R142, [R1+0x2cf4] ;  /* 0x002cf400018e7983 */ /* 0x000ee80000300800 */
[----:B------:R-:W4:Y:S04]  /*3c670*/  LDL.LU R136, [R1+0x2cf0] ;  /* 0x002cf00001887983 */ /* 0x000f280000300800 */
[----:B------:R-:W4:Y:S04]  /*3c680*/  LDL.LU R137, [R1+0x2cec] ;  /* 0x002cec0001897983 */ /* 0x000f280000300800 */
[----:B------:R-:W4:Y:S04]  /*3c690*/  LDL.LU R138, [R1+0x2ce8] ;  /* 0x002ce800018a7983 */ /* 0x000f280000300800 */
        /* <DEDUP_REMOVED lines=16> */
[C---:B----4-:R-:W-:Y:S11]  /*3c7a0*/  HMMA.1688.F32.TF32 R64, R8.reuse, R186, R136 ;  /* 0x000000ba0840723c */ /* 0x050ff60000081088 */
[----:B------:R-:W-:Y:S04]  /*3c7b0*/  @!UPT UIADD3 URZ, URZ, URZ, URZ ;  /* 0x0000003f3f3ff290 */ /* 0x000fe8000fffe03f */
[----:B------:R-:W-:Y:S04]  /*3c7c0*/  STL.64 [R1+0x880], R60 ;  /* 0x0008803c01007387 */ /* 0x000fe80000100a00 */
[----:B------:R1:W-:Y:S04]  /*3c7d0*/  STL.64 [R1+0x888], R62 ;  /* 0x0008883e01007387 */ /* 0x0003e80000100a00 */
[----:B------:R-:W-:Y:S04]  /*3c7e0*/  STL.64 [R1+0x870], R56 ;  /* 0x0008703801007387 */ /* 0x000fe80000100a00 */
[----:B------:R2:W-:Y:S01]  /*3c7f0*/  STL.64 [R1+0x878], R58 ;  /* 0x0008783a01007387 */ /* 0x0005e20000100a00 */
[C---:B-1----:R-:W-:Y:S08]  /*3c800*/  HMMA.1688.F32.TF32 R60, R8.reuse, R182, R140 ;  /* 0x000000b6083c723c */ /* 0x042ff0000008108c */
[----:B--2---:R-:W-:Y:S01]  /*3c810*/  HMMA.1688.F32.TF32 R56, R8, R178, R144 ;  /* 0x000000b20838723c */ /* 0x004fe20000081090 */
[----:B------:R-:W-:Y:S04]  /*3c820*/  STL.64 [R1+0x860], R64 ;  /* 0x0008604001007387 */ /* 0x000fe80000100a00 */
[----:B------:R-:W-:Y:S04]  /*3c830*/  STL.64 [R1+0x868], R66 ;  /* 0x0008684201007387 */ /* 0x000fe80000100a00 */
        /* <DEDUP_REMOVED lines=9> */
[----:B------:R-:W-:Y:S04]  /*3c8d0*/  LDS R240, [R252+0x26380] ;  /* 0x02638000fcf07984 */ /* 0x000fe80000000800 */
[----:B------:R-:W-:Y:S01]  /*3c8e0*/  LDS R242, [R252+0x27380] ;  /* 0x02738000fcf27984 */ /* 0x000fe20000000800 */
[C---:B------:R-:W-:Y:S03]  /*3c8f0*/  HMMA.1688.F32.TF32 R60, R4.reuse, R226, R52 ;  /* 0x000000e2043c723c */ /* 0x040fe60000081034 */
[----:B------:R-:W-:Y:S04]  /*3c900*/  LDS R241, [R0+0x26380] ;  /* 0x0263800000f17984 */ /* 0x000fe80000000800 */
[----:B------:R-:W1:Y:S01]  /*3c910*/  LDS R243, [R0+0x27380] ;  /* 0x0273800000f37984 */ /* 0x000e620000000800 */
[C---:B------:R-:W-:Y:S07]  /*3c920*/  HMMA.1688.F32.TF32 R52, R4.reuse, R170, R100 ;  /* 0x000000aa0434723c */ /* 0x040fee0000081064 */
[----:B------:R-:W-:Y:S04]  /*3c930*/  STL.64 [R1+0x6e0], R56 ;  /* 0x0006e03801007387 */ /* 0x000fe80000100a00 */
[----:B------:R3:W-:Y:S02]  /*3c940*/  STL.64 [R1+0x6e8], R58 ;  /* 0x0006e83a01007387 */ /* 0x0007e40000100a00 */
[C---:B---3--:R-:W-:Y:S08]  /*3c950*/  HMMA.1688.F32.TF32 R56, R4.reuse, R174, R48 ;  /* 0x000000ae0438723c */ /* 0x048ff00000081030 */
        /* <DEDUP_REMOVED lines=12> */
[C---:B---3--:R-:W-:Y:S03]  /*3ca20*/  HMMA.1688.F32.TF32 R48, R4.reuse, R210, R84 ;  /* 0x000000d20430723c */ /* 0x048fe60000081054 */
[----:B------:R-:W-:Y:S04]  /*3ca30*/  STL.64 [R1+0x680], R40 ;  /* 0x0006802801007387 */ /* 0x000fe80000100a00 */
[----:B------:R3:W-:Y:S01]  /*3ca40*/  STL.64 [R1+0x688], R42 ;  /* 0x0006882a01007387 */ /* 0x0007e20000100a00 */
[C---:B----4-:R-:W-:Y:S08]  /*3ca50*/  HMMA.1688.F32.TF32 R44, R4.reuse, R206, R236 ;  /* 0x000000ce042c723c */ /* 0x050ff000000810ec */
[C---:B---3--:R-:W-:Y:S08]  /*3ca60*/  HMMA.1688.F32.TF32 R40, R4.reuse, R202, R36 ;  /* 0x000000ca0428723c */ /* 0x048ff00000081024 */
[C---:B------:R-:W-:Y:S08]  /*3ca70*/  HMMA.1688.F32.TF32 R36, R4.reuse, R198, R32 ;  /* 0x000000c60424723c */ /* 0x040ff00000081020 */
[C---:B------:R-:W-:Y:S08]  /*3ca80*/  HMMA.1688.F32.TF32 R32, R4.reuse, R194, R28 ;  /* 0x000000c20420723c */ /* 0x040ff0000008101c */
[C---:B------:R-:W-:Y:S08]  /*3ca90*/  HMMA.1688.F32.TF32 R28, R4.reuse, R190, R24 ;  /* 0x000000be041c723c */ /* 0x040ff00000081018 */
[C---:B------:R-:W-:Y:S08]  /*3caa0*/  HMMA.1688.F32.TF32 R24, R4.reuse, R186, R20 ;  /* 0x000000ba0418723c */ /* 0x040ff00000081014 */
[C---:B------:R-:W-:Y:S01]  /*3cab0*/  HMMA.1688.F32.TF32 R20, R4.reuse, R182, R16 ;  /* 0x000000b60414723c */ /* 0x040fe20000081010 */
[----:B------:R-:W-:Y:S07]  /*3cac0*/  STL.64 [R1+0x670], R48 ;  /* 0x0006703001007387 */ /* 0x000fee0000100a00 */
[----:B------:R-:W-:Y:S01]  /*3cad0*/  HMMA.1688.F32.TF32 R16, R4, R178, R12 ;  /* 0x000000b20410723c */ /* 0x000fe2000008100c */
[----:B------:R-:W-:Y:S07]  /*3cae0*/  STL.64 [R1+0x678], R50 ;  /* 0x0006783201007387 */ /* 0x000fee0000100a00 */
[C---:B--2---:R-:W-:Y:S01]  /*3caf0*/  HMMA.1688.F32.TF32 R12, R8.reuse, R230, R244 ;  /* 0x000000e6080c723c */ /* 0x044fe200000810f4 */
        /* <DEDUP_REMOVED lines=16> */
[----:B------:R-:W-:Y:S04]  /*3cc00*/  STL.64 [R1+0x710], R16 ;  /* 0x0007101001007387 */ /* 0x000fe80000100a00 */
[----:B------:R-:W-:Y:S04]  /*3cc10*/  STL.64 [R1+0x718], R18 ;  /* 0x0007181201007387 */ /* 0x000fe80000100a00 */
[----:B------:R2:W-:Y:S01]  /*3cc20*/  STL.64 [R1+0x850], R12 ;  /* 0x0008500c01007387 */ /* 0x0005e20000100a00 */
[----:B------:R-:W-:-:S03]  /*3cc30*/  IMAD.MOV.U32 R245, RZ, RZ, R229 ;  /* 0x000000fffff57224 */ /* 0x000fc600078e00e5 */
[----:B------:R3:W-:Y:S01]  /*3cc40*/  STL.64 [R1+0x858], R14 ;  /* 0x0008580e01007387 */ /* 0x0007e20000100a00 */
[----:B------:R-:W-:-:S03]  /*3cc50*/  IMAD.MOV.U32 R246, RZ, RZ, R225 ;  /* 0x000000fffff67224 */ /* 0x000fc600078e00e1 */
[----:B------:R-:W4:Y:S01]  /*3cc60*/  LDL.LU R228, [R1+0x2cb4] ;  /* 0x002cb40001e47983 */ /* 0x000f220000300800 */
[----:B------:R-:W-:-:S03]  /*3cc70*/  IMAD.MOV.U32 R247, RZ, RZ, R224 ;  /* 0x000000fffff77224 */ /* 0x000fc600078e00e0 */
[----:B------:R-:W-:Y:S04]  /*3cc80*/  STL.64 [R1+0x840], R4 ;  /* 0x0008400401007387 */ /* 0x000fe80000100a00 */
        /* <DEDUP_REMOVED lines=9> */
[----:B------:R-:W3:Y:S04]  /*3cd20*/  LDL.LU R220, [R1+0x2ca0] ;  /* 0x002ca00001dc7983 */ /* 0x000ee80000300800 */
[----:B------:R-:W2:Y:S04]  /*3cd30*/  LDL.LU R216, [R1+0x2c9c] ;  /* 0x002c9c0001d87983 */ /* 0x000ea80000300800 */
[----:B------:R-:W3:Y:S01]  /*3cd40*/  LDL.LU R217, [R1+0x2c98] ;  /* 0x002c980001d97983 */ /* 0x000ee20000300800 */
[----:B----4-:R-:W-:-:S02]  /*3cd50*/  IMAD.MOV.U32 R23, RZ, RZ, R228 ;  /* 0x000000ffff177224 */ /* 0x010fc400078e00e4 */
[----:B------:R-:W-:Y:S02]  /*3cd60*/  IMAD.MOV.U32 R22, RZ, RZ, R229 ;  /* 0x000000ffff167224 */ /* 0x000fe400078e00e5 */
[----:B------:R-:W-:Y:S02]  /*3cd70*/  IMAD.MOV.U32 R20, RZ, RZ, R225 ;  /* 0x000000ffff147224 */ /* 0x000fe400078e00e1 */
[----:B------:R-:W4:Y:S01]  /*3cd80*/  LDL.LU R225, [R1+0x2c94] ;  /* 0x002c940001e17983 */ /* 0x000f220000300800 */
[----:B------:R-:W-:-:S03]  /*3cd90*/  IMAD.MOV.U32 R21, RZ, RZ, R224 ;  /* 0x000000ffff157224 */ /* 0x000fc600078e00e0 */
[----:B------:R-:W4:Y:S04]  /*3cda0*/  LDL.LU R224, [R1+0x2c90] ;  /* 0x002c900001e07983 */ /* 0x000f280000300800 */
[----:B------:R-:W4:Y:S04]  /*3cdb0*/  LDL.LU R229, [R1+0x2c8c] ;  /* 0x002c8c0001e57983 */ /* 0x000f280000300800 */
[----:B------:R-:W4:Y:S01]  /*3cdc0*/  LDL.LU R228, [R1+0x2c88] ;  /* 0x002c880001e47983 */ /* 0x000f220000300800 */
[----:B--2---:R-:W-:-:S03]  /*3cdd0*/  IMAD.MOV.U32 R24, RZ, RZ, R216 ;  /* 0x000000ffff187224 */ /* 0x004fc600078e00d8 */
[----:B------:R-:W2:Y:S01]  /*3cde0*/  LDL.LU R216, [R1+0x2c84] ;  /* 0x002c840001d87983 */ /* 0x000ea20000300800 */
[----:B---3--:R-:W-:Y:S02]  /*3cdf0*/  IMAD.MOV.U32 R26, RZ, RZ, R220 ;  /* 0x000000ffff1a7224 */ /* 0x008fe400078e00dc */
[----:B------:R-:W-:Y:S02]  /*3ce00*/  IMAD.MOV.U32 R25, RZ, RZ, R217 ;  /* 0x000000ffff197224 */ /* 0x000fe400078e00d9 */
[----:B------:R-:W3:Y:S01]  /*3ce10*/  LDL.LU R217, [R1+0x2c80] ;  /* 0x002c800001d97983 */ /* 0x000ee20000300800 */
[----:B------:R-:W-:-:S03]  /*3ce20*/  IMAD.MOV.U32 R27, RZ, RZ, R221 ;  /* 0x000000ffff1b7224 */ /* 0x000fc600078e00dd */
[----:B------:R-:W2:Y:S04]  /*3ce30*/  LDL.LU R220, [R1+0x2c7c] ;  /* 0x002c7c0001dc7983 */ /* 0x000ea80000300800 */
[----:B------:R-:W2:Y:S01]  /*3ce40*/  LDL.LU R221, [R1+0x2c78] ;  /* 0x002c780001dd7983 */ /* 0x000ea20000300800 */
[----:B----4-:R-:W-:Y:S02]  /*3ce50*/  IMAD.MOV.U32 R31, RZ, RZ, R225 ;  /* 0x000000ffff1f7224 */ /* 0x010fe400078e00e1 */
[----:B------:R-:W-:Y:S02]  /*3ce60*/  IMAD.MOV.U32 R30, RZ, RZ, R224 ;  /* 0x000000ffff1e7224 */ /* 0x000fe400078e00e0 */
[----:B------:R-:W-:Y:S02]  /*3ce70*/  IMAD.MOV.U32 R28, RZ, RZ, R229 ;  /* 0x000000ffff1c7224 */ /* 0x000fe400078e00e5 */
[----:B------:R-:W4:Y:S01]  /*3ce80*/  LDL.LU R229, [R1+0x2c74] ;  /* 0x002c740001e57983 */ /* 0x000f220000300800 */
[----:B------:R-:W-:-:S03]  /*3ce90*/  IMAD.MOV.U32 R29, RZ, RZ, R228 ;  /* 0x000000ffff1d7224 */ /* 0x000fc600078e00e4 */
[----:B------:R-:W2:Y:S04]  /*3cea0*/  LDL.LU R228, [R1+0x2c70] ;  /* 0x002c700001e47983 */ /* 0x000ea80000300800 */
[----:B------:R-:W3:Y:S04]  /*3ceb0*/  LDL.LU R224, [R1+0x2c6c] ;  /* 0x002c6c0001e07983 */ /* 0x000ee80000300800 */
[----:B------:R-:W3:Y:S04]  /*3cec0*/  LDL.LU R225, [R1+0x2c68] ;  /* 0x002c680001e17983 */ /* 0x000ee80000300800 */
[----:B------:R-:W3:Y:S04]  /*3ced0*/  LDL.LU R36, [R1+0xd50] ;  /* 0x000d500001247983 */ /* 0x000ee80000300800 */
[----:B------:R-:W3:Y:S04]  /*3cee0*/  LDL.LU R37, [R1+0xd54] ;  /* 0x000d540001257983 */ /* 0x000ee80000300800 */
[----:B------:R-:W3:Y:S04]  /*3cef0*/  LDL.LU R38, [R1+0xd58] ;  /* 0x000d580001267983 */ /* 0x000ee80000300800 */
[----:B------:R-:W3:Y:S01]  /*3cf00*/  LDL.LU R39, [R1+0xd5c] ;  /* 0x000d5c0001277983 */ /* 0x000ee20000300800 */
[----:B----4-:R-:W-:-:S02]  /*3cf10*/  IMAD.MOV.U32 R239, RZ, RZ, R229 ;  /* 0x000000ffffef7224 */ /* 0x010fc400078e00e5 */
[----:B--2---:R-:W-:Y:S02]  /*3cf20*/  IMAD.MOV.U32 R238, RZ, RZ, R228 ;  /* 0x000000ffffee7224 */ /* 0x004fe400078e00e4 */
[----:B---3--:R-:W-:Y:S02]  /*3cf30*/  IMAD.MOV.U32 R236, RZ, RZ, R224 ;  /* 0x000000ffffec7224 */ /* 0x008fe400078e00e0 */
[----:B------:R-:W2:Y:S01]  /*3cf40*/  LDL.LU R224, [R1+0x2c64] ;  /* 0x002c640001e07983 */ /* 0x000ea20000300800 */
[----:B------:R-:W-:-:S03]  /*3cf50*/  IMAD.MOV.U32 R237, RZ, RZ, R225 ;  /* 0x000000ffffed7224 */ /* 0x000fc600078e00e1 */
[----:B------:R-:W3:Y:S04]  /*3cf60*/  LDL.LU R225, [R1+0x2c60] ;  /* 0x002c600001e17983 */ /* 0x000ee80000300800 */
[----:B------:R-:W4:Y:S04]  /*3cf70*/  LDL.LU R228, [R1+0x2c5c] ;  /* 0x002c5c0001e47983 */ /* 0x000f280000300800 */
        /* <DEDUP_REMOVED lines=9> */
[----:B------:R-:W1:Y:S04]  /*3d010*/  LDL.LU R44, [R1+0xda0] ;  /* 0x000da000012c7983 */ /* 0x000e680000300800 */
[----:B------:R-:W1:Y:S04]  /*3d020*/  LDL.LU R45, [R1+0xda4] ;  /* 0x000da400012d7983 */ /* 0x000e680000300800 */
[----:B------:R-:W1:Y:S04]  /*3d030*/  LDL.LU R46, [R1+0xda8] ;  /* 0x000da800012e7983 */ /* 0x000e680000300800 */
[----:B------:R-:W1:Y:S04]  /*3d040*/  LDL.LU R47, [R1+0xdac] ;  /* 0x000dac00012f7983 */ /* 0x000e680000300800 */
        /* <DEDUP_REMOVED lines=64> */
[----:B--2---:R-:W-:-:S02]  /*3d450*/  IMAD.MOV.U32 R40, RZ, RZ, R229 ;  /* 0x000000ffff287224 */ /* 0x004fc400078e00e5 */
[----:B----4-:R-:W-:Y:S02]  /*3d460*/  IMAD.MOV.U32 R41, RZ, RZ, R228 ;  /* 0x000000ffff297224 */ /* 0x010fe400078e00e4 */
[----:B---3--:R-:W-:Y:S02]  /*3d470*/  IMAD.MOV.U32 R42, RZ, RZ, R225 ;  /* 0x000000ffff2a7224 */ /* 0x008fe400078e00e1 */
[----:B------:R-:W-:Y:S01]  /*3d480*/  IMAD.MOV.U32 R43, RZ, RZ, R224 ;  /* 0x000000ffff2b7224 */ /* 0x000fe200078e00e0 */
[----:B-1----:R-:W-:Y:S08]  /*3d490*/  HMMA.1688.F32.TF32 R44, R240, R174, R44 ;  /* 0x000000aef02c723c */ /* 0x002ff0000008102c */
[C---:B------:R-:W-:Y:S08]  /*3d4a0*/  HMMA.1688.F32.TF32 R52, R8.reuse, R178, R52 ;  /* 0x000000b20834723c */ /* 0x040ff00000081034 */
[C---:B------:R-:W-:Y:S08]  /*3d4b0*/  HMMA.1688.F32.TF32 R56, R8.reuse, R182, R56 ;  /* 0x000000b60838723c */ /* 0x040ff00000081038 */
[C---:B------:R-:W-:Y:S08]  /*3d4c0*/  HMMA.1688.F32.TF32 R68, R8.reuse, R194, R68 ;  /* 0x000000c20844723c */ /* 0x040ff00000081044 */
[C---:B------:R-:W-:Y:S08]  /*3d4d0*/  HMMA.1688.F32.TF32 R76, R8.reuse, R202, R76 ;  /* 0x000000ca084c723c */ /* 0x040ff0000008104c */
[C---:B------:R-:W-:Y:S08]  /*3d4e0*/  HMMA.1688.F32.TF32 R96, R8.reuse, R214, R96 ;  /* 0x000000d60860723c */ /* 0x040ff00000081060 */
[C---:B------:R-:W-:Y:S08]  /*3d4f0*/  HMMA.1688.F32.TF32 R108, R8.reuse, R170, R160 ;  /* 0x000000aa086c723c */ /* 0x040ff000000810a0 */
[----:B------:R-:W-:Y:S01]  /*3d500*/  HMMA.1688.F32.TF32 R104, R8, R174, R152 ;  /* 0x000000ae0868723c */ /* 0x000fe20000081098 */
[----:B------:R-:W-:Y:S01]  /*3d510*/  IMAD.MOV.U32 R32, RZ, RZ, R221 ;  /* 0x000000ffff207224 */ /* 0x000fe200078e00dd */
[----:B------:R-:W-:Y:S01]  /*3d520*/  LDS R152, [R252+0x28180] ;  /* 0x02818000fc987984 */ /* 0x000fe20000000800 */
[----:B------:R-:W-:-:S02]  /*3d530*/  IMAD.MOV.U32 R33, RZ, RZ, R220 ;  /* 0x000000ffff217224 */ /* 0x000fc400078e00dc */
[----:B------:R-:W-:Y:S01]  /*3d540*/  IMAD.MOV.U32 R34, RZ, RZ, R217 ;  /* 0x000000ffff227224 */ /* 0x000fe200078e00d9 */
[----:B------:R-:W-:Y:S01]  /*3d550*/  LDS R154, [R252+0x29180] ;  /* 0x02918000fc9a7984 */ /* 0x000fe20000000800 */
[----:B------:R-:W-:Y:S01]  /*3d560*/  IMAD.MOV.U32 R35, RZ, RZ, R216 ;  /* 0x000000ffff237224 */ /* 0x000fe200078e00d8 */
[----:B------:R-:W-:Y:S01]  /*3d570*/  HMMA.1688.F32.TF32 R20, R240, R194, R20 ;  /* 0x000000c2f014723c */ /* 0x000fe20000081014 */
[----:B------:R-:W-:Y:S01]  /*3d580*/  IMAD.MOV.U32 R251, RZ, RZ, R177 ;  /* 0x000000fffffb7224 */ /* 0x000fe200078e00b1 */
[----:B------:R-:W-:Y:S01]  /*3d590*/  LDS R153, [R0+0x28180] ;  /* 0x0281800000997984 */ /* 0x000fe20000000800 */
[----:B------:R-:W-:Y:S02]  /*3d5a0*/  IMAD.MOV.U32 R16, RZ, RZ, R213 ;  /* 0x000000ffff107224 */ /* 0x000fe400078e00d5 */
[----:B------:R-:W-:Y:S01]  /*3d5b0*/  IMAD.MOV.U32 R17, RZ, RZ, R212 ;  /* 0x000000ffff117224 */ /* 0x000fe200078e00d4 */
[----:B------:R-:W-:Y:S02]  /*3d5c0*/  LDS R155, [R0+0x29180] ;  /* 0x02918000009b7984 */ /* 0x000fe40000000800 */
[C---:B------:R-:W-:Y:S07]  /*3d5d0*/  HMMA.1688.F32.TF32 R4, R8.reuse, R222, R148 ;  /* 0x000000de0804723c */ /* 0x040fee0000081094 */
        /* <DEDUP_REMOVED lines=26> */
[----:B------:R-:W-:Y:S04]  /*3d780*/  STL.64 [R1+0x7a8], R70 ;  /* 0x0007a84601007387 */ /* 0x000fe80000100a00 */
[----:B------:R-:W-:Y:S04]  /*3d790*/  STL.64 [R1+0x790], R64 ;  /* 0x0007904001007387 */ /* 0x000fe80000100a00 */
[----:B------:R-:W-:Y:S01]  /*3d7a0*/  STL.64 [R1+0x798], R66 ;  /* 0x0007984201007387 */ /* 0x000fe20000100a00 */
[C---:B------:R-:W-:Y:S08]  /*3d7b0*/  HMMA.1688.F32.TF32 R8, R240.reuse, R226, R100 ;  /* 0x000000e2f008723c */ /* 0x040ff00000081064 */
[----:B------:R-:W-:Y:S04]  /*3d7c0*/  STL.64 [R1+0x780], R4 ;  /* 0x0007800401007387 */ /* 0x000fe80000100a00 */
[----:B------:R1:W-:Y:S02]  /*3d7d0*/  STL.64 [R1+0x788], R6 ;  /* 0x0007880601007387 */ /* 0x0003e40000100a00 */
[C---:B-1----:R-:W-:Y:S02]  /*3d7e0*/  HMMA.1688.F32.TF32 R4, R240.reuse, R230, R48 ;  /* 0x000000e6f004723c */ /* 0x042fe40000081030 */
[----:B------:R-:W-:Y:S04]  /*3d7f0*/  STL.64 [R1+0x770], R56 ;  /* 0x0007703801007387 */ /* 0x000fe80000100a00 */
[----:B------:R-:W-:Y:S04]  /*3d800*/  STL.64 [R1+0x778], R58 ;  /* 0x0007783a01007387 */ /* 0x000fe80000100a00 */
[----:B------:R-:W-:Y:S04]  /*3d810*/  STL.64 [R1+0x760], R52 ;  /* 0x0007603401007387 */ /* 0x000fe80000100a00 */
[----:B------:R-:W-:Y:S09]  /*3d820*/  STL.64 [R1+0x768], R54 ;  /* 0x0007683601007387 */ /* 0x000ff20000100a00 */
        /* <DEDUP_REMOVED lines=23> */
[----:B--2---:R-:W-:Y:S01]  /*3d9a0*/  HMMA.1688.F32.TF32 R8, R240, R198, R24 ;  /* 0x000000c6f008723c */ /* 0x004fe20000081018 */
[----:B------:R-:W-:Y:S04]  /*3d9b0*/  STL.64 [R1+0x5b0], R32 ;  /* 0x0005b02001007387 */ /* 0x000fe80000100a00 */
[----:B------:R-:W-:Y:S10]  /*3d9c0*/  STL.64 [R1+0x5b8], R34 ;  /* 0x0005b82201007387 */ /* 0x000ff40000100a00 */
[----:B------:R-:W-:Y:S04]  /*3d9d0*/  STL.64 [R1+0x5a0], R4 ;  /* 0x0005a00401007387 */ /* 0x000fe80000100a00 */
[----:B------:R1:W-:Y:S04]  /*3d9e0*/  STL.64 [R1+0x5a8], R6 ;  /* 0x0005a80601007387 */ /* 0x0003e80000100a00 */
[----:B------:R-:W-:Y:S04]  /*3d9f0*/  STL.64 [R1+0x590], R8 ;  /* 0x0005900801007387 */ /* 0x000fe80000100a00 */
[----:B------:R-:W-:Y:S04]  /*3da00*/  STL.64 [R1+0x598], R10 ;  /* 0x0005980a01007387 */ /* 0x000fe80000100a00 */
[----:B------:R2:W-:Y:S04]  /*3da10*/  STL.64 [R1+0x580], R20 ;  /* 0x0005801401007387 */ /* 0x0005e80000100a00 */
[----:B------:R3:W-:Y:S04]  /*3da20*/  STL.64 [R1+0x588], R22 ;  /* 0x0005881601007387 */ /* 0x0007e80000100a00 */
[----:B------:R-:W4:Y:S01]  /*3da30*/  LDL R177, [R1+0x1834] ;  /* 0x0018340001b17983 */ /* 0x000f220000100800 */
[----:B------:R-:W-:-:S02]  /*3da40*/  IMAD.MOV.U32 R18, RZ, RZ, R209 ;  /* 0x000000ffff127224 */ /* 0x000fc400078e00d1 */
[----:B------:R-:W-:-:S07]  /*3da50*/  IMAD.MOV.U32 R19, RZ, RZ, R208 ;  /* 0x000000ffff137224 */ /* 0x000fce00078e00d0 */
[----:B-1----:R-:W-:Y:S01]  /*3da60*/  HMMA.1688.F32.TF32 R4, R240, R190, R16 ;  /* 0x000000bef004723c */ /* 0x002fe20000081010 */
[----:B--2---:R-:W-:Y:S02]  /*3da70*/  IMAD.MOV.U32 R20, RZ, RZ, R173 ;  /* 0x000000ffff147224 */ /* 0x004fe400078e00ad */
[----:B------:R-:W-:Y:S02]  /*3da80*/  IMAD.MOV.U32 R21, RZ, RZ, R172 ;  /* 0x000000ffff157224 */ /* 0x000fe400078e00ac */
[----:B---3--:R-:W-:Y:S02]  /*3da90*/  IMAD.MOV.U32 R22, RZ, RZ, R169 ;  /* 0x000000ffff167224 */ /* 0x008fe400078e00a9 */
[----:B------:R-:W-:Y:S02]  /*3daa0*/  IMAD.MOV.U32 R23, RZ, RZ, R168 ;  /* 0x000000ffff177224 */ /* 0x000fe400078e00a8 */
[----:B------:R-:W-:Y:S02]  /*3dab0*/  IMAD.MOV.U32 R248, RZ, RZ, R205 ;  /* 0x000000fffff87224 */ /* 0x000fe400078e00cd */
[----:B------:R-:W-:-:S02]  /*3dac0*/  IMAD.MOV.U32 R249, RZ, RZ, R204 ;  /* 0x000000fffff97224 */ /* 0x000fc400078e00cc */
[----:B------:R-:W-:Y:S01]  /*3dad0*/  IMAD.MOV.U32 R250, RZ, RZ, R201 ;  /* 0x000000fffffa7224 */ /* 0x000fe200078e00c9 */
[C---:B------:R-:W-:Y:S09]  /*3dae0*/  HMMA.1688.F32.TF32 R8, R240.reuse, R186, R12 ;  /* 0x000000baf008723c */ /* 0x040ff2000008100c */
[----:B------:R-:W-:Y:S04]  /*3daf0*/  STL.64 [R1+0x570], R4 ;  /* 0x0005700401007387 */ /* 0x000fe80000100a00 */
[----:B------:R1:W-:Y:S01]  /*3db00*/  STL.64 [R1+0x578], R6 ;  /* 0x0005780601007387 */ /* 0x0003e20000100a00 */
[----:B------:R-:W-:Y:S01]  /*3db10*/  IMAD.MOV.U32 R12, RZ, RZ, R200 ;  /* 0x000000ffff0c7224 */ /* 0x000fe200078e00c8 */
[C---:B-1----:R-:W-:Y:S02]  /*3db20*/  HMMA.1688.F32.TF32 R4, R240.reuse, R182, R244 ;  /* 0x000000b6f004723c */ /* 0x042fe400000810f4 */
[----:B------:R-:W-:Y:S04]  /*3db30*/  LDS R244, [R2+0x28000] ;  /* 0x0280000002f47984 */ /* 0x000fe80000000800 */
[----:B------:R-:W-:Y:S04]  /*3db40*/  LDS R246, [R2+0x29000] ;  /* 0x0290000002f67984 */ /* 0x000fe80000000800 */
[----:B------:R-:W-:Y:S04]  /*3db50*/  LDS R245, [R3+0x28000] ;  /* 0x0280000003f57984 */ /* 0x000fe80000000800 */
[----:B------:R-:W-:Y:S01]  /*3db60*/  LDS R247, [R3+0x29000] ;  /* 0x0290000003f77984 */ /* 0x000fe20000000800 */
[----:B------:R-:W-:Y:S01]  /*3db70*/  HMMA.1688.F32.TF32 R240, R240, R178, R248 ;  /* 0x000000b2f0f0723c */ /* 0x000fe200000810f8 */
[----:B------:R-:W-:-:S02]  /*3db80*/  IMAD.MOV.U32 R13, RZ, RZ, R197 ;  /* 0x000000ffff0d7224 */ /* 0x000fc400078e00c5 */
[----:B------:R-:W-:Y:S02]  /*3db90*/  IMAD.MOV.U32 R14, RZ, RZ, R196 ;  /* 0x000000ffff0e7224 */ /* 0x000fe400078e00c4 */
[----:B------:R-:W-:Y:S02]  /*3dba0*/  IMAD.MOV.U32 R15, RZ, RZ, R193 ;  /* 0x000000ffff0f7224 */ /* 0x000fe400078e00c1 */
[----:B------:R-:W-:Y:S01]  /*3dbb0*/  IMAD.MOV.U32 R248, RZ, RZ, R192 ;  /* 0x000000fffff87224 */ /* 0x000fe200078e00c0 */
[----:B------:R-:W-:Y:S01]  /*3dbc0*/  MOV R250, R188 ;  /* 0x000000bc00fa7202 */ /* 0x000fe20000000f00 */
[----:B------:R-:W-:Y:S02]  /*3dbd0*/  IMAD.MOV.U32 R249, RZ, RZ, R189 ;  /* 0x000000fffff97224 */ /* 0x000fe400078e00bd */
[----:B------:R-:W-:Y:S02]  /*3dbe0*/  IMAD.MOV.U32 R251, RZ, RZ, R185 ;  /* 0x000000fffffb7224 */ /* 0x000fe400078e00b9 */
[----:B------:R-:W-:-:S02]  /*3dbf0*/  IMAD.MOV.U32 R16, RZ, RZ, R184 ;  /* 0x000000ffff107224 */ /* 0x000fc400078e00b8 */
[----:B------:R-:W-:Y:S02]  /*3dc00*/  IMAD.MOV.U32 R17, RZ, RZ, R181 ;  /* 0x000000ffff117224 */ /* 0x000fe400078e00b5 */
[----:B------:R-:W-:Y:S02]  /*3dc10*/  IMAD.MOV.U32 R18, RZ, RZ, R180 ;  /* 0x000000ffff127224 */ /* 0x000fe400078e00b4 */
[----:B------:R-:W-:Y:S01]  /*3dc20*/  IMAD.MOV.U32 R19, RZ, RZ, R176 ;  /* 0x000000ffff137224 */ /* 0x000fe200078e00b0 */
        /* <DEDUP_REMOVED lines=8> */
[----:B------:R-:W-:Y:S04]  /*3dcb0*/  LDS R8, [R252+0x28000] ;  /* 0x02800000fc087984 */ /* 0x000fe80000000800 */
[----:B------:R-:W-:Y:S04]  /*3dcc0*/  LDS R10, [R252+0x29000] ;  /* 0x02900000fc0a7984 */ /* 0x000fe80000000800 */
[----:B------:R-:W-:Y:S04]  /*3dcd0*/  LDS R9, [R0+0x28000] ;  /* 0x0280000000097984 */ /* 0x000fe80000000800 */
[----:B------:R-:W-:Y:S04]  /*3dce0*/  LDS R11, [R0+0x29000] ;  /* 0x02900000000b7984 */ /* 0x000fe80000000800 */
[----:B----4-:R-:W1:Y:S04]  /*3dcf0*/  LDSM.16.M88.4 R228, [R177+0x80] ;  /* 0x00008000b1e4783b */ /* 0x010e680000000200 */
[----:B------:R-:W2:Y:S04]  /*3dd00*/  LDSM.16.M88.4 R224, [R177+0x2080] ;  /* 0x00208000b1e0783b */ /* 0x000ea80000000200 */
[----:B------:R-:W3:Y:S04]  /*3dd10*/  LDSM.16.M88.4 R172, [R177+0x4080] ;  /* 0x00408000b1ac783b */ /* 0x000ee80000000200 */
[----:B------:R-:W4:Y:S04]  /*3dd20*/  LDSM.16.M88.4 R168, [R177+0x6080] ;  /* 0x00608000b1a8783b */ /* 0x000f280000000200 */
[----:B------:R-:W1:Y:S04]  /*3dd30*/  LDSM.16.M88.4 R220, [R177+0x8080] ;  /* 0x00808000b1dc783b */ /* 0x000e680000000200 */
[----:B------:R-:W1:Y:S04]  /*3dd40*/  LDSM.16.M88.4 R216, [R177+0xa080] ;  /* 0x00a08000b1d8783b */ /* 0x000e680000000200 */
[----:B------:R-:W1:Y:S04]  /*3dd50*/  LDSM.16.M88.4 R212, [R177+0xc080] ;  /* 0x00c08000b1d4783b */ /* 0x000e680000000200 */
[----:B------:R-:W2:Y:S04]  /*3dd60*/  LDSM.16.M88.4 R208, [R177+0xe080] ;  /* 0x00e08000b1d0783b */ /* 0x000ea80000000200 */
[----:B------:R-:W2:Y:S04]  /*3dd70*/  LDSM.16.M88.4 R204, [R177+0x10080] ;  /* 0x01008000b1cc783b */ /* 0x000ea80000000200 */
[----:B------:R-:W3:Y:S04]  /*3dd80*/  LDSM.16.M88.4 R200, [R177+0x12080] ;  /* 0x01208000b1c8783b */ /* 0x000ee80000000200 */
[----:B------:R-:W3:Y:S04]  /*3dd90*/  LDSM.16.M88.4 R196, [R177+0x14080] ;  /* 0x01408000b1c4783b */ /* 0x000ee80000000200 */
[----:B------:R-:W4:Y:S04]  /*3dda0*/  LDSM.16.M88.4 R192, [R177+0x16080] ;  /* 0x01608000b1c0783b */ /* 0x000f280000000200 */
[----:B------:R-:W4:Y:S04]  /*3ddb0*/  LDSM.16.M88.4 R188, [R177+0x18080] ;  /* 0x01808000b1bc783b */ /* 0x000f280000000200 */
[----:B------:R-:W4:Y:S04]  /*3ddc0*/  LDSM.16.M88.4 R184, [R177+0x1a080] ;  /* 0x01a08000b1b8783b */ /* 0x000f280000000200 */
[----:B------:R-:W4:Y:S04]  /*3ddd0*/  LDSM.16.M88.4 R180, [R177+0x1c080] ;  /* 0x01c08000b1b4783b */ /* 0x000f280000000200 */
[----:B------:R-:W4:Y:S04]  /*3dde0*/  LDSM.16.M88.4 R176, [R177+0x1e080] ;  /* 0x01e08000b1b0783b */ /* 0x000f280000000200 */
[----:B-1----:R-:W-:Y:S04]  /*3ddf0*/  STL [R1+0x2b58], R230 ;  /* 0x002b58e601007387 */ /* 0x002fe80000100800 */
[----:B------:R-:W-:Y:S04]  /*3de00*/  STL [R1+0x2b54], R231 ;  /* 0x002b54e701007387 */ /* 0x000fe80000100800 */
[----:B--2---:R-:W-:Y:S04]  /*3de10*/  STL [R1+0x2b60], R226 ;  /* 0x002b60e201007387 */ /* 0x004fe80000100800 */
[----:B------:R-:W-:Y:S04]  /*3de20*/  STL [R1+0x2b5c], R227 ;  /* 0x002b5ce301007387 */ /* 0x000fe80000100800 */
[----:B---3--:R-:W-:Y:S04]  /*3de30*/  STL [R1+0x2b68], R174 ;  /* 0x002b68ae01007387 */ /* 0x008fe80000100800 */
[----:B------:R-:W-:Y:S01]  /*3de40*/  STL [R1+0x2b64], R175 ;  /* 0x002b64af01007387 */ /* 0x000fe20000100800 */
[C---:B------:R-:W-:Y:S03]  /*3de50*/  HMMA.1688.F32.TF32 R20, R244.reuse, R228, R20 ;  /* 0x000000e4f414723c */ /* 0x040fe60000081014 */
        /* <DEDUP_REMOVED lines=24> */
[----:B------:R-:W-:Y:S03]  /*3dfe0*/  HMMA.1688.F32.TF32 R4, R244, R224, R16 ;  /* 0x000000e0f404723c */ /* 0x000fe60000081010 */
[----:B------:R-:W-:Y:S04]  /*3dff0*/  STL [R1+0x2ae4], R178 ;  /* 0x002ae4b201007387 */ /* 0x000fe80000100800 */
[----:B------:R-:W-:Y:S04]  /*3e000*/  STL [R1+0x2ae0], R179 ;  /* 0x002ae0b301007387 */ /* 0x000fe80000100800 */
[----:B------:R1:W-:Y:S04]  /*3e010*/  STL.64 [R1+0xd0], R20 ;  /* 0x0000d01401007387 */ /* 0x0003e80000100a00 */
[----:B------:R2:W-:Y:S04]  /*3e020*/  STL.64 [R1+0xd8], R22 ;  /* 0x0000d81601007387 */ /* 0x0005e80000100a00 */
[----:B-1----:R-:W3:Y:S04]  /*3e030*/  LDL.LU R20, [R1+0x17e0] ;  /* 0x0017e00001147983 */ /* 0x002ee80000300800 */
[----:B------:R-:W3:Y:S04]  /*3e040*/  LDL.LU R21, [R1+0x17e4] ;  /* 0x0017e40001157983 */ /* 0x000ee80000300800 */
[----:B--2---:R-:W3:Y:S04]  /*3e050*/  LDL.LU R22, [R1+0x17e8] ;  /* 0x0017e80001167983 */ /* 0x004ee80000300800 */
[----:B------:R-:W3:Y:S01]  /*3e060*/  LDL.LU R23, [R1+0x17ec] ;  /* 0x0017ec0001177983 */ /* 0x000ee20000300800 */
[----:B------:R-:W-:-:S02]  /*3e070*/  IMAD.MOV.U32 R223, RZ, RZ, R7 ;  /* 0x000000ffffdf7224 */ /* 0x000fc400078e0007 */
[----:B------:R-:W-:Y:S02]  /*3e080*/  IMAD.MOV.U32 R222, RZ, RZ, R6 ;  /* 0x000000ffffde7224 */ /* 0x000fe400078e0006 */
[----:B------:R-:W-:Y:S02]  /*3e090*/  IMAD.MOV.U32 R219, RZ, RZ, R5 ;  /* 0x000000ffffdb7224 */ /* 0x000fe400078e0005 */
[----:B------:R-:W-:Y:S01]  /*3e0a0*/  IMAD.MOV.U32 R218, RZ, RZ, R4 ;  /* 0x000000ffffda7224 */ /* 0x000fe200078e0004 */
[----:B------:R1:W-:Y:S01]  /*3e0b0*/  STL [R1+0x2bd0], R223 ;  /* 0x002bd0df01007387 */ /* 0x0003e20000100800 */
[----:B------:R-:W-:Y:S03]  /*3e0c0*/  HMMA.1688.F32.TF32 R4, R244, R172, R248 ;  /* 0x000000acf404723c */ /* 0x000fe600000810f8 */
[----:B------:R2:W-:Y:S04]  /*3e0d0*/  STL [R1+0x2bcc], R222 ;  /* 0x002bccde01007387 */ /* 0x0005e80000100800 */
[----:B------:R4:W-:Y:S04]  /*3e0e0*/  STL [R1+0x2bc8], R219 ;  /* 0x002bc8db01007387 */ /* 0x0009e80000100800 */
[----:B------:R1:W-:Y:S04]  /*3e0f0*/  STL [R1+0x2bc4], R218 ;  /* 0x002bc4da01007387 */ /* 0x0003e80000100800 */
[----:B------:R-:W2:Y:S04]  /*3e100*/  LDL.LU R248, [R1+0x17d0] ;  /* 0x0017d00001f87983 */ /* 0x000ea80000300800 */
[----:B------:R-:W2:Y:S04]  /*3e110*/  LDL.LU R249, [R1+0x17d4] ;  /* 0x0017d40001f97983 */ /* 0x000ea80000300800 */
[----:B------:R-:W2:Y:S04]  /*3e120*/  LDL.LU R250, [R1+0x17d8] ;  /* 0x0017d80001fa7983 */ /* 0x000ea80000300800 */
[----:B------:R-:W2:Y:S01]  /*3e130*/  LDL.LU R251, [R1+0x17dc] ;  /* 0x0017dc0001fb7983 */ /* 0x000ea20000300800 */
[----:B------:R-:W-:-:S02]  /*3e140*/  IMAD.MOV.U32 R210, RZ, RZ, R4 ;  /* 0x000000ffffd27224 */ /* 0x000fc400078e0004 */
[----:B------:R-:W-:Y:S02]  /*3e150*/  IMAD.MOV.U32 R211, RZ, RZ, R5 ;  /* 0x000000ffffd37224 */ /* 0x000fe400078e0005 */
[----:B------:R-:W-:Y:S02]  /*3e160*/  IMAD.MOV.U32 R214, RZ, RZ, R6 ;  /* 0x000000ffffd67224 */ /* 0x000fe400078e0006 */
[----:B------:R-:W-:Y:S02]  /*3e170*/  IMAD.MOV.U32 R215, RZ, RZ, R7 ;  /* 0x000000ffffd77224 */ /* 0x000fe400078e0007 */
[----:B------:R-:W-:Y:S03]  /*3e180*/  HMMA.1688.F32.TF32 R4, R244, R168, R12 ;  /* 0x000000a8f404723c */ /* 0x000fe6000008100c */
[----:B------:R1:W-:Y:S04]  /*3e190*/  STL [R1+0x2be0], R215 ;  /* 0x002be0d701007387 */ /* 0x0003e80000100800 */
[----:B------:R1:W-:Y:S04]  /*3e1a0*/  STL [R1+0x2bdc], R214 ;  /* 0x002bdcd601007387 */ /* 0x0003e80000100800 */
[----:B------:R1:W-:Y:S04]  /*3e1b0*/  STL [R1+0x2bd8], R211 ;  /* 0x002bd8d301007387 */ /* 0x0003e80000100800 */
[----:B------:R1:W-:Y:S04]  /*3e1c0*/  STL [R1+0x2bd4], R210 ;  /* 0x002bd4d201007387 */ /* 0x0003e80000100800 */
[----:B------:R-:W4:Y:S04]  /*3e1d0*/  LDL.LU R16, [R1+0x17c0] ;  /* 0x0017c00001107983 */ /* 0x000f280000300800 */
[----:B------:R-:W4:Y:S04]  /*3e1e0*/  LDL.LU R17, [R1+0x17c4] ;  /* 0x0017c40001117983 */ /* 0x000f280000300800 */
[----:B------:R-:W4:Y:S04]  /*3e1f0*/  LDL.LU R18, [R1+0x17c8] ;  /* 0x0017c80001127983 */ /* 0x000f280000300800 */
[----:B------:R-:W4:Y:S01]  /*3e200*/  LDL.LU R19, [R1+0x17cc] ;  /* 0x0017cc0001137983 */ /* 0x000f220000300800 */
[----:B------:R-:W-:-:S02]  /*3e210*/  IMAD.MOV.U32 R170, RZ, RZ, R4 ;  /* 0x000000ffffaa7224 */ /* 0x000fc400078e0004 */
[----:B------:R-:W-:Y:S01]  /*3e220*/  IMAD.MOV.U32 R171, RZ, RZ, R5 ;  /* 0x000000ffffab7224 */ /* 0x000fe200078e0005 */
[----:B------:R-:W4:Y:S01]  /*3e230*/  LDL.LU R12, [R1+0x17b0] ;  /* 0x0017b000010c7983 */ /* 0x000f220000300800 */
[----:B------:R-:W-:Y:S02]  /*3e240*/  IMAD.MOV.U32 R174, RZ, RZ, R6 ;  /* 0x000000ffffae7224 */ /* 0x000fe400078e0006 */
[----:B------:R-:W-:Y:S01]  /*3e250*/  IMAD.MOV.U32 R175, RZ, RZ, R7 ;  /* 0x000000ffffaf7224 */ /* 0x000fe200078e0007 */
[----:B------:R-:W4:Y:S04]  /*3e260*/  LDL.LU R13, [R1+0x17b4] ;  /* 0x0017b400010d7983 */ /* 0x000f280000300800 */
[----:B------:R-:W4:Y:S04]  /*3e270*/  LDL.LU R14, [R1+0x17b8] ;  /* 0x0017b800010e7983 */ /* 0x000f280000300800 */
[----:B------:R-:W4:Y:S04]  /*3e280*/  LDL.LU R15, [R1+0x17bc] ;  /* 0x0017bc00010f7983 */ /* 0x000f280000300800 */
[----:B------:R1:W-:Y:S04]  /*3e290*/  STL [R1+0x2bf0], R175 ;  /* 0x002bf0af01007387 */ /* 0x0003e80000100800 */
[----:B------:R1:W-:Y:S04]  /*3e2a0*/  STL [R1+0x2bec], R174 ;  /* 0x002becae01007387 */ /* 0x0003e80000100800 */
[----:B------:R1:W-:Y:S04]  /*3e2b0*/  STL [R1+0x2be8], R171 ;  /* 0x002be8ab01007387 */ /* 0x0003e80000100800 */
[----:B------:R1:W-:Y:S01]  /*3e2c0*/  STL [R1+0x2be4], R170 ;  /* 0x002be4aa01007387 */ /* 0x0003e20000100800 */
[C---:B---3--:R-:W-:Y:S11]  /*3e2d0*/  HMMA.1688.F32.TF32 R4, R244.reuse, R220, R20 ;  /* 0x000000dcf404723c */ /* 0x048ff60000081014 */
[----:B------:R-:W-:Y:S11]  /*3e2e0*/  @!UPT UIADD3 URZ, URZ, URZ, URZ ;  /* 0x0000003f3f3ff290 */ /* 0x000ff6000fffe03f */
[----:B------:R-:W-:Y:S02]  /*3e2f0*/  @!UPT UIADD3 URZ, URZ, URZ, URZ ;  /* 0x0000003f3f3ff290 */ /* 0x000fe4000fffe03f */
[----:B------:R-:W-:Y:S02]  /*3e300*/  IMAD.MOV.U32 R207, RZ, RZ, R7 ;  /* 0x000000ffffcf7224 */ /* 0x000fe400078e0007 */
[----:B------:R-:W-:Y:S02]  /*3e310*/  IMAD.MOV.U32 R206, RZ, RZ, R6 ;  /* 0x000000ffffce7224 */ /* 0x000fe400078e0006 */
[----:B------:R-:W-:Y:S02]  /*3e320*/  IMAD.MOV.U32 R203, RZ, RZ, R5 ;  /* 0x000000ffffcb7224 */ /* 0x000fe400078e0005 */
[----:B------:R-:W-:Y:S01]  /*3e330*/  IMAD.MOV.U32 R202, RZ, RZ, R4 ;  /* 0x000000ffffca7224 */ /* 0x000fe200078e0004 */
[----:B------:R3:W-:Y:S04]  /*3e340*/  STL [R1+0x2c00], R207 ;  /* 0x002c00cf01007387 */ /* 0x0007e80000100800 */
[----:B------:R1:W-:Y:S01]  /*3e350*/  STL [R1+0x2bfc], R206 ;  /* 0x002bfcce01007387 */ /* 0x0003e20000100800 */
[----:B--2---:R-:W-:Y:S03]  /*3e360*/  HMMA.1688.F32.TF32 R4, R244, R216, R248 ;  /* 0x000000d8f404723c */ /* 0x004fe600000810f8 */
        /* <DEDUP_REMOVED lines=9> */
[----:B------:R-:W-:Y:S01]  /*3e400*/  IMAD.MOV.U32 R194, RZ, RZ, R4 ;  /* 0x000000ffffc27224 */ /* 0x000fe200078e0004 */
[----:B------:R1:W-:Y:S04]  /*3e410*/  STL [R1+0x2c10], R199 ;  /* 0x002c10c701007387 */ /* 0x0003e80000100800 */
[----:B------:R1:W-:Y:S04]  /*3e420*/  STL [R1+0x2c0c], R198 ;  /* 0x002c0cc601007387 */ /* 0x0003e80000100800 */
[----:B------:R1:W-:Y:S04]  /*3e430*/  STL [R1+0x2c08], R195 ;  /* 0x002c08c301007387 */ /* 0x0003e80000100800 */
[----:B------:R1:W-:Y:S04]  /*3e440*/  STL [R1+0x2c04], R194 ;  /* 0x002c04c201007387 */ /* 0x0003e80000100800 */
[----:B------:R-:W3:Y:S04]  /*3e450*/  LDL.LU R32, [R1+0x1790] ;  /* 0x0017900001207983 */ /* 0x000ee80000300800 */
[----:B------:R-:W3:Y:S04]  /*3e460*/  LDL.LU R33, [R1+0x1794] ;  /* 0x0017940001217983 */ /* 0x000ee80000300800 */
[----:B------:R-:W3:Y:S04]  /*3e470*/  LDL.LU R34, [R1+0x1798] ;  /* 0x0017980001227983 */ /* 0x000ee80000300800 */
[----:B------:R-:W3:Y:S01]  /*3e480*/  LDL.LU R35, [R1+0x179c] ;  /* 0x00179c0001237983 */ /* 0x000ee20000300800 */
[----:B----4-:R-:W-:Y:S03]  /*3e490*/  HMMA.1688.F32.TF32 R4, R244, R212, R16 ;  /* 0x000000d4f404723c */ /* 0x010fe60000081010 */
        /* <DEDUP_REMOVED lines=25> */
[----:B--2---:R-:W-:Y:S03]  /*3e630*/  HMMA.1688.F32.TF32 R4, R244, R204, R248 ;  /* 0x000000ccf404723c */ /* 0x004fe600000810f8 */
        /* <DEDUP_REMOVED lines=8> */
[----:B-1----:R-:W-:-:S02]  /*3e6c0*/  IMAD.MOV.U32 R223, RZ, RZ, R4 ;  /* 0x000000ffffdf7224 */ /* 0x002fc400078e0004 */
[----:B------:R-:W-:Y:S02]  /*3e6d0*/  IMAD.MOV.U32 R222, RZ, RZ, R5 ;  /* 0x000000ffffde7224 */ /* 0x000fe400078e0005 */
[----:B------:R-:W-:Y:S02]  /*3e6e0*/  IMAD.MOV.U32 R219, RZ, RZ, R6 ;  /* 0x000000ffffdb7224 */ /* 0x000fe400078e0006 */
[----:B------:R-:W-:Y:S02]  /*3e6f0*/  IMAD.MOV.U32 R218, RZ, RZ, R7 ;  /* 0x000000ffffda7224 */ /* 0x000fe400078e0007 */
[C---:B---3--:R-:W-:Y:S11]  /*3e700*/  HMMA.1688.F32.TF32 R4, R244.reuse, R200, R32 ;  /* 0x000000c8f404723c */ /* 0x048ff60000081020 */
[----:B------:R-:W-:Y:S11]  /*3e710*/  @!UPT UIADD3 URZ, URZ, URZ, URZ ;  /* 0x0000003f3f3ff290 */ /* 0x000ff6000fffe03f */
[----:B------:R-:W-:Y:S02]  /*3e720*/  @!UPT UIADD3 URZ, URZ, URZ, URZ ;  /* 0x0000003f3f3ff290 */ /* 0x000fe4000fffe03f */
[----:B------:R-:W-:Y:S02]  /*3e730*/  IMAD.MOV.U32 R215, RZ, RZ, R4 ;  /* 0x000000ffffd77224 */ /* 0x000fe400078e0004 */
[----:B------:R-:W-:Y:S02]  /*3e740*/  IMAD.MOV.U32 R214, RZ, RZ, R5 ;  /* 0x000000ffffd67224 */ /* 0x000fe400078e0005 */
        /* <DEDUP_REMOVED lines=9> */
[C---:B------:R-:W-:Y:S11]  /*3e7e0*/  HMMA.1688.F32.TF32 R4, R244.reuse, R192, R24 ;  /* 0x000000c0f404723c */ /* 0x040ff60000081018 */
[----:B------:R-:W-:Y:S11]  /*3e7f0*/  @!UPT UIADD3 URZ, URZ, URZ, URZ ;  /* 0x0000003f3f3ff290 */ /* 0x000ff6000fffe03f */
[----:B------:R-:W-:Y:S02]  /*3e800*/  @!UPT UIADD3 URZ, URZ, URZ, URZ ;  /* 0x0000003f3f3ff290 */ /* 0x000fe4000fffe03f */
[----:B------:R-:W-:Y:S02]  /*3e810*/  IMAD.MOV.U32 R240, RZ, RZ, R4 ;  /* 0x000000fffff07224 */ /* 0x000fe400078e0004 */
[----:B------:R-:W-:Y:S02]  /*3e820*/  IMAD.MOV.U32 R241, RZ, RZ, R5 ;  /* 0x000000fffff17224 */ /* 0x000fe400078e0005 */
[----:B------:R-:W-:Y:S02]  /*3e830*/  IMAD.MOV.U32 R242, RZ, RZ, R6 ;  /* 0x000000fffff27224 */ /* 0x000fe400078e0006 */
[----:B------:R-:W-:Y:S02]  /*3e840*/  IMAD.MOV.U32 R243, RZ, RZ, R7 ;  /* 0x000000fffff37224 */ /* 0x000fe400078e0007 */
[C---:B------:R-:W-:Y:S03]  /*3e850*/  HMMA.1688.F32.TF32 R4, R244.reuse, R188, R20 ;  /* 0x000000bcf404723c */ /* 0x040fe60000081014 */
[----:B------:R-:W-:Y:S04]  /*3e860*/  STL.64 [R1+0x2c20], R242 ;  /* 0x002c20f201007387 */ /* 0x000fe80000100a00 */
[----:B------:R-:W-:Y:S11]  /*3e870*/  STL.64 [R1+0x2c18], R240 ;  /* 0x002c18f001007387 */ /* 0x000ff60000100a00 */
[----:B------:R-:W-:Y:S06]  /*3e880*/  @!UPT UIADD3 URZ, URZ, URZ, URZ ;  /* 0x0000003f3f3ff290 */ /* 0x000fec000fffe03f */
[----:B------:R-:W-:Y:S01]  /*3e890*/  MOV R207, R4 ;  /* 0x0000000400cf7202 */ /* 0x000fe20000000f00 */
[----:B------:R-:W-:Y:S02]  /*3e8a0*/  IMAD.MOV.U32 R206, RZ, RZ, R5 ;  /* 0x000000ffffce7224 */ /* 0x000fe400078e0005 */
[----:B------:R-:W-:Y:S02]  /*3e8b0*/  IMAD.MOV.U32 R203, RZ, RZ, R6 ;  /* 0x000000ffffcb7224 */ /* 0x000fe400078e0006 */
[----:B------:R-:W-:Y:S02]  /*3e8c0*/  IMAD.MOV.U32 R202, RZ, RZ, R7 ;  /* 0x000000ffffca7224 */ /* 0x000fe400078e0007 */
        /* <DEDUP_REMOVED lines=70> */
[C---:B------:R-:W-:Y:S08]  /*3ed30*/  HMMA.1688.F32.TF32 R44, R8.reuse, R224, R44 ;  /* 0x000000e0082c723c */ /* 0x040ff0000008102c */
[C---:B---3--:R-:W-:Y:S07]  /*3ed40*/  HMMA.1688.F32.TF32 R48, R8.reuse, R172, R92 ;  /* 0x000000ac0830723c */ /* 0x048fee000008105c */
        /* <DEDUP_REMOVED lines=8> */
[C---:B----4-:R-:W-:Y:S04]  /*3edd0*/  HMMA.1688.F32.TF32 R44, R8.reuse, R220, R84 ;  /* 0x000000dc082c723c */ /* 0x050fe80000081054 */
[----:B------:R-:W-:Y:S04]  /*3ede0*/  STL.64 [R1+0x1b0], R4 ;  /* 0x0001b00401007387 */ /* 0x000fe80000100a00 */
[----:B------:R1:W-:Y:S02]  /*3edf0*/  STL.64 [R1+0x1b8], R6 ;  /* 0x0001b80601007387 */ /* 0x0003e40000100a00 */
[C---:B-1----:R-:W-:Y:S11]  /*3ee00*/  HMMA.1688.F32.TF32 R4, R8.reuse, R212, R20 ;  /* 0x000000d40804723c */ /* 0x042ff60000081014 */
[----:B------:R-:W-:Y:S02]  /*3ee10*/  @!UPT UIADD3 URZ, URZ, URZ, URZ ;  /* 0x0000003f3f3ff290 */ /* 0x000fe4000fffe03f */
[----:B------:R-:W-:Y:S04]  /*3ee20*/  STL.64 [R1+0x1a0], R44 ;  /* 0x0001a02c01007387 */ /* 0x000fe80000100a00 */
[----:B------:R-:W-:Y:S04]  /*3ee30*/  STL.64 [R1+0x1a8], R46 ;  /* 0x0001a82e01007387 */ /* 0x000fe80000100a00 */
[----:B------:R-:W2:Y:S04]  /*3ee40*/  LDL.LU R20, [R1+0x1720] ;  /* 0x0017200001147983 */ /* 0x000ea80000300800 */
[----:B------:R-:W-:Y:S04]  /*3ee50*/  STL.64 [R1+0x190], R40 ;  /* 0x0001902801007387 */ /* 0x000fe80000100a00 */
[----:B------:R-:W-:Y:S01]  /*3ee60*/  STL.64 [R1+0x198], R42 ;  /* 0x0001982a01007387 */ /* 0x000fe20000100a00 */
[C---:B------:R-:W-:Y:S03]  /*3ee70*/  HMMA.1688.F32.TF32 R36, R8.reuse, R208, R36 ;  /* 0x000000d00824723c */ /* 0x040fe60000081024 */
[----:B------:R-:W-:Y:S04]  /*3ee80*/  STL.64 [R1+0x180], R4 ;  /* 0x0001800401007387 */ /* 0x000fe80000100a00 */
[----:B------:R1:W-:Y:S04]  /*3ee90*/  STL.64 [R1+0x188], R6 ;  /* 0x0001880601007387 */ /* 0x0003e80000100a00 */
[----:B------:R-:W2:Y:S04]  /*3eea0*/  LDL.LU R21, [R1+0x1724] ;  /* 0x0017240001157983 */ /* 0x000ea80000300800 */
[----:B------:R-:W2:Y:S01]  /*3eeb0*/  LDL.LU R22, [R1+0x1728] ;  /* 0x0017280001167983 */ /* 0x000ea20000300800 */
[C---:B-1----:R-:W-:Y:S03]  /*3eec0*/  HMMA.1688.F32.TF32 R4, R8.reuse, R204, R16 ;  /* 0x000000cc0804723c */ /* 0x042fe60000081010 */
[----:B------:R-:W2:Y:S05]  /*3eed0*/  LDL.LU R23, [R1+0x172c] ;  /* 0x00172c0001177983 */ /* 0x000eaa0000300800 */
[----:B------:R-:W-:Y:S11]  /*3eee0*/  HMMA.1688.F32.TF32 R32, R8, R200, R32 ;  /* 0x000000c80820723c */ /* 0x000ff60000081020 */
[----:B------:R-:W-:Y:S04]  /*3eef0*/  @!UPT UIADD3 URZ, URZ, URZ, URZ ;  /* 0x0000003f3f3ff290 */ /* 0x000fe8000fffe03f */
[----:B------:R-:W-:Y:S01]  /*3ef00*/  STL.64 [R1+0x160], R4 ;  /* 0x0001600401007387 */ /* 0x000fe20000100a00 */
[----:B------:R-:W-:-:S03]  /*3ef10*/  IMAD.MOV.U32 R244, RZ, RZ, R7 ;  /* 0x000000fffff47224 */ /* 0x000fc600078e0007 */
[----:B------:R-:W-:Y:S04]  /*3ef20*/  STL.64 [R1+0x170], R36 ;  /* 0x0001702401007387 */ /* 0x000fe80000100a00 */
[----:B------:R-:W-:Y:S04]  /*3ef30*/  STL.64 [R1+0x178], R38 ;  /* 0x0001782601007387 */ /* 0x000fe80000100a00 */
[----:B------:R1:W-:Y:S01]  /*3ef40*/  STL [R1+0x168], R6 ;  /* 0x0001680601007387 */ /* 0x0003e20000100800 */
[C---:B------:R-:W-:Y:S03]  /*3ef50*/  HMMA.1688.F32.TF32 R24, R8.reuse, R192, R24 ;  /* 0x000000c00818723c */ /* 0x040fe60000081018 */
[----:B------:R-:W3:Y:S04]  /*3ef60*/  LDL.LU R16, [R1+0x1710] ;  /* 0x0017100001107983 */ /* 0x000ee80000300800 */
[----:B------:R-:W3:Y:S01]  /*3ef70*/  LDL.LU R17, [R1+0x1714] ;  /* 0x0017140001117983 */ /* 0x000ee20000300800 */
[C---:B-1----:R-:W-:Y:S03]  /*3ef80*/  HMMA.1688.F32.TF32 R4, R8.reuse, R196, R28 ;  /* 0x000000c40804723c */ /* 0x042fe6000008101c */
[----:B------:R-:W3:Y:S04]  /*3ef90*/  LDL.LU R18, [R1+0x1718] ;  /* 0x0017180001127983 */ /* 0x000ee80000300800 */
[----:B------:R-:W3:Y:S01]  /*3efa0*/  LDL.LU R19, [R1+0x171c] ;  /* 0x00171c0001137983 */ /* 0x000ee20000300800 */
[----:B------:R-:W-:Y:S03]  /*3efb0*/  HMMA.1688.F32.TF32 R12, R8, R188, R12 ;  /* 0x000000bc080c723c */ /* 0x000fe6000008100c */
[----:B------:R1:W-:Y:S11]  /*3efc0*/  STL [R1+0x2b08], R244 ;  /* 0x002b08f401007387 */ /* 0x0003f60000100800 */
[----:B------:R-:W-:Y:S01]  /*3efd0*/  @!UPT UIADD3 URZ, URZ, URZ, URZ ;  /* 0x0000003f3f3ff290 */ /* 0x000fe2000fffe03f */
[----:B------:R-:W-:Y:S01]  /*3efe0*/  STL.64 [R1+0x140], R4 ;  /* 0x0001400401007387 */ /* 0x000fe20000100a00 */
[----:B-1----:R-:W-:-:S03]  /*3eff0*/  IMAD.MOV.U32 R244, RZ, RZ, R7 ;  /* 0x000000fffff47224 */ /* 0x002fc600078e0007 */
[----:B------:R-:W-:Y:S04]  /*3f000*/  STL.64 [R1+0x150], R32 ;  /* 0x0001502001007387 */ /* 0x000fe80000100a00 */
[----:B------:R-:W-:Y:S01]  /*3f010*/  STL.64 [R1+0x158], R34 ;  /* 0x0001582201007387 */ /* 0x000fe20000100a00 */
[----:B------:R-:W-:-:S03]  /*3f020*/  IMAD.MOV.U32 R245, RZ, RZ, R12 ;  /* 0x000000fffff57224 */ /* 0x000fc600078e000c */
[----:B------:R-:W-:Y:S01]  /*3f030*/  STL [R1+0x148], R6 ;  /* 0x0001480601007387 */ /* 0x000fe20000100800 */
[----:B------:R-:W-:-:S03]  /*3f040*/  IMAD.MOV.U32 R246, RZ, RZ, R13 ;  /* 0x000000fffff67224 */ /* 0x000fc600078e000d */
[----:B------:R1:W-:Y:S01]  /*3f050*/  STL [R1+0x2b0c], R244 ;  /* 0x002b0cf401007387 */ /* 0x0003e20000100800 */
[----:B------:R-:W-:-:S03]  /*3f060*/  IMAD.MOV.U32 R247, RZ, RZ, R14 ;  /* 0x000000fffff77224 */ /* 0x000fc600078e000e */
[----:B------:R2:W-:Y:S01]  /*3f070*/  STL.64 [R1+0x130], R24 ;  /* 0x0001301801007387 */ /* 0x0005e20000100a00 */
[----:B------:R-:W-:-:S03]  /*3f080*/  IMAD.MOV.U32 R248, RZ, RZ, R15 ;  /* 0x000000fffff87224 */ /* 0x000fc600078e000f */
[----:B------:R1:W-:Y:S04]  /*3f090*/  STL.64 [R1+0x138], R26 ;  /* 0x0001381a01007387 */ /* 0x0003e80000100a00 */
[----:B------:R-:W2:Y:S04]  /*3f0a0*/  LDL.LU R12, [R1+0x1190] ;  /* 0x00119000010c7983 */ /* 0x000ea80000300800 */
[----:B------:R-:W2:Y:S04]  /*3f0b0*/  LDL.LU R13, [R1+0x1194] ;  /* 0x00119400010d7983 */ /* 0x000ea80000300800 */
[----:B------:R-:W2:Y:S04]  /*3f0c0*/  LDL.LU R14, [R1+0x1198] ;  /* 0x00119800010e7983 */ /* 0x000ea80000300800 */
[----:B------:R-:W2:Y:S04]  /*3f0d0*/  LDL.LU R15, [R1+0x119c] ;  /* 0x00119c00010f7983 */ /* 0x000ea80000300800 */
        /* <DEDUP_REMOVED lines=8> */
[----:B--2---:R-:W-:Y:S11]  /*3f160*/  HMMA.1688.F32.TF32 R20, R8, R184, R20 ;  /* 0x000000b80814723c */ /* 0x004ff60000081014 */
[----:B------:R-:W-:Y:S11]  /*3f170*/  @!UPT UIADD3 URZ, URZ, URZ, URZ ;  /* 0x0000003f3f3ff290 */ /* 0x000ff6000fffe03f */
[----:B------:R-:W-:Y:S01]  /*3f180*/  @!UPT UIADD3 URZ, URZ, URZ, URZ ;  /* 0x0000003f3f3ff290 */ /* 0x000fe2000fffe03f */
[----:B------:R2:W-:Y:S01]  /*3f190*/  STL.64 [R1+0x110], R20 ;  /* 0x0001101401007387 */ /* 0x0005e20000100a00 */
[----:B-1----:R-:W-:-:S03]  /*3f1a0*/  IMAD.MOV.U32 R244, RZ, RZ, R23 ;  /* 0x000000fffff47224 */ /* 0x002fc600078e0017 */
[----:B------:R1:W-:Y:S04]  /*3f1b0*/  STL [R1+0x118], R22 ;  /* 0x0001181601007387 */ /* 0x0003e80000100800 */
[----:B------:R-:W4:Y:S04]  /*3f1c0*/  LDL.LU R28, [R1+0x1700] ;  /* 0x00170000011c7983 */ /* 0x000f280000300800 */
[----:B------:R-:W4:Y:S04]  /*3f1d0*/  LDL.LU R29, [R1+0x1704] ;  /* 0x00170400011d7983 */ /* 0x000f280000300800 */
[----:B------:R-:W4:Y:S04]  /*3f1e0*/  LDL.LU R30, [R1+0x1708] ;  /* 0x00170800011e7983 */ /* 0x000f280000300800 */
[----:B------:R-:W4:Y:S01]  /*3f1f0*/  LDL.LU R31, [R1+0x170c] ;  /* 0x00170c00011f7983 */ /* 0x000f220000300800 */
[----:B---3--:R-:W-:Y:S03]  /*3f200*/  HMMA.1688.F32.TF32 R16, R8, R180, R16 ;  /* 0x000000b40810723c */ /* 0x008fe60000081010 */
[----:B------:R3:W-:Y:S04]  /*3f210*/  STL [R1+0x2b20], R244 ;  /* 0x002b20f401007387 */ /* 0x0007e80000100800 */
[----:B--2---:R-:W2:Y:S04]  /*3f220*/  LDL.LU R24, [R1+0x16f0] ;  /* 0x0016f00001187983 */ /* 0x004ea80000300800 */
[----:B------:R-:W2:Y:S04]  /*3f230*/  LDL.LU R25, [R1+0x16f4] ;  /* 0x0016f40001197983 */ /* 0x000ea80000300800 */
[----:B------:R-:W2:Y:S04]  /*3f240*/  LDL.LU R26, [R1+0x16f8] ;  /* 0x0016f800011a7983 */ /* 0x000ea80000300800 */
[----:B------:R-:W2:Y:S04]  /*3f250*/  LDL.LU R27, [R1+0x16fc] ;  /* 0x0016fc00011b7983 */ /* 0x000ea80000300800 */
[----:B------:R-:W2:Y:S04]  /*3f260*/  LDL.LU R20, [R1+0x16e0] ;  /* 0x0016e00001147983 */ /* 0x000ea80000300800 */
[----:B------:R-:W2:Y:S01]  /*3f270*/  LDL.LU R21, [R1+0x16e4] ;  /* 0x0016e40001157983 */ /* 0x000ea20000300800 */
[----:B------:R-:W-:-:S02]  /*3f280*/  IMAD.MOV.U32 R248, RZ, RZ, R16 ;  /* 0x000000fffff87224 */ /* 0x000fc400078e0010 */
[----:B------:R-:W-:Y:S01]  /*3f290*/  IMAD.MOV.U32 R245, RZ, RZ, R19 ;  /* 0x000000fffff57224 */ /* 0x000fe200078e0013 */
[----:B-1----:R-:W2:Y:S01]  /*3f2a0*/  LDL.LU R22, [R1+0x16e8] ;  /* 0x0016e80001167983 */ /* 0x002ea20000300800 */
[----:B------:R-:W-:Y:S02]  /*3f2b0*/  IMAD.MOV.U32 R247, RZ, RZ, R17 ;  /* 0x000000fffff77224 */ /* 0x000fe400078e0011 */
[----:B------:R-:W-:Y:S01]  /*3f2c0*/  IMAD.MOV.U32 R246, RZ, RZ, R18 ;  /* 0x000000fffff67224 */ /* 0x000fe200078e0012 */
[----:B------:R-:W2:Y:S04]  /*3f2d0*/  LDL.LU R23, [R1+0x16ec] ;  /* 0x0016ec0001177983 */ /* 0x000ea80000300800 */
[----:B------:R-:W2:Y:S04]  /*3f2e0*/  LDL.LU R16, [R1+0x16d0] ;  /* 0x0016d00001107983 */ /* 0x000ea80000300800 */
[----:B------:R-:W2:Y:S04]  /*3f2f0*/  LDL.LU R17, [R1+0x16d4] ;  /* 0x0016d40001117983 */ /* 0x000ea80000300800 */
[----:B------:R-:W2:Y:S04]  /*3f300*/  LDL.LU R18, [R1+0x16d8] ;  /* 0x0016d80001127983 */ /* 0x000ea80000300800 */
[----:B------:R-:W2:Y:S01]  /*3f310*/  LDL.LU R19, [R1+0x16dc] ;  /* 0x0016dc0001137983 */ /* 0x000ea20000300800 */
[----:B------:R-:W-:Y:S03]  /*3f320*/  HMMA.1688.F32.TF32 R8, R8, R176, R12 ;  /* 0x000000b00808723c */ /* 0x000fe6000008100c */
[----:B------:R-:W-:Y:S04]  /*3f330*/  STL [R1+0x2b30], R245 ;  /* 0x002b30f501007387 */ /* 0x000fe80000100800 */
[----:B------:R-:W-:Y:S04]  /*3f340*/  STL [R1+0x2b2c], R246 ;  /* 0x002b2cf601007387 */ /* 0x000fe80000100800 */
[----:B------:R1:W-:Y:S04]  /*3f350*/  STL [R1+0x2b28], R248 ;  /* 0x002b28f801007387 */ /* 0x0003e80000100800 */
[----:B------:R1:W-:Y:S08]  /*3f360*/  STL [R1+0x2b24], R247 ;  /* 0x002b24f701007387 */ /* 0x0003f00000100800 */
[----:B------:R-:W-:Y:S04]  /*3f370*/  STL.64 [R1+0xf0], R8 ;  /* 0x0000f00801007387 */ /* 0x000fe80000100a00 */
[----:B------:R-:W-:Y:S04]  /*3f380*/  STL [R1+0xf8], R10 ;  /* 0x0000f80a01007387 */ /* 0x000fe80000100800 */
[----:B------:R-:W2:Y:S04]  /*3f390*/  LDL.LU R12, [R1+0x16c0] ;  /* 0x0016c000010c7983 */ /* 0x000ea80000300800 */
[----:B------:R-:W2:Y:S04]  /*3f3a0*/  LDL.LU R13, [R1+0x16c4] ;  /* 0x0016c400010d7983 */ /* 0x000ea80000300800 */
[----:B------:R-:W2:Y:S04]  /*3f3b0*/  LDL.LU R14, [R1+0x16c8] ;  /* 0x0016c800010e7983 */ /* 0x000ea80000300800 */
[----:B------:R-:W2:Y:S01]  /*3f3c0*/  LDL.LU R15, [R1+0x16cc] ;  /* 0x0016cc00010f7983 */ /* 0x000ea20000300800 */
[----:B---3--:R-:W-:-:S03]  /*3f3d0*/  IMAD.MOV.U32 R244, RZ, RZ, R11 ;  /* 0x000000fffff47224 */ /* 0x008fc600078e000b */
[----:B------:R-:W-:Y:S04]  /*3f3e0*/  LDS R8, [R252+0x28080] ;  /* 0x02808000fc087984 */ /* 0x000fe80000000800 */
[----:B------:R3:W-:Y:S04]  /*3f3f0*/  STL [R1+0x2b34], R244 ;  /* 0x002b34f401007387 */ /* 0x0007e80000100800 */
[----:B------:R-:W-:Y:S04]  /*3f400*/  LDS R10, [R252+0x29080] ;  /* 0x02908000fc0a7984 */ /* 0x000fe80000000800 */
[----:B------:R-:W-:Y:S04]  /*3f410*/  LDS R9, [R0+0x28080] ;  /* 0x0280800000097984 */ /* 0x000fe80000000800 */
[----:B------:R-:W1:Y:S01]  /*3f420*/  LDS R11, [R0+0x29080] ;  /* 0x02908000000b7984 */ /* 0x000e620000000800 */
[C---:B----4-:R-:W-:Y:S08]  /*3f430*/  HMMA.1688.F32.TF32 R28, R4.reuse, R228, R28 ;  /* 0x000000e4041c723c */ /* 0x050ff0000008101c */
[C---:B--2---:R-:W-:Y:S08]  /*3f440*/  HMMA.1688.F32.TF32 R24, R4.reuse, R224, R24 ;  /* 0x000000e00418723c */ /* 0x044ff00000081018 */
[C---:B------:R-:W-:Y:S08]  /*3f450*/  HMMA.1688.F32.TF32 R20, R4.reuse, R172, R20 ;  /* 0x000000ac0414723c */ /* 0x040ff00000081014 */
[----:B------:R-:W-:Y:S01]  /*3f460*/  HMMA.1688.F32.TF32 R16, R4, R168, R16 ;  /* 0x000000a80410723c */ /* 0x000fe20000081010 */
[----:B------:R-:W-:-:S02]  /*3f470*/  IMAD.MOV.U32 R183, RZ, RZ, R30 ;  /* 0x000000ffffb77224 */ /* 0x000fc400078e001e */
[----:B------:R-:W-:Y:S02]  /*3f480*/  IMAD.MOV.U32 R182, RZ, RZ, R29 ;  /* 0x000000ffffb67224 */ /* 0x000fe400078e001d */
[----:B------:R-:W-:Y:S01]  /*3f490*/  IMAD.MOV.U32 R179, RZ, RZ, R28 ;  /* 0x000000ffffb37224 */ /* 0x000fe200078e001c */
[----:B------:R-:W-:Y:S02]  /*3f4a0*/  STL [R1+0x56c], R31 ;  /* 0x00056c1f01007387 */ /* 0x000fe40000100800 */
[----:B------:R-:W-:Y:S02]  /*3f4b0*/  IMAD.MOV.U32 R250, RZ, RZ, R25 ;  /* 0x000000fffffa7224 */ /* 0x000fe400078e0019 */
[----:B------:R-:W-:Y:S01]  /*3f4c0*/  IMAD.MOV.U32 R251, RZ, RZ, R26 ;  /* 0x000000fffffb7224 */ /* 0x000fe200078e001a */
[----:B------:R2:W-:Y:S01]  /*3f4d0*/  STL [R1+0x2b40], R183 ;  /* 0x002b40b701007387 */ /* 0x0005e20000100800 */
[----:B------:R-:W-:-:S04]  /*3f4e0*/  IMAD.MOV.U32 R249, RZ, RZ, R24 ;  /* 0x000000fffff97224 */ /* 0x000fc800078e0018 */
[----:B-1----:R-:W-:Y:S01]  /*3f4f0*/  IMAD.MOV.U32 R248, RZ, RZ, R22 ;  /* 0x000000fffff87224 */ /* 0x002fe200078e0016 */
[----:B------:R1:W-:Y:S01]  /*3f500*/  STL [R1+0x2b3c], R182 ;  /* 0x002b3cb601007387 */ /* 0x0003e20000100800 */
[----:B------:R-:W-:Y:S02]  /*3f510*/  IMAD.MOV.U32 R246, RZ, RZ, R21 ;  /* 0x000000fffff67224 */ /* 0x000fe400078e0015 */
[----:B------:R-:W-:Y:S01]  /*3f520*/  IMAD.MOV.U32 R247, RZ, RZ, R23 ;  /* 0x000000fffff77224 */ /* 0x000fe200078e0017 */
[----:B------:R4:W-:Y:S01]  /*3f530*/  STL [R1+0x2b38], R179 ;  /* 0x002b38b301007387 */ /* 0x0009e20000100800 */
[----:B------:R-:W-:-:S03]  /*3f540*/  IMAD.MOV.U32 R245, RZ, RZ, R20 ;  /* 0x000000fffff57224 */ /* 0x000fc600078e0014 */
[----:B------:R-:W-:Y:S01]  /*3f550*/  STL.64 [R1+0x2c30], R250 ;  /* 0x002c30fa01007387 */ /* 0x000fe20000100a00 */
[----:B---3--:R-:W-:-:S03]  /*3f560*/  IMAD.MOV.U32 R244, RZ, RZ, R19 ;  /* 0x000000fffff47224 */ /* 0x008fc600078e0013 */
[----:B------:R-:W-:Y:S01]  /*3f570*/  STL.64 [R1+0x2c28], R248 ;  /* 0x002c28f801007387 */ /* 0x000fe20000100a00 */
[----:B--2---:R-:W-:-:S03]  /*3f580*/  IMAD.MOV.U32 R183, RZ, RZ, R16 ;  /* 0x000000ffffb77224 */ /* 0x004fc600078e0010 */
[----:B------:R-:W-:Y:S01]  /*3f590*/  STL.64 [R1+0x2c40], R246 ;  /* 0x002c40f601007387 */ /* 0x000fe20000100a00 */
[----:B------:R-:W-:Y:S03]  /*3f5a0*/  HMMA.1688.F32.TF32 R12, R4, R220, R12 ;  /* 0x000000dc040c723c */ /* 0x000fe6000008100c */
[----:B------:R-:W-:Y:S01]  /*3f5b0*/  STL.64 [R1+0x2c38], R244 ;  /* 0x002c38f401007387 */ /* 0x000fe20000100a00 */
[----:B-1----:R-:W-:-:S03]  /*3f5c0*/  IMAD.MOV.U32 R182, RZ, RZ, R17 ;  /* 0x000000ffffb67224 */ /* 0x002fc600078e0011 */
[----:B------:R-:W2:Y:S01]  /*3f5d0*/  LDL.LU R16, [R1+0x15f0] ;  /* 0x0015f00001107983 */ /* 0x000ea20000300800 */
[----:B----4-:R-:W-:Y:S11]  /*3f5e0*/  IMAD.MOV.U32 R179, RZ, RZ, R18 ;  /* 0x000000ffffb37224 */ /* 0x010ff600078e0012 */
[----:B------:R-:W-:Y:S04]  /*3f5f0*/  @!UPT UIADD3 URZ, URZ, URZ, URZ ;  /* 0x0000003f3f3ff290 */ /* 0x000fe8000fffe03f */
[----:B------:R1:W-:Y:S04]  /*3f600*/  STL.64 [R1+0x520], R12 ;  /* 0x0005200c01007387 */ /* 0x0003e80000100a00 */
[----:B------:R3:W-:Y:S04]  /*3f610*/  STL.64 [R1+0x528], R14 ;  /* 0x0005280e01007387 */ /* 0x0007e80000100a00 */
[----:B------:R-:W2:Y:S04]  /*3f620*/  LDL.LU R17, [R1+0x15f4] ;  /* 0x0015f40001117983 */ /* 0x000ea80000300800 */
[----:B------:R-:W2:Y:S04]  /*3f630*/  LDL.LU R18, [R1+0x15f8] ;  /* 0x0015f80001127983 */ /* 0x000ea80000300800 */
[----:B------:R-:W2:Y:S04]  /*3f640*/  LDL.LU R19, [R1+0x15fc] ;  /* 0x0015fc0001137983 */ /* 0x000ea80000300800 */
        /* <DEDUP_REMOVED lines=101> */
[----:B-1----:R-:W4:Y:S04]  /*3fca0*/  LDL.LU R12, [R1+0x10b0] ;  /* 0x0010b000010c7983 */ /* 0x002f280000300800 */
[----:B------:R-:W4:Y:S04]  /*3fcb0*/  LDL.LU R13, [R1+0x10b4] ;  /* 0x0010b400010d7983 */ /* 0x000f280000300800 */
[----:B---3--:R-:W3:Y:S04]  /*3fcc0*/  LDL.LU R14, [R1+0x10b8] ;  /* 0x0010b800010e7983 */ /* 0x008ee80000300800 */
[----:B------:R-:W3:Y:S01]  /*3fcd0*/  LDL.LU R15, [R1+0x10bc] ;  /* 0x0010bc00010f7983 */ /* 0x000ee20000300800 */
[C---:B--2---:R-:W-:Y:S08]  /*3fce0*/  HMMA.1688.F32.TF32 R48, R8.reuse, R172, R48 ;  /* 0x000000ac0830723c */ /* 0x044ff00000081030 */
[----:B----4-:R-:W-:Y:S08]  /*3fcf0*/  HMMA.1688.F32.TF32 R52, R8, R224, R52 ;  /* 0x000000e00834723c */ /* 0x010ff00000081034 */
[C---:B------:R-:W-:Y:S08]  /*3fd00*/  HMMA.1688.F32.TF32 R64, R4.reuse, R180, R64 ;  /* 0x000000b40440723c */ /* 0x040ff00000081040 */
[C---:B------:R-:W-:Y:S08]  /*3fd10*/  HMMA.1688.F32.TF32 R68, R4.reuse, R184, R68 ;  /* 0x000000b80444723c */ /* 0x040ff00000081044 */
[C---:B------:R-:W-:Y:S08]  /*3fd20*/  HMMA.1688.F32.TF32 R72, R4.reuse, R188, R72 ;  /* 0x000000bc0448723c */ /* 0x040ff00000081048 */
[C---:B------:R-:W-:Y:S08]  /*3fd30*/  HMMA.1688.F32.TF32 R104, R4.reuse, R216, R160 ;  /* 0x000000d80468723c */ /* 0x040ff000000810a0 */
[C---:B------:R-:W-:Y:S08]  /*3fd40*/  HMMA.1688.F32.TF32 R112, R4.reuse, R212, R148 ;  /* 0x000000d40470723c */ /* 0x040ff00000081094 */
[C---:B------:R-:W-:Y:S07]  /*3fd50*/  HMMA.1688.F32.TF32 R108, R4.reuse, R208, R232 ;  /* 0x000000d0046c723c */ /* 0x040fee00000810e8 */
[----:B------:R-:W-:Y:S04]  /*3fd60*/  STL.64 [R1+0x510], R104 ;  /* 0x0005106801007387 */ /* 0x000fe80000100a00 */
[----:B------:R1:W-:Y:S01]  /*3fd70*/  STL.64 [R1+0x518], R106 ;  /* 0x0005186a01007387 */ /* 0x0003e20000100a00 */
[C---:B------:R-:W-:Y:S08]  /*3fd80*/  HMMA.1688.F32.TF32 R76, R4.reuse, R192, R76 ;  /* 0x000000c0044c723c */ /* 0x040ff0000008104c */
[C---:B-1----:R-:W-:Y:S08]  /*3fd90*/  HMMA.1688.F32.TF32 R104, R4.reuse, R204, R96 ;  /* 0x000000cc0468723c */ /* 0x042ff00000081060 */
[C---:B------:R-:W-:Y:S08]  /*3fda0*/  HMMA.1688.F32.TF32 R96, R4.reuse, R200, R80 ;  /* 0x000000c80460723c */ /* 0x040ff00000081050 */
[C---:B------:R-:W-:Y:S01]  /*3fdb0*/  HMMA.1688.F32.TF32 R80, R4.reuse, R196, R88 ;  /* 0x000000c40450723c */ /* 0x040fe20000081058 */
[----:B------:R-:W-:Y:S07]  /*3fdc0*/  STL.64 [R1+0x500], R112 ;  /* 0x0005007001007387 */ /* 0x000fee0000100a00 */
[----:B------:R-:W-:Y:S01]  /*3fdd0*/  HMMA.1688.F32.TF32 R60, R4, R176, R60 ;  /* 0x000000b0043c723c */ /* 0x000fe2000008103c */
        /* <DEDUP_REMOVED lines=21> */
[----:B------:R1:W-:Y:S02]  /*3ff30*/  STL.64 [R1+0x4d8], R6 ;  /* 0x0004d80601007387 */ /* 0x0003e40000100a00 */
[C---:B-1----:R-:W-:Y:S02]  /*3ff40*/  HMMA.1688.F32.TF32 R4, R8.reuse, R168, R100 ;  /* 0x000000a80804723c */ /* 0x042fe40000081064 */
[----:B------:R-:W-:Y:S04]  /*3ff50*/  STL.64 [R1+0x4c0], R52 ;  /* 0x0004c03401007387 */ /* 0x000fe80000100a00 */
[----:B------:R-:W-:Y:S02]  /*3ff60*/  STL.64 [R1+0x4c8], R54 ;  /* 0x0004c83601007387 */ /* 0x000fe40000100a00 */
[C---:B------:R-:W-:Y:S02]  /*3ff70*/  HMMA.1688.F32.TF32 R44, R8.reuse, R220, R44 ;  /* 0x000000dc082c723c */ /* 0x040fe4000008102c */
[----:B------:R-:W-:Y:S04]  /*3ff80*/  STL.64 [R1+0x4b0], R48 ;  /* 0x0004b03001007387 */ /* 0x000fe80000100a00 */
[----:B------:R1:W-:Y:S09]  /*3ff90*/  STL.64 [R1+0x4b8], R50 ;  /* 0x0004b83201007387 */ /* 0x0003f20000100a00 */
[----:B------:R-:W-:Y:S01]  /*3ffa0*/  STL.64 [R1+0x4a0], R4 ;  /* 0x0004a00401007387 */ /* 0x000fe20000100a00 */
[C---:B-1----:R-:W-:Y:S03]  /*3ffb0*/  HMMA.1688.F32.TF32 R48, R8.reuse, R216, R92 ;  /* 0x000000d80830723c */ /* 0x042fe6000008105c */
[----:B------:R1:W-:Y:S05]  /*3ffc0*/  STL.64 [R1+0x4a8], R6 ;  /* 0x0004a80601007387 */ /* 0x0003ea0000100a00 */
[C---:B-1----:R-:W-:Y:S01]  /*3ffd0*/  HMMA.1688.F32.TF32 R4, R8.reuse, R212, R40 ;  /* 0x000000d40804723c */ /* 0x042fe20000081028 */
[----:B------:R-:W-:Y:S04]  /*3ffe0*/  STL.64 [R1+0x490], R44 ;  /* 0x0004902c01007387 */ /* 0x000fe80000100a00 */
[----:B------:R1:W-:Y:S10]  /*3fff0*/  STL.64 [R1+0x498], R46 ;  /* 0x0004982e01007387 */ /* 0x0003f40000100a00 */
[----:B------:R-:W-:Y:S01]  /*40000*/  STL.64 [R1+0x480], R48 ;  /* 0x0004803001007387 */ /* 0x000fe20000100a00 */
[C---:B------:R-:W-:Y:S03]  /*40010*/  HMMA.1688.F32.TF32 R40, R8.reuse, R204, R236 ;  /* 0x000000cc0828723c */ /* 0x040fe600000810ec */
[----:B------:R-:W-:Y:S05]  /*40020*/  STL.64 [R1+0x488], R50 ;  /* 0x0004883201007387 */ /* 0x000fea0000100a00 */
[C---:B-1----:R-:W-:Y:S01]  /*40030*/  HMMA.1688.F32.TF32 R44, R8.reuse, R208, R84 ;  /* 0x000000d0082c723c */ /* 0x042fe20000081054 */
[----:B------:R-:W-:Y:S04]  /*40040*/  STL.64 [R1+0x470], R4 ;  /* 0x0004700401007387 */ /* 0x000fe80000100a00 */
[----:B------:R1:W-:Y:S03]  /*40050*/  STL.64 [R1+0x478], R6 ;  /* 0x0004780601007387 */ /* 0x0003e60000100a00 */
[C---:B------:R-:W-:Y:S08]  /*40060*/  HMMA.1688.F32.TF32 R32, R8.reuse, R196, R32 ;  /* 0x000000c40820723c */ /* 0x040ff00000081020 */
[C---:B-1----:R-:W-:Y:S08]  /*40070*/  HMMA.1688.F32.TF32 R4, R8.reuse, R200, R36 ;  /* 0x000000c80804723c */ /* 0x042ff00000081024 */
        /* <DEDUP_REMOVED lines=11> */
[----:B------:R-:W-:Y:S04]  /*40130*/  LDS R4, [R2+0x28100] ;  /* 0x0281000002047984 */ /* 0x000fe80000000800 */
[----:B------:R-:W-:Y:S01]  /*40140*/  LDS R6, [R2+0x29100] ;  /* 0x0291000002067984 */ /* 0x000fe20000000800 */
[C---:B-1----:R-:W-:Y:S03]  /*40150*/  HMMA.1688.F32.TF32 R28, R8.reuse, R188, R24 ;  /* 0x000000bc081c723c */ /* 0x042fe60000081018 */
[----:B------:R-:W-:Y:S04]  /*40160*/  LDS R5, [R3+0x28100] ;  /* 0x0281000003057984 */ /* 0x000fe80000000800 */
[----:B------:R-:W1:Y:S01]  /*40170*/  LDS R7, [R3+0x29100] ;  /* 0x0291000003077984 */ /* 0x000e620000000800 */
[C---:B------:R-:W-:Y:S03]  /*40180*/  HMMA.1688.F32.TF32 R24, R8.reuse, R184, R20 ;  /* 0x000000b80818723c */ /* 0x040fe60000081014 */
[----:B------:R-:W-:Y:S04]  /*40190*/  LDS R32, [R252+0x28100] ;  /* 0x02810000fc207984 */ /* 0x000fe80000000800 */
[----:B------:R-:W-:Y:S01]  /*401a0*/  LDS R34, [R252+0x29100] ;  /* 0x02910000fc227984 */ /* 0x000fe20000000800 */
[C---:B------:R-:W-:Y:S03]  /*401b0*/  HMMA.1688.F32.TF32 R20, R8.reuse, R180, R16 ;  /* 0x000000b40814723c */ /* 0x040fe60000081010 */
[----:B------:R-:W-:Y:S04]  /*401c0*/  LDS R33, [R0+0x28100] ;  /* 0x0281000000217984 */ /* 0x000fe80000000800 */
[----:B------:R-:W2:Y:S01]  /*401d0*/  LDS R35, [R0+0x29100] ;  /* 0x0291000000237984 */ /* 0x000ea20000000800 */
[----:B---3--:R-:W-:Y:S03]  /*401e0*/  HMMA.1688.F32.TF32 R8, R8, R176, R12 ;  /* 0x000000b00808723c */ /* 0x008fe6000008100c */
[----:B------:R-:W-:Y:S04]  /*401f0*/  STL.64 [R1+0x410], R28 ;  /* 0x0004101c01007387 */ /* 0x000fe80000100a00 */
[----:B------:R-:W-:Y:S04]  /*40200*/  STL.64 [R1+0x418], R30 ;  /* 0x0004181e01007387 */ /* 0x000fe80000100a00 */
[----:B------:R3:W-:Y:S04]  /*40210*/  STL.64 [R1+0x400], R24 ;  /* 0x0004001801007387 */ /* 0x0007e80000100a00 */
[----:B------:R4:W-:Y:S04]  /*40220*/  STL.64 [R1+0x408], R26 ;  /* 0x0004081a01007387 */ /* 0x0009e80000100a00 */
[----:B------:R-:W2:Y:S04]  /*40230*/  LDL.LU R16, [R1+0x1020] ;  /* 0x0010200001107983 */ /* 0x000ea80000300800 */
[----:B------:R1:W-:Y:S04]  /*40240*/  STL.64 [R1+0x3f0], R20 ;  /* 0x0003f01401007387 */ /* 0x0003e80000100a00 */
[----:B------:R1:W-:Y:S04]  /*40250*/  STL.64 [R1+0x3f8], R22 ;  /* 0x0003f81601007387 */ /* 0x0003e80000100a00 */
[----:B------:R-:W-:Y:S04]  /*40260*/  STL.64 [R1+0x270], R8 ;  /* 0x0002700801007387 */ /* 0x000fe80000100a00 */
        /* <DEDUP_REMOVED lines=114> */
[C---:B------:R-:W-:Y:S02]  /*40990*/  HMMA.1688.F32.TF32 R68, R4.reuse, R208, R68 ;  /* 0x000000d00444723c */ /* 0x040fe40000081044 */
[----:B------:R-:W-:Y:S04]  /*409a0*/  LDS R88, [R2+0x28180] ;  /* 0x0281800002587984 */ /* 0x000fe80000000800 */
[----:B------:R-:W-:Y:S04]  /*409b0*/  LDS R90, [R2+0x29180] ;  /* 0x02918000025a7984 */ /* 0x000fe80000000800 */
[----:B------:R-:W-:Y:S04]  /*409c0*/  STL.64 [R1+0x3b0], R8 ;  /* 0x0003b00801007387 */ /* 0x000fe80000100a00 */
[----:B------:R1:W-:Y:S01]  /*409d0*/  STL.64 [R1+0x3b8], R10 ;  /* 0x0003b80a01007387 */ /* 0x0003e20000100a00 */
[C---:B------:R-:W-:Y:S03]  /*409e0*/  HMMA.1688.F32.TF32 R56, R4.reuse, R196, R56 ;  /* 0x000000c40438723c */ /* 0x040fe60000081038 */
[----:B------:R-:W-:Y:S04]  /*409f0*/  LDS R89, [R3+0x28180] ;  /* 0x0281800003597984 */ /* 0x000fe80000000800 */
[----:B------:R-:W2:Y:S01]  /*40a00*/  LDS R91, [R3+0x29180] ;  /* 0x02918000035b7984 */ /* 0x000ea20000000800 */
[C---:B-1----:R-:W-:Y:S03]  /*40a10*/  HMMA.1688.F32.TF32 R8, R4.reuse, R212, R72 ;  /* 0x000000d40408723c */ /* 0x042fe60000081048 */
[----:B------:R-:W-:Y:S04]  /*40a20*/  STL.64 [R1+0x3a0], R80 ;  /* 0x0003a05001007387 */ /* 0x000fe80000100a00 */
[----:B------:R-:W-:Y:S04]  /*40a30*/  STL.64 [R1+0x3a8], R82 ;  /* 0x0003a85201007387 */ /* 0x000fe80000100a00 */
[----:B------:R-:W-:Y:S04]  /*40a40*/  STL.64 [R1+0x390], R76 ;  /* 0x0003904c01007387 */ /* 0x000fe80000100a00 */
[----:B------:R-:W-:Y:S08]  /*40a50*/  STL.64 [R1+0x398], R78 ;  /* 0x0003984e01007387 */ /* 0x000ff00000100a00 */
        /* <DEDUP_REMOVED lines=18> */
[----:B-1----:R-:W-:Y:S08]  /*40b80*/  HMMA.1688.F32.TF32 R8, R4, R176, R92 ;  /* 0x000000b00408723c */ /* 0x002ff0000008105c */
[C---:B------:R-:W-:Y:S01]  /*40b90*/  HMMA.1688.F32.TF32 R4, R32.reuse, R228, R40 ;  /* 0x000000e42004723c */ /* 0x040fe20000081028 */
        /* <DEDUP_REMOVED lines=10> */
[C---:B---3--:R-:W-:Y:S01]  /*40c40*/  HMMA.1688.F32.TF32 R4, R32.reuse, R168, R36 ;  /* 0x000000a82004723c */ /* 0x048fe20000081024 */
        /* <DEDUP_REMOVED lines=8> */
[C---:B---3--:R-:W-:Y:S01]  /*40cd0*/  HMMA.1688.F32.TF32 R4, R32.reuse, R212, R12 ;  /* 0x000000d42004723c */ /* 0x048fe2000008100c */
[----:B------:R-:W-:Y:S04]  /*40ce0*/  STL.64 [R1+0x2b0], R28 ;  /* 0x0002b01c01007387 */ /* 0x000fe80000100a00 */
[----:B------:R-:W-:Y:S04]  /*40cf0*/  STL.64 [R1+0x2b8], R30 ;  /* 0x0002b81e01007387 */ /* 0x000fe80000100a00 */
[----:B------:R-:W3:Y:S06]  /*40d00*/  LDL.LU R12, [R1+0x1010] ;  /* 0x00101000010c7983 */ /* 0x000eec0000300800 */
[----:B------:R-:W-:Y:S04]  /*40d10*/  STL.64 [R1+0x2a0], R8 ;  /* 0x0002a00801007387 */ /* 0x000fe80000100a00 */
[----:B------:R1:W-:Y:S04]  /*40d20*/  STL.64 [R1+0x2a8], R10 ;  /* 0x0002a80a01007387 */ /* 0x0003e80000100a00 */
[----:B------:R-:W-:Y:S04]  /*40d30*/  STL.64 [R1+0x290], R4 ;  /* 0x0002900401007387 */ /* 0x000fe80000100a00 */
[----:B------:R4:W-:Y:S04]  /*40d40*/  STL.64 [R1+0x298], R6 ;  /* 0x0002980601007387 */ /* 0x0009e80000100a00 */
[----:B------:R-:W3:Y:S01]  /*40d50*/  LDL.LU R13, [R1+0x1014] ;  /* 0x00101400010d7983 */ /* 0x000ee20000300800 */
[C---:B-1----:R-:W-:Y:S03]  /*40d60*/  HMMA.1688.F32.TF32 R8, R32.reuse, R204, R16 ;  /* 0x000000cc2008723c */ /* 0x042fe60000081010 */
[----:B------:R-:W3:Y:S04]  /*40d70*/  LDL.LU R14, [R1+0x1018] ;  /* 0x00101800010e7983 */ /* 0x000ee80000300800 */
[----:B------:R-:W3:Y:S01]  /*40d80*/  LDL.LU R15, [R1+0x101c] ;  /* 0x00101c00010f7983 */ /* 0x000ee20000300800 */
[C---:B----4-:R-:W-:Y:S11]  /*40d90*/  HMMA.1688.F32.TF32 R4, R32.reuse, R208, R20 ;  /* 0x000000d02004723c */ /* 0x050ff60000081014 */
[----:B------:R-:W-:Y:S11]  /*40da0*/  @!UPT UIADD3 URZ, URZ, URZ, URZ ;  /* 0x0000003f3f3ff290 */ /* 0x000ff6000fffe03f */
[----:B------:R-:W-:Y:S01]  /*40db0*/  @!UPT UIADD3 URZ, URZ, URZ, URZ ;  /* 0x0000003f3f3ff290 */ /* 0x000fe2000fffe03f */
        /* <DEDUP_REMOVED lines=36> */
[C---:B---3--:R-:W-:Y:S11]  /*41000*/  HMMA.1688.F32.TF32 R12, R32.reuse, R200, R12 ;  /* 0x000000c8200c723c */ /* 0x048ff6000008100c */
[----:B------:R-:W-:Y:S11]  /*41010*/  @!UPT UIADD3 URZ, URZ, URZ, URZ ;  /* 0x0000003f3f3ff290 */ /* 0x000ff6000fffe03f */
[----:B------:R-:W-:Y:S01]  /*41020*/  @!UPT UIADD3 URZ, URZ, URZ, URZ ;  /* 0x0000003f3f3ff290 */ /* 0x000fe2000fffe03f */
[----:B------:R-:W-:Y:S01]  /*41030*/  STL.64 [R1+0x2980], R14 ;  /* 0x0029800e01007387 */ /* 0x000fe20000100a00 */
[C---:B----4-:R-:W-:Y:S08]  /*41040*/  HMMA.1688.F32.TF32 R16, R32.reuse, R196, R16 ;  /* 0x000000c42010723c */ /* 0x050ff00000081010 */
[C---:B--2---:R-:W-:Y:S01]  /*41050*/  HMMA.1688.F32.TF32 R20, R32.reuse, R192, R20 ;  /* 0x000000c02014723c */ /* 0x044fe20000081014 */
[----:B------:R2:W-:Y:S07]  /*41060*/  STL.64 [R1+0x2978], R12 ;  /* 0x0029780c01007387 */ /* 0x0005ee0000100a00 */
[C---:B------:R-:W-:Y:S08]  /*41070*/  HMMA.1688.F32.TF32 R28, R32.reuse, R180, R28 ;  /* 0x000000b4201c723c */ /* 0x040ff0000008101c */
[C---:B------:R-:W-:Y:S08]  /*41080*/  HMMA.1688.F32.TF32 R24, R32.reuse, R188, R24 ;  /* 0x000000bc2018723c */ /* 0x040ff00000081018 */
[C---:B------:R-:W-:Y:S01]  /*41090*/  HMMA.1688.F32.TF32 R36, R32.reuse, R184, R36 ;  /* 0x000000b82024723c */ /* 0x040fe20000081024 */
[----:B------:R-:W-:Y:S07]  /*410a0*/  STL.64 [R1+0x2990], R18 ;  /* 0x0029901201007387 */ /* 0x000fee0000100a00 */
[----:B------:R-:W-:Y:S01]  /*410b0*/  HMMA.1688.F32.TF32 R32, R32, R176, R40 ;  /* 0x000000b02020723c */ /* 0x000fe20000081028 */
[----:B------:R3:W-:Y:S04]  /*410c0*/  STL.64 [R1+0x2988], R16 ;  /* 0x0029881001007387 */ /* 0x0007e80000100a00 */
[----:B------:R-:W-:Y:S04]  /*410d0*/  STL.64 [R1+0x29a0], R22 ;  /* 0x0029a01601007387 */ /* 0x000fe80000100a00 */
[----:B------:R-:W-:Y:S01]  /*410e0*/  STL.64 [R1+0x2998], R20 ;  /* 0x0029981401007387 */ /* 0x000fe20000100a00 */
[C---:B------:R-:W-:Y:S03]  /*410f0*/  HMMA.1688.F32.TF32 R92, R88.reuse, R228, R84 ;  /* 0x000000e4585c723c */ /* 0x040fe60000081054 */
[----:B------:R-:W-:Y:S04]  /*41100*/  STL.64 [R1+0x29b0], R26 ;  /* 0x0029b01a01007387 */ /* 0x000fe80000100a00 */
[----:B------:R4:W-:Y:S04]  /*41110*/  STL.64 [R1+0x29a8], R24 ;  /* 0x0029a81801007387 */ /* 0x0009e80000100a00 */
[----:B------:R-:W-:Y:S04]  /*41120*/  STL.64 [R1+0x29c0], R38 ;  /* 0x0029c02601007387 */ /* 0x000fe80000100a00 */
[----:B------:R1:W-:Y:S04]  /*41130*/  STL.64 [R1+0x29b8], R36 ;  /* 0x0029b82401007387 */ /* 0x0003e80000100a00 */
[----:B------:R-:W-:Y:S04]  /*41140*/  STL.64 [R1+0x29d0], R30 ;  /* 0x0029d01e01007387 */ /* 0x000fe80000100a00 */
[----:B------:R1:W-:Y:S04]  /*41150*/  STL.64 [R1+0x29c8], R28 ;  /* 0x0029c81c01007387 */ /* 0x0003e80000100a00 */
        /* <DEDUP_REMOVED lines=50> */
[----:B------:R1:W-:Y:S01]  /*41480*/  STL.64 [R1+0x29f8], R144 ;  /* 0x0029f89001007387 */ /* 0x0003e20000100a00 */
[C---:B--2---:R-:W-:Y:S08]  /*41490*/  HMMA.1688.F32.TF32 R72, R88.reuse, R192, R84 ;  /* 0x000000c05848723c */ /* 0x044ff00000081054 */
[C---:B---3--:R-:W-:Y:S08]  /*414a0*/  HMMA.1688.F32.TF32 R56, R88.reuse, R208, R56 ;  /* 0x000000d05838723c */ /* 0x048ff00000081038 */
[C---:B----4-:R-:W-:Y:S08]  /*414b0*/  HMMA.1688.F32.TF32 R40, R88.reuse, R168, R40 ;  /* 0x000000a85828723c */ /* 0x050ff00000081028 */
[C---:B------:R-:W-:Y:S08]  /*414c0*/  HMMA.1688.F32.TF32 R100, R88.reuse, R172, R100 ;  /* 0x000000ac5864723c */ /* 0x040ff00000081064 */
[C---:B------:R-:W-:Y:S08]  /*414d0*/  HMMA.1688.F32.TF32 R44, R88.reuse, R220, R44 ;  /* 0x000000dc582c723c */ /* 0x040ff0000008102c */
[C---:B------:R-:W-:Y:S07]  /*414e0*/  HMMA.1688.F32.TF32 R48, R88.reuse, R216, R48 ;  /* 0x000000d85830723c */ /* 0x040fee0000081030 */
[----:B------:R-:W-:Y:S01]  /*414f0*/  STL.64 [R1+0x2a10], R102 ;  /* 0x002a106601007387 */ /* 0x000fe20000100a00 */
[C---:B------:R-:W-:Y:S03]  /*41500*/  HMMA.1688.F32.TF32 R52, R88.reuse, R212, R52 ;  /* 0x000000d45834723c */ /* 0x040fe60000081034 */
[----:B------:R2:W-:Y:S05]  /*41510*/  STL.64 [R1+0x2a08], R100 ;  /* 0x002a086401007387 */ /* 0x0005ea0000100a00 */
[C---:B------:R-:W-:Y:S01]  /*41520*/  HMMA.1688.F32.TF32 R60, R88.reuse, R204, R60 ;  /* 0x000000cc583c723c */ /* 0x040fe2000008103c */
[----:B------:R-:W-:Y:S07]  /*41530*/  STL.64 [R1+0x2a20], R42 ;  /* 0x002a202a01007387 */ /* 0x000fee0000100a00 */
[C---:B------:R-:W-:Y:S01]  /*41540*/  HMMA.1688.F32.TF32 R64, R88.reuse, R200, R64 ;  /* 0x000000c85840723c */ /* 0x040fe20000081040 */
[----:B------:R-:W-:Y:S04]  /*41550*/  STL.64 [R1+0x2a18], R40 ;  /* 0x002a182801007387 */ /* 0x000fe80000100a00 */
[----:B------:R-:W-:Y:S03]  /*41560*/  STL.64 [R1+0x2a30], R46 ;  /* 0x002a302e01007387 */ /* 0x000fe60000100a00 */
[C---:B------:R-:W-:Y:S01]  /*41570*/  HMMA.1688.F32.TF32 R68, R88.reuse, R196, R68 ;  /* 0x000000c45844723c */ /* 0x040fe20000081044 */
[----:B------:R3:W-:Y:S04]  /*41580*/  STL.64 [R1+0x2a28], R44 ;  /* 0x002a282c01007387 */ /* 0x0007e80000100a00 */
[----:B------:R-:W-:Y:S04]  /*41590*/  STL.64 [R1+0x2a40], R50 ;  /* 0x002a403201007387 */ /* 0x000fe80000100a00 */
[----:B------:R4:W-:Y:S04]  /*415a0*/  STL.64 [R1+0x2a38], R48 ;  /* 0x002a383001007387 */ /* 0x0009e80000100a00 */
        /* <DEDUP_REMOVED lines=89> */
[----:B------:R-:W-:Y:S04]  /*41b40*/  STL.64 [R1+0x2ab0], R78 ;  /* 0x002ab04e01007387 */ /* 0x000fe80000100a00 */
[----:B------:R-:W-:Y:S01]  /*41b50*/  STL.64 [R1+0x2aa8], R76 ;  /* 0x002aa84c01007387 */ /* 0x000fe20000100a00 */
[C---:B--2---:R-:W-:Y:S08]  /*41b60*/  HMMA.1688.F32.TF32 R84, R88.reuse, R180, R84 ;  /* 0x000000b45854723c */ /* 0x044ff00000081054 */
[C---:B---3--:R-:W-:Y:S08]  /*41b70*/  HMMA.1688.F32.TF32 R80, R88.reuse, R184, R80 ;  /* 0x000000b85850723c */ /* 0x048ff00000081050 */
[----:B----4-:R-:W-:Y:S11]  /*41b80*/  HMMA.1688.F32.TF32 R88, R88, R176, R136 ;  /* 0x000000b05858723c */ /* 0x010ff60000081088 */
[----:B------:R-:W-:Y:S04]  /*41b90*/  @!UPT UIADD3 URZ, URZ, URZ, URZ ;  /* 0x0000003f3f3ff290 */ /* 0x000fe8000fffe03f */
        /* <DEDUP_REMOVED lines=10> */
[----:B-1----:R-:W3:Y:S04]  /*41c40*/  LDL.LU R8, [R1+0x12d0] ;  /* 0x0012d00001087983 */ /* 0x002ee80000300800 */
        /* <DEDUP_REMOVED lines=68> */
[----:B------:R-:W-:Y:S04]  /*42090*/  LDS R232, [R2+0x28200] ;  /* 0x0282000002e87984 */ /* 0x000fe80000000800 */
[----:B------:R-:W-:Y:S04]  /*420a0*/  LDS R234, [R2+0x29200] ;  /* 0x0292000002ea7984 */ /* 0x000fe80000000800 */
[----:B------:R-:W-:Y:S04]  /*420b0*/  LDS R233, [R3+0x28200] ;  /* 0x0282000003e97984 */ /* 0x000fe80000000800 */
[----:B------:R-:W2:Y:S01]  /*420c0*/  LDS R235, [R3+0x29200] ;  /* 0x0292000003eb7984 */ /* 0x000ea20000000800 */
        /* <DEDUP_REMOVED lines=14> */
[----:B------:R-:W-:Y:S01]  /*421b0*/  HMMA.1688.F32.TF32 R152, R152, R176, R236 ;  /* 0x000000b09898723c */ /* 0x000fe200000810ec */
[----:B------:R-:W-:Y:S04]  /*421c0*/  LDS R236, [R252+0x28200] ;  /* 0x02820000fcec7984 */ /* 0x000fe80000000800 */
[----:B------:R-:W-:Y:S03]  /*421d0*/  LDS R238, [R252+0x29200] ;  /* 0x02920000fcee7984 */ /* 0x000fe60000000800 */
[C---:B--2---:R-:W-:Y:S01]  /*421e0*/  HMMA.1688.F32.TF32 R24, R232.reuse, R200, R24 ;  /* 0x000000c8e818723c */ /* 0x044fe20000081018 */
[----:B------:R-:W-:Y:S04]  /*421f0*/  LDS R237, [R0+0x28200] ;  /* 0x0282000000ed7984 */ /* 0x000fe80000000800 */
[----:B------:R-:W1:Y:S10]  /*42200*/  LDS R239, [R0+0x29200] ;  /* 0x0292000000ef7984 */ /* 0x000e740000000800 */
[----:B------:R-:W-:Y:S04]  /*42210*/  STL [R1+0x293c], R152 ;  /* 0x00293c9801007387 */ /* 0x000fe80000100800 */
[----:B------:R-:W-:Y:S04]  /*42220*/  STL [R1+0x2938], R153 ;  /* 0x0029389901007387 */ /* 0x000fe80000100800 */
[----:B------:R-:W-:Y:S04]  /*42230*/  STL [R1+0x2934], R154 ;  /* 0x0029349a01007387 */ /* 0x000fe80000100800 */
[----:B------:R-:W-:Y:S01]  /*42240*/  STL [R1+0x2930], R155 ;  /* 0x0029309b01007387 */ /* 0x000fe20000100800 */
[C---:B---3--:R-:W-:Y:S08]  /*42250*/  HMMA.1688.F32.TF32 R52, R232.reuse, R228, R48 ;  /* 0x000000e4e834723c */ /* 0x048ff00000081030 */
[C---:B------:R-:W-:Y:S08]  /*42260*/  HMMA.1688.F32.TF32 R48, R232.reuse, R224, R44 ;  /* 0x000000e0e830723c */ /* 0x040ff0000008102c */
[C---:B----4-:R-:W-:Y:S08]  /*42270*/  HMMA.1688.F32.TF32 R44, R232.reuse, R172, R40 ;  /* 0x000000ace82c723c */ /* 0x050ff00000081028 */
[C---:B------:R-:W-:Y:S01]  /*42280*/  HMMA.1688.F32.TF32 R40, R232.reuse, R168, R100 ;  /* 0x000000a8e828723c */ /* 0x040fe20000081064 */
        /* <DEDUP_REMOVED lines=13> */
[C---:B------:R-:W-:Y:S08]  /*42360*/  HMMA.1688.F32.TF32 R20, R232.reuse, R196, R20 ;  /* 0x000000c4e814723c */ /* 0x040ff00000081014 */
        /* <DEDUP_REMOVED lines=22> */
[----:B------:R-:W-:Y:S04]  /*424d0*/  STL.64 [R1+0xa58], R14 ;  /* 0x000a580e01007387 */ /* 0x000fe80000100a00 */
[----:B------:R2:W-:Y:S02]  /*424e0*/  STL [R1+0xa68], R10 ;  /* 0x000a680a01007387 */ /* 0x0005e40000100800 */
[C---:B--2---:R-:W-:Y:S08]  /*424f0*/  HMMA.1688.F32.TF32 R8, R232.reuse, R180, R4 ;  /* 0x000000b4e808723c */ /* 0x044ff00000081004 */
[----:B------:R-:W-:Y:S01]  /*42500*/  HMMA.1688.F32.TF32 R4, R232, R176, R244 ;  /* 0x000000b0e804723c */ /* 0x000fe200000810f4 */
[----:B------:R2:W-:Y:S04]  /*42510*/  STL [R1+0x2940], R152 ;  /* 0x0029409801007387 */ /* 0x0005e80000100800 */
[----:B------:R-:W-:Y:S04]  /*42520*/  LDS R232, [R2+0x28280] ;  /* 0x0282800002e87984 */ /* 0x000fe80000000800 */
[----:B------:R-:W-:Y:S04]  /*42530*/  LDS R234, [R2+0x29280] ;  /* 0x0292800002ea7984 */ /* 0x000fe80000000800 */
[----:B------:R-:W-:Y:S04]  /*42540*/  LDS R233, [R3+0x28280] ;  /* 0x0282800003e97984 */ /* 0x000fe80000000800 */
[----:B------:R-:W3:Y:S06]  /*42550*/  LDS R235, [R3+0x29280] ;  /* 0x0292800003eb7984 */ /* 0x000eec0000000800 */
[----:B------:R-:W-:Y:S01]  /*42560*/  STL.64 [R1+0xa70], R4 ;  /* 0x000a700401007387 */ /* 0x000fe20000100a00 */
[----:B--2---:R-:W-:-:S03]  /*42570*/  IMAD.MOV.U32 R152, RZ, RZ, R7 ;  /* 0x000000ffff987224 */ /* 0x004fc600078e0007 */
[----:B------:R-:W-:Y:S04]  /*42580*/  STL.64 [R1+0xa80], R8 ;  /* 0x000a800801007387 */ /* 0x000fe80000100a00 */
[----:B------:R-:W-:Y:S04]  /*42590*/  STL.64 [R1+0xa88], R10 ;  /* 0x000a880a01007387 */ /* 0x000fe80000100a00 */
[----:B------:R1:W-:Y:S02]  /*425a0*/  STL [R1+0xa78], R6 ;  /* 0x000a780601007387 */ /* 0x0003e40000100800 */
[C---:B-1----:R-:W-:Y:S02]  /*425b0*/  HMMA.1688.F32.TF32 R4, R236.reuse, R228, R248 ;  /* 0x000000e4ec04723c */ /* 0x042fe400000810f8 */
[----:B------:R-:W-:Y:S11]  /*425c0*/  STL [R1+0x294c], R152 ;  /* 0x00294c9801007387 */ /* 0x000ff60000100800 */
[----:B------:R-:W-:Y:S10]  /*425d0*/  @!UPT UIADD3 URZ, URZ, URZ, URZ ;  /* 0x0000003f3f3ff290 */ /* 0x000ff4000fffe03f */
[----:B------:R1:W-:Y:S01]  /*425e0*/  STL [R1+0xacc], R7 ;  /* 0x000acc0701007387 */ /* 0x0003e20000100800 */
[----:B------:R-:W-:Y:S02]  /*425f0*/  IMAD.MOV.U32 R153, RZ, RZ, R4 ;  /* 0x000000ffff997224 */ /* 0x000fe400078e0004 */
[----:B------:R-:W-:Y:S02]  /*42600*/  IMAD.MOV.U32 R154, RZ, RZ, R5 ;  /* 0x000000ffff9a7224 */ /* 0x000fe400078e0005 */
[----:B------:R-:W-:Y:S02]  /*42610*/  IMAD.MOV.U32 R155, RZ, RZ, R6 ;  /* 0x000000ffff9b7224 */ /* 0x000fe400078e0006 */
[C---:B-1----:R-:W-:Y:S03]  /*42620*/  HMMA.1688.F32.TF32 R4, R236.reuse, R224, R240 ;  /* 0x000000e0ec04723c */ /* 0x042fe600000810f0 */
[----:B------:R-:W-:Y:S04]  /*42630*/  STL [R1+0x2950], R155 ;  /* 0x0029509b01007387 */ /* 0x000fe80000100800 */
[----:B------:R-:W-:Y:S04]  /*42640*/  STL [R1+0x2948], R154 ;  /* 0x0029489a01007387 */ /* 0x000fe80000100800 */
[----:B------:R-:W-:Y:S04]  /*42650*/  STL [R1+0x2944], R153 ;  /* 0x0029449901007387 */ /* 0x000fe80000100800 */
[----:B------:R-:W2:Y:S08]  /*42660*/  LDL.LU R248, [R1+0xec0] ;  /* 0x000ec00001f87983 */ /* 0x000eb00000300800 */
        /* <DEDUP_REMOVED lines=79> */
[C---:B------:R-:W-:Y:S11]  /*42b60*/  HMMA.1688.F32.TF32 R52, R236.reuse, R172, R52 ;  /* 0x000000acec34723c */ /* 0x040ff60000081034 */
[----:B------:R-:W-:Y:S11]  /*42b70*/  @!UPT UIADD3 URZ, URZ, URZ, URZ ;  /* 0x0000003f3f3ff290 */ /* 0x000ff6000fffe03f */
[----:B------:R-:W-:Y:S02]  /*42b80*/  @!UPT UIADD3 URZ, URZ, URZ, URZ ;  /* 0x0000003f3f3ff290 */ /* 0x000fe4000fffe03f */
[----:B------:R-:W-:Y:S02]  /*42b90*/  IMAD.MOV.U32 R155, RZ, RZ, R52 ;  /* 0x000000ffff9b7224 */ /* 0x000fe400078e0034 */
[----:B------:R-:W-:Y:S02]  /*42ba0*/  IMAD.MOV.U32 R152, RZ, RZ, R53 ;  /* 0x000000ffff987224 */ /* 0x000fe400078e0035 */
[----:B------:R-:W-:Y:S02]  /*42bb0*/  IMAD.MOV.U32 R154, RZ, RZ, R54 ;  /* 0x000000ffff9a7224 */ /* 0x000fe400078e0036 */
[----:B------:R-:W-:Y:S02]  /*42bc0*/  IMAD.MOV.U32 R153, RZ, RZ, R55 ;  /* 0x000000ffff997224 */ /* 0x000fe400078e0037 */
[C---:B------:R-:W-:Y:S08]  /*42bd0*/  HMMA.1688.F32.TF32 R52, R236.reuse, R168, R48 ;  /* 0x000000a8ec34723c */ /* 0x040ff00000081030 */
[C---:B------:R-:W-:Y:S08]  /*42be0*/  HMMA.1688.F32.TF32 R48, R236.reuse, R220, R44 ;  /* 0x000000dcec30723c */ /* 0x040ff0000008102c */
[C---:B------:R-:W-:Y:S08]  /*42bf0*/  HMMA.1688.F32.TF32 R44, R236.reuse, R216, R40 ;  /* 0x000000d8ec2c723c */ /* 0x040ff00000081028 */
[C---:B------:R-:W-:Y:S01]  /*42c00*/  HMMA.1688.F32.TF32 R40, R236.reuse, R212, R100 ;  /* 0x000000d4ec28723c */ /* 0x040fe20000081064 */
        /* <DEDUP_REMOVED lines=13> */
[C---:B------:R-:W-:Y:S08]  /*42ce0*/  HMMA.1688.F32.TF32 R24, R236.reuse, R188, R24 ;  /* 0x000000bcec18723c */ /* 0x040ff00000081018 */
[----:B------:R-:W-:Y:S01]  /*42cf0*/  HMMA.1688.F32.TF32 R20, R236, R184, R20 ;  /* 0x000000b8ec14723c */ /* 0x000fe20000081014 */
[----:B------:R-:W-:Y:S07]  /*42d00*/  STL.64 [R1+0xb40], R48 ;  /* 0x000b403001007387 */ /* 0x000fee0000100a00 */
[C---:B----4-:R-:W-:Y:S01]  /*42d10*/  HMMA.1688.F32.TF32 R8, R232.reuse, R228, R8 ;  /* 0x000000e4e808723c */ /* 0x050fe20000081008 */
        /* <DEDUP_REMOVED lines=26> */
[----:B-1----:R-:W-:Y:S03]  /*42ec0*/  HMMA.1688.F32.TF32 R4, R232, R220, R240 ;  /* 0x000000dce804723c */ /* 0x002fe600000810f0 */
[----:B------:R-:W-:Y:S04]  /*42ed0*/  LDS R237, [R0+0x28280] ;  /* 0x0282800000ed7984 */ /* 0x000fe80000000800 */
[----:B------:R-:W1:Y:S04]  /*42ee0*/  LDS R239, [R0+0x29280] ;  /* 0x0292800000ef7984 */ /* 0x000e680000000800 */
        /* <DEDUP_REMOVED lines=116> */
[----:B------:R-:W-:Y:S08]  /*43630*/  HMMA.1688.F32.TF32 R12, R236, R196, R12 ;  /* 0x000000c4ec0c723c */ /* 0x000ff0000008100c */
[C---:B----4-:R-:W-:Y:S08]  /*43640*/  HMMA.1688.F32.TF32 R88, R232.reuse, R216, R84 ;  /* 0x000000d8e858723c */ /* 0x050ff00000081054 */
        /* <DEDUP_REMOVED lines=14> */
[----:B------:R-:W-:Y:S03]  /*43730*/  LDS R232, [R2+0x28300] ;  /* 0x0283000002e87984 */ /* 0x000fe60000000800 */
[C---:B------:R-:W-:Y:S01]  /*43740*/  HMMA.1688.F32.TF32 R44, R236.reuse, R228, R40 ;  /* 0x000000e4ec2c723c */ /* 0x040fe20000081028 */
[----:B------:R-:W-:Y:S04]  /*43750*/  STL.64 [R1+0x10e0], R80 ;  /* 0x0010e05001007387 */ /* 0x000fe80000100a00 */
[----:B------:R-:W-:Y:S03]  /*43760*/  LDS R234, [R2+0x29300] ;  /* 0x0293000002ea7984 */ /* 0x000fe60000000800 */
        /* <DEDUP_REMOVED lines=51> */
[C---:B-1----:R-:W-:Y:S08]  /*43aa0*/  HMMA.1688.F32.TF32 R8, R236.reuse, R188, R4 ;  /* 0x000000bcec08723c */ /* 0x042ff00000081004 */
[C---:B------:R-:W-:Y:S08]  /*43ab0*/  HMMA.1688.F32.TF32 R4, R236.reuse, R184, R244 ;  /* 0x000000b8ec04723c */ /* 0x040ff000000810f4 */
[C---:B------:R-:W-:Y:S07]  /*43ac0*/  HMMA.1688.F32.TF32 R12, R236.reuse, R180, R248 ;  /* 0x000000b4ec0c723c */ /* 0x040fee00000810f8 */
[----:B------:R-:W-:Y:S04]  /*43ad0*/  STL.64 [R1+0xfa0], R8 ;  /* 0x000fa00801007387 */ /* 0x000fe80000100a00 */
[----:B------:R1:W-:Y:S02]  /*43ae0*/  STL.64 [R1+0xfa8], R10 ;  /* 0x000fa80a01007387 */ /* 0x0003e40000100a00 */
[----:B-1----:R-:W-:Y:S02]  /*43af0*/  HMMA.1688.F32.TF32 R8, R236, R176, R240 ;  /* 0x000000b0ec08723c */ /* 0x002fe400000810f0 */
[----:B------:R1:W-:Y:S04]  /*43b00*/  STL.64 [R1+0xf90], R4 ;  /* 0x000f900401007387 */ /* 0x0003e80000100a00 */
[----:B------:R3:W-:Y:S04]  /*43b10*/  STL.64 [R1+0xf98], R6 ;  /* 0x000f980601007387 */ /* 0x0007e80000100a00 */
[----:B------:R-:W-:Y:S04]  /*43b20*/  LDS R236, [R252+0x28300] ;  /* 0x02830000fcec7984 */ /* 0x000fe80000000800 */
[----:B-1----:R-:W4:Y:S04]  /*43b30*/  LDL.LU R4, [R1+0x630] ;  /* 0x0006300001047983 */ /* 0x002f280000300800 */
[----:B------:R1:W-:Y:S04]  /*43b40*/  STL.64 [R1+0xf80], R12 ;  /* 0x000f800c01007387 */ /* 0x0003e80000100a00 */
[----:B------:R1:W-:Y:S04]  /*43b50*/  STL.64 [R1+0xf88], R14 ;  /* 0x000f880e01007387 */ /* 0x0003e80000100a00 */
[----:B------:R1:W-:Y:S04]  /*43b60*/  STL.64 [R1+0x990], R8 ;  /* 0x0009900801007387 */ /* 0x0003e80000100a00 */
[----:B------:R1:W-:Y:S04]  /*43b70*/  STL.64 [R1+0x998], R10 ;  /* 0x0009980a01007387 */ /* 0x0003e80000100a00 */
[----:B------:R-:W4:Y:S04]  /*43b80*/  LDL.LU R5, [R1+0x634] ;  /* 0x0006340001057983 */ /* 0x000f280000300800 */
[----:B---3--:R-:W4:Y:S04]  /*43b90*/  LDL.LU R6, [R1+0x638] ;  /* 0x0006380001067983 */ /* 0x008f280000300800 */
[----:B------:R-:W4:Y:S04]  /*43ba0*/  LDL.LU R7, [R1+0x63c] ;  /* 0x00063c0001077983 */ /* 0x000f280000300800 */
[----:B-1----:R-:W3:Y:S04]  /*43bb0*/  LDL.LU R12, [R1+0x650] ;  /* 0x00065000010c7983 */ /* 0x002ee80000300800 */
        /* <DEDUP_REMOVED lines=115> */
[C---:B------:R-:W-:Y:S11]  /*442f0*/  HMMA.1688.F32.TF32 R248, R232.reuse, R172, R248 ;  /* 0x000000ace8f8723c */ /* 0x040ff600000810f8 */
[----:B------:R-:W-:Y:S04]  /*44300*/  @!UPT UIADD3 URZ, URZ, URZ, URZ ;  /* 0x0000003f3f3ff290 */ /* 0x000fe8000fffe03f */
[----:B------:R-:W-:Y:S04]  /*44310*/  STL.64 [R1+0xf70], R88 ;  /* 0x000f705801007387 */ /* 0x000fe80000100a00 */
[----:B------:R2:W-:Y:S04]  /*44320*/  STL.64 [R1+0xf78], R90 ;  /* 0x000f785a01007387 */ /* 0x0005e80000100a00 */
[----:B--2---:R-:W2:Y:S04]  /*44330*/  LDL.LU.64 R90, [R1+0x2c50] ;  /* 0x002c5000015a7983 */ /* 0x004ea80000300a00 */
[----:B------:R-:W2:Y:S04]  /*44340*/  LDL.LU.64 R88, [R1+0x2c48] ;  /* 0x002c480001587983 */ /* 0x000ea80000300a00 */
[----:B------:R-:W-:Y:S04]  /*44350*/  STL.64 [R1+0xf60], R244 ;  /* 0x000f60f401007387 */ /* 0x000fe80000100a00 */
[----:B------:R3:W-:Y:S04]  /*44360*/  STL.64 [R1+0xf68], R246 ;  /* 0x000f68f601007387 */ /* 0x0007e80000100a00 */
[----:B---3--:R-:W3:Y:S04]  /*44370*/  LDL.LU.64 R246, [R1+0x2c40] ;  /* 0x002c400001f67983 */ /* 0x008ee80000300a00 */
        /* <DEDUP_REMOVED lines=173> */
[-C--:B------:R-:W-:Y:S08]  /*44e50*/  HMMA.1688.F32.TF32 R12, R232, R176.reuse, R12 ;  /* 0x000000b0e80c723c */ /* 0x080ff0000008100c */
[C---:B----4-:R-:W-:Y:S08]  /*44e60*/  HMMA.1688.F32.TF32 R64, R236.reuse, R176, R64 ;  /* 0x000000b0ec40723c */ /* 0x050ff00000081040 */
        /* <DEDUP_REMOVED lines=14> */
[----:B------:R-:W2:Y:S01]  /*44f50*/  LDS R239, [R0+0x29380] ;  /* 0x0293800000ef7984 */ /* 0x000ea20000000800 */
[C---:B-1----:R-:W-:Y:S08]  /*44f60*/  HMMA.1688.F32.TF32 R64, R232.reuse, R228, R60 ;  /* 0x000000e4e840723c */ /* 0x042ff0000008103c */
[C---:B------:R-:W-:Y:S08]  /*44f70*/  HMMA.1688.F32.TF32 R60, R232.reuse, R224, R56 ;  /* 0x000000e0e83c723c */ /* 0x040ff00000081038 */
        /* <DEDUP_REMOVED lines=20> */
[C---:B---3--:R-:W-:Y:S08]  /*450c0*/  HMMA.1688.F32.TF32 R44, R232.reuse, R204, R92 ;  /* 0x000000cce82c723c */ /* 0x048ff0000008105c */
[C---:B-1----:R-:W-:Y:S08]  /*450d0*/  HMMA.1688.F32.TF32 R40, R232.reuse, R200, R32 ;  /* 0x000000c8e828723c */ /* 0x042ff00000081020 */
[C---:B------:R-:W-:Y:S08]  /*450e0*/  HMMA.1688.F32.TF32 R32, R232.reuse, R196, R28 ;  /* 0x000000c4e820723c */ /* 0x040ff0000008101c */
[C---:B------:R-:W-:Y:S08]  /*450f0*/  HMMA.1688.F32.TF32 R28, R232.reuse, R192, R36 ;  /* 0x000000c0e81c723c */ /* 0x040ff00000081024 */
        /* <DEDUP_REMOVED lines=21> */
[----:B------:R3:W-:Y:S04]  /*45250*/  STL.64 [R1+0x950], R8 ;  /* 0x0009500801007387 */ /* 0x0007e80000100a00 */
[----:B-1----:R-:W4:Y:S04]  /*45260*/  LDL.LU R24, [R1+0x5c0] ;  /* 0x0005c00001187983 */ /* 0x002f280000300800 */
[----:B------:R1:W-:Y:S04]  /*45270*/  STL.64 [R1+0x940], R4 ;  /* 0x0009400401007387 */ /* 0x0003e80000100a00 */
[----:B------:R1:W-:Y:S04]  /*45280*/  STL.64 [R1+0x948], R6 ;  /* 0x0009480601007387 */ /* 0x0003e80000100a00 */
[----:B------:R-:W4:Y:S01]  /*45290*/  LDL.LU R25, [R1+0x5c4] ;  /* 0x0005c40001197983 */ /* 0x000f220000300800 */
[----:B------:R-:W-:-:S03]  /*452a0*/  IMAD.MOV.U32 R229, RZ, RZ, R10 ;  /* 0x000000ffffe57224 */ /* 0x000fc600078e000a */
[----:B--2---:R-:W4:Y:S01]  /*452b0*/  LDL.LU R26, [R1+0x5c8] ;  /* 0x0005c800011a7983 */ /* 0x004f220000300800 */
[----:B------:R-:W-:-:S03]  /*452c0*/  IMAD.MOV.U32 R228, RZ, RZ, R11 ;  /* 0x000000ffffe47224 */ /* 0x000fc600078e000b */
[----:B------:R-:W4:Y:S04]  /*452d0*/  LDL.LU R27, [R1+0x5cc] ;  /* 0x0005cc00011b7983 */ /* 0x000f280000300800 */
[----:B---3--:R-:W2:Y:S04]  /*452e0*/  LDL.LU R8, [R1+0x610] ;  /* 0x0006100001087983 */ /* 0x008ea80000300800 */
[----:B------:R-:W2:Y:S04]  /*452f0*/  LDL.LU R9, [R1+0x614] ;  /* 0x0006140001097983 */ /* 0x000ea80000300800 */
[----:B------:R-:W2:Y:S04]  /*45300*/  LDL.LU R10, [R1+0x618] ;  /* 0x00061800010a7983 */ /* 0x000ea80000300800 */
[----:B------:R-:W2:Y:S04]  /*45310*/  LDL.LU R11, [R1+0x61c] ;  /* 0x00061c00010b7983 */ /* 0x000ea80000300800 */
[----:B------:R-:W3:Y:S04]  /*45320*/  LDL.LU R36, [R1+0x5d0] ;  /* 0x0005d00001247983 */ /* 0x000ee80000300800 */
[----:B------:R-:W3:Y:S04]  /*45330*/  LDL.LU R37, [R1+0x5d4] ;  /* 0x0005d40001257983 */ /* 0x000ee80000300800 */
[----:B------:R-:W3:Y:S04]  /*45340*/  LDL.LU R38, [R1+0x5d8] ;  /* 0x0005d80001267983 */ /* 0x000ee80000300800 */
[----:B------:R-:W3:Y:S04]  /*45350*/  LDL.LU R39, [R1+0x5dc] ;  /* 0x0005dc0001277983 */ /* 0x000ee80000300800 */
        /* <DEDUP_REMOVED lines=29> */
[C---:B---3--:R-:W-:Y:S11]  /*45530*/  HMMA.1688.F32.TF32 R40, R236.reuse, R168, R4 ;  /* 0x000000a8ec28723c */ /* 0x048ff60000081004 */
[----:B------:R-:W-:Y:S05]  /*45540*/  @!UPT UIADD3 URZ, URZ, URZ, URZ ;  /* 0x0000003f3f3ff290 */ /* 0x000fea000fffe03f */
        /* <DEDUP_REMOVED lines=8> */
[----:B------:R-:W3:Y:S04]  /*455d0*/  LDL.LU R4, [R1+0x570] ;  /* 0x0005700001047983 */ /* 0x000ee80000300800 */
[----:B------:R-:W-:Y:S04]  /*455e0*/  STL.64 [R1+0x920], R40 ;  /* 0x0009202801007387 */ /* 0x000fe80000100a00 */
[----:B------:R4:W-:Y:S04]  /*455f0*/  STL.64 [R1+0x928], R42 ;  /* 0x0009282a01007387 */ /* 0x0009e80000100a00 */
[----:B------:R-:W3:Y:S04]  /*45600*/  LDL.LU R5, [R1+0x574] ;  /* 0x0005740001057983 */ /* 0x000ee80000300800 */
[----:B------:R-:W3:Y:S04]  /*45610*/  LDL.LU R6, [R1+0x578] ;  /* 0x0005780001067983 */ /* 0x000ee80000300800 */
[----:B------:R-:W3:Y:S01]  /*45620*/  LDL.LU R7, [R1+0x57c] ;  /* 0x00057c0001077983 */ /* 0x000ee20000300800 */
[C---:B----4-:R-:W-:Y:S08]  /*45630*/  HMMA.1688.F32.TF32 R40, R236.reuse, R220, R32 ;  /* 0x000000dcec28723c */ /* 0x050ff00000081020 */
[C---:B------:R-:W-:Y:S08]  /*45640*/  HMMA.1688.F32.TF32 R24, R236.reuse, R208, R24 ;  /* 0x000000d0ec18723c */ /* 0x040ff00000081018 */
[C---:B------:R-:W-:Y:S08]  /*45650*/  HMMA.1688.F32.TF32 R32, R236.reuse, R216, R28 ;  /* 0x000000d8ec20723c */ /* 0x040ff0000008101c */
[C---:B------:R-:W-:Y:S08]  /*45660*/  HMMA.1688.F32.TF32 R28, R236.reuse, R212, R36 ;  /* 0x000000d4ec1c723c */ /* 0x040ff00000081024 */
[C---:B------:R-:W-:Y:S08]  /*45670*/  HMMA.1688.F32.TF32 R16, R236.reuse, R200, R16 ;  /* 0x000000c8ec10723c */ /* 0x040ff00000081010 */
[----:B------:R-:W-:Y:S01]  /*45680*/  HMMA.1688.F32.TF32 R20, R236, R204, R20 ;  /* 0x000000ccec14723c */ /* 0x000fe20000081014 */
[----:B------:R-:W-:Y:S01]  /*45690*/  STL.64 [R1+0x910], R40 ;  /* 0x0009102801007387 */ /* 0x000fe20000100a00 */
[----:B------:R-:W-:-:S02]  /*456a0*/  IMAD.MOV.U32 R216, RZ, RZ, R27 ;  /* 0x000000ffffd87224 */ /* 0x000fc400078e001b */
[----:B------:R-:W-:Y:S01]  /*456b0*/  IMAD.MOV.U32 R217, RZ, RZ, R26 ;  /* 0x000000ffffd97224 */ /* 0x000fe200078e001a */
[----:B------:R-:W-:Y:S01]  /*456c0*/  STL.64 [R1+0x918], R42 ;  /* 0x0009182a01007387 */ /* 0x000fe20000100a00 */
[----:B------:R-:W-:-:S03]  /*456d0*/  IMAD.MOV.U32 R220, RZ, RZ, R25 ;  /* 0x000000ffffdc7224 */ /* 0x000fc600078e0019 */
[----:B------:R-:W-:Y:S01]  /*456e0*/  STL.64 [R1+0x8f0], R32 ;  /* 0x0008f02001007387 */ /* 0x000fe20000100a00 */
[----:B------:R-:W-:-:S03]  /*456f0*/  IMAD.MOV.U32 R221, RZ, RZ, R24 ;  /* 0x000000ffffdd7224 */ /* 0x000fc600078e0018 */
[----:B------:R-:W-:Y:S04]  /*45700*/  STL.64 [R1+0x8f8], R34 ;  /* 0x0008f82201007387 */ /* 0x000fe80000100a00 */
[----:B------:R-:W-:Y:S01]  /*45710*/  STL.64 [R1+0x870], R28 ;  /* 0x0008701c01007387 */ /* 0x000fe20000100a00 */
[----:B------:R-:W-:-:S03]  /*45720*/  IMAD.MOV.U32 R212, RZ, RZ, R17 ;  /* 0x000000ffffd47224 */ /* 0x000fc600078e0011 */
[----:B------:R-:W-:Y:S01]  /*45730*/  STL.64 [R1+0x878], R30 ;  /* 0x0008781e01007387 */ /* 0x000fe20000100a00 */
[----:B------:R-:W-:-:S03]  /*45740*/  MOV R213, R16 ;  /* 0x0000001000d57202 */ /* 0x000fc60000000f00 */
[----:B------:R-:W-:Y:S04]  /*45750*/  STL [R1+0x2924], R216 ;  /* 0x002924d801007387 */ /* 0x000fe80000100800 */
[----:B------:R-:W-:Y:S04]  /*45760*/  STL [R1+0x2920], R217 ;  /* 0x002920d901007387 */ /* 0x000fe80000100800 */
[----:B------:R-:W-:Y:S04]  /*45770*/  STL [R1+0x291c], R220 ;  /* 0x00291cdc01007387 */ /* 0x000fe80000100800 */
[----:B------:R-:W-:Y:S04]  /*45780*/  STL [R1+0x2918], R221 ;  /* 0x002918dd01007387 */ /* 0x000fe80000100800 */
[----:B------:R4:W-:Y:S04]  /*45790*/  STL.64 [R1+0x810], R20 ;  /* 0x0008101401007387 */ /* 0x0009e80000100a00 */
[----:B------:R1:W-:Y:S04]  /*457a0*/  STL.64 [R1+0x818], R22 ;  /* 0x0008181601007387 */ /* 0x0003e80000100a00 */
[----:B------:R1:W-:Y:S04]  /*457b0*/  STL [R1+0x292c], R212 ;  /* 0x00292cd401007387 */ /* 0x0003e80000100800 */
[----:B------:R1:W-:Y:S01]  /*457c0*/  STL [R1+0x2928], R213 ;  /* 0x002928d501007387 */ /* 0x0003e20000100800 */
[----:B------:R-:W-:Y:S01]  /*457d0*/  HMMA.1688.F32.TF32 R12, R236, R196, R12 ;  /* 0x000000c4ec0c723c */ /* 0x000fe2000008100c */
[----:B------:R-:W-:-:S02]  /*457e0*/  IMAD.MOV.U32 R16, RZ, RZ, R175 ;  /* 0x000000ffff107224 */ /* 0x000fc400078e00af */
[----:B------:R-:W-:Y:S02]  /*457f0*/  IMAD.MOV.U32 R209, RZ, RZ, R18 ;  /* 0x000000ffffd17224 */ /* 0x000fe400078e0012 */
[----:B------:R-:W-:Y:S02]  /*45800*/  IMAD.MOV.U32 R17, RZ, RZ, R174 ;  /* 0x000000ffff117224 */ /* 0x000fe400078e00ae */
[----:B------:R-:W-:Y:S02]  /*45810*/  IMAD.MOV.U32 R208, RZ, RZ, R19 ;  /* 0x000000ffffd07224 */ /* 0x000fe400078e0013 */
[----:B------:R-:W-:Y:S02]  /*45820*/  IMAD.MOV.U32 R18, RZ, RZ, R171 ;  /* 0x000000ffff127224 */ /* 0x000fe400078e00ab */
[----:B------:R-:W-:Y:S02]  /*45830*/  IMAD.MOV.U32 R19, RZ, RZ, R170 ;  /* 0x000000ffff137224 */ /* 0x000fe400078e00aa */
[----:B----4-:R-:W-:-:S02]  /*45840*/  IMAD.MOV.U32 R20, RZ, RZ, R215 ;  /* 0x000000ffff147224 */ /* 0x010fc400078e00d7 */
[----:B------:R-:W-:Y:S02]  /*45850*/  IMAD.MOV.U32 R21, RZ, RZ, R214 ;  /* 0x000000ffff157224 */ /* 0x000fe400078e00d6 */
[----:B-1----:R-:W-:Y:S02]  /*45860*/  IMAD.MOV.U32 R22, RZ, RZ, R211 ;  /* 0x000000ffff167224 */ /* 0x002fe400078e00d3 */
[----:B------:R-:W-:Y:S02]  /*45870*/  IMAD.MOV.U32 R23, RZ, RZ, R210 ;  /* 0x000000ffff177224 */ /* 0x000fe400078e00d2 */
[----:B------:R-:W-:Y:S02]  /*45880*/  IMAD.MOV.U32 R24, RZ, RZ, R223 ;  /* 0x000000ffff187224 */ /* 0x000fe400078e00df */
[----:B------:R-:W-:Y:S02]  /*45890*/  IMAD.MOV.U32 R25, RZ, RZ, R222 ;  /* 0x000000ffff197224 */ /* 0x000fe400078e00de */
[----:B------:R-:W-:-:S02]  /*458a0*/  IMAD.MOV.U32 R26, RZ, RZ, R219 ;  /* 0x000000ffff1a7224 */ /* 0x000fc400078e00db */
[----:B------:R-:W-:Y:S01]  /*458b0*/  IMAD.MOV.U32 R27, RZ, RZ, R218 ;  /* 0x000000ffff1b7224 */ /* 0x000fe200078e00da */
[C---:B--2---:R-:W-:Y:S08]  /*458c0*/  HMMA.1688.F32.TF32 R8, R236.reuse, R192, R8 ;  /* 0x000000c0ec08723c */ /* 0x044ff00000081008 */
[----:B---3--:R-:W-:Y:S11]  /*458d0*/  HMMA.1688.F32.TF32 R4, R236, R188, R4 ;  /* 0x000000bcec04723c */ /* 0x008ff60000081004 */
[----:B------:R-:W-:Y:S05]  /*458e0*/  @!UPT UIADD3 URZ, URZ, URZ, URZ ;  /* 0x0000003f3f3ff290 */ /* 0x000fea000fffe03f */
        /* <DEDUP_REMOVED lines=10> */
[----:B------:R-:W-:Y:S01]  /*45990*/  IMAD.MOV.U32 R189, RZ, RZ, R6 ;  /* 0x000000ffffbd7224 */ /* 0x000fe200078e0006 */
[----:B------:R-:W2:Y:S01]  /*459a0*/  LDL.LU R199, [R1+0x2c10] ;  /* 0x002c100001c77983 */ /* 0x000ea20000300800 */
[----:B------:R-:W-:-:S02]  /*459b0*/  IMAD.MOV.U32 R5, RZ, RZ, R198 ;  /* 0x000000ffff057224 */ /* 0x000fc400078e00c6 */
[----:B------:R-:W-:Y:S01]  /*459c0*/  IMAD.MOV.U32 R188, RZ, RZ, R7 ;  /* 0x000000ffffbc7224 */ /* 0x000fe200078e0007 */
[----:B------:R-:W3:Y:S01]  /*459d0*/  LDL.LU R198, [R1+0x2c0c] ;  /* 0x002c0c0001c67983 */ /* 0x000ee20000300800 */
[----:B------:R-:W-:Y:S02]  /*459e0*/  IMAD.MOV.U32 R6, RZ, RZ, R195 ;  /* 0x000000ffff067224 */ /* 0x000fe400078e00c3 */
[----:B------:R-:W-:Y:S01]  /*459f0*/  IMAD.MOV.U32 R7, RZ, RZ, R194 ;  /* 0x000000ffff077224 */ /* 0x000fe200078e00c2 */
[----:B------:R-:W4:Y:S04]  /*45a00*/  LDL.LU R195, [R1+0x2c08] ;  /* 0x002c080001c37983 */ /* 0x000f280000300800 */
        /* <DEDUP_REMOVED lines=38> */
[----:B--2---:R-:W-:-:S02]  /*45c70*/  IMAD.MOV.U32 R35, RZ, RZ, R199 ;  /* 0x000000ffff237224 */ /* 0x004fc400078e00c7 */
[----:B---3--:R-:W-:Y:S02]  /*45c80*/  IMAD.MOV.U32 R34, RZ, RZ, R198 ;  /* 0x000000ffff227224 */ /* 0x008fe400078e00c6 */
[----:B----4-:R-:W-:Y:S02]  /*45c90*/  IMAD.MOV.U32 R33, RZ, RZ, R195 ;  /* 0x000000ffff217224 */ /* 0x010fe400078e00c3 */
[----:B------:R-:W-:Y:S02]  /*45ca0*/  IMAD.MOV.U32 R32, RZ, RZ, R194 ;  /* 0x000000ffff207224 */ /* 0x000fe400078e00c2 */
[----:B------:R-:W2:Y:S04]  /*45cb0*/  LDL.LU R194, [R1+0x2bb0] ;  /* 0x002bb00001c27983 */ /* 0x000ea80000300800 */
[----:B------:R-:W2:Y:S04]  /*45cc0*/  LDL.LU R195, [R1+0x2bac] ;  /* 0x002bac0001c37983 */ /* 0x000ea80000300800 */
[----:B------:R-:W3:Y:S04]  /*45cd0*/  LDL.LU R198, [R1+0x2ba8] ;  /* 0x002ba80001c67983 */ /* 0x000ee80000300800 */
[----:B------:R-:W3:Y:S04]  /*45ce0*/  LDL.LU R199, [R1+0x2ba4] ;  /* 0x002ba40001c77983 */ /* 0x000ee80000300800 */
[----:B------:R-:W4:Y:S04]  /*45cf0*/  LDL.LU R52, [R1+0x1f0] ;  /* 0x0001f00001347983 */ /* 0x000f280000300800 */
[----:B------:R-:W4:Y:S04]  /*45d00*/  LDL.LU R53, [R1+0x1f4] ;  /* 0x0001f40001357983 */ /* 0x000f280000300800 */
[----:B------:R-:W4:Y:S04]  /*45d10*/  LDL.LU R54, [R1+0x1f8] ;  /* 0x0001f80001367983 */ /* 0x000f280000300800 */
[----:B------:R-:W4:Y:S01]  /*45d20*/  LDL.LU R55, [R1+0x1fc] ;  /* 0x0001fc0001377983 */ /* 0x000f220000300800 */
[----:B------:R-:W-:-:S03]  /*45d30*/  IMAD.MOV.U32 R92, RZ, RZ, R202 ;  /* 0x000000ffff5c7224 */ /* 0x000fc600078e00ca */
[----:B------:R-:W2:Y:S01]  /*45d40*/  LDL.LU R48, [R1+0xe0] ;  /* 0x0000e00001307983 */ /* 0x000ea20000300800 */
[----:B------:R-:W-:-:S03]  /*45d50*/  IMAD.MOV.U32 R93, RZ, RZ, R203 ;  /* 0x000000ffff5d7224 */ /* 0x000fc600078e00cb */
[----:B------:R-:W2:Y:S01]  /*45d60*/  LDL.LU R49, [R1+0xe4] ;  /* 0x0000e40001317983 */ /* 0x000ea20000300800 */
[----:B------:R-:W-:-:S03]  /*45d70*/  IMAD.MOV.U32 R94, RZ, RZ, R206 ;  /* 0x000000ffff5e7224 */ /* 0x000fc600078e00ce */
[----:B------:R-:W2:Y:S01]  /*45d80*/  LDL.LU R50, [R1+0xe8] ;  /* 0x0000e80001327983 */ /* 0x000ea20000300800 */
[----:B------:R-:W-:-:S03]  /*45d90*/  IMAD.MOV.U32 R95, RZ, RZ, R207 ;  /* 0x000000ffff5f7224 */ /* 0x000fc600078e00cf */
[----:B------:R-:W2:Y:S04]  /*45da0*/  LDL.LU R51, [R1+0xec] ;  /* 0x0000ec0001337983 */ /* 0x000ea80000300800 */
[----:B------:R-:W3:Y:S01]  /*45db0*/  LDL.LU R202, [R1+0x2ba0] ;  /* 0x002ba00001ca7983 */ /* 0x000ee20000300800 */
[----:B------:R-:W-:-:S03]  /*45dc0*/  IMAD.MOV.U32 R100, RZ, RZ, R210 ;  /* 0x000000ffff647224 */ /* 0x000fc600078e00d2 */
        /* <DEDUP_REMOVED lines=11> */
[----:B------:R-:W-:-:S03]  /*45e80*/  MOV R42, R222 ;  /* 0x000000de002a7202 */ /* 0x000fc60000000f00 */
[----:B------:R-:W3:Y:S01]  /*45e90*/  LDL.LU R215, [R1+0x2b84] ;  /* 0x002b840001d77983 */ /* 0x000ee20000300800 */
[----:B------:R-:W-:-:S03]  /*45ea0*/  IMAD.MOV.U32 R43, RZ, RZ, R223 ;  /* 0x000000ffff2b7224 */ /* 0x000fc600078e00df */
[----:B------:R-:W3:Y:S04]  /*45eb0*/  LDL.LU R218, [R1+0x2b80] ;  /* 0x002b800001da7983 */ /* 0x000ee80000300800 */
[----:B------:R-:W3:Y:S04]  /*45ec0*/  LDL.LU R219, [R1+0x2b7c] ;  /* 0x002b7c0001db7983 */ /* 0x000ee80000300800 */
[----:B------:R-:W3:Y:S04]  /*45ed0*/  LDL.LU R222, [R1+0x2b78] ;  /* 0x002b780001de7983 */ /* 0x000ee80000300800 */
        /* <DEDUP_REMOVED lines=21> */
[----:B------:R-:W-:Y:S08]  /*46030*/  HMMA.1688.F32.TF32 R4, R232, R186, R4 ;  /* 0x000000bae804723c */ /* 0x000ff00000081004 */
[C---:B--2---:R-:W-:Y:S08]  /*46040*/  HMMA.1688.F32.TF32 R48, R236.reuse, R180, R48 ;  /* 0x000000b4ec30723c */ /* 0x044ff00000081030 */
[----:B----4-:R-:W-:Y:S11]  /*46050*/  HMMA.1688.F32.TF32 R52, R236, R184, R52 ;  /* 0x000000b8ec34723c */ /* 0x010ff60000081034 */
        /* <DEDUP_REMOVED lines=8> */
[----:B------:R-:W-:Y:S01]  /*460e0*/  IMAD.MOV.U32 R184, RZ, RZ, R55 ;  /* 0x000000ffffb87224 */ /* 0x000fe200078e0037 */
[----:B---3--:R-:W-:Y:S01]  /*460f0*/  HMMA.1688.F32.TF32 R48, R236, R176, R240 ;  /* 0x000000b0ec30723c */ /* 0x008fe200000810f0 */
[----:B------:R-:W-:Y:S04]  /*46100*/  LDS R236, [R252+0x2a000] ;  /* 0x02a00000fcec7984 */ /* 0x000fe80000000800 */
[----:B------:R-:W-:Y:S03]  /*46110*/  LDS R238, [R252+0x2b000] ;  /* 0x02b00000fcee7984 */ /* 0x000fe60000000800 */
[C---:B------:R-:W-:Y:S01]  /*46120*/  HMMA.1688.F32.TF32 R52, R232.reuse, R230, R44 ;  /* 0x000000e6e834723c */ /* 0x040fe2000008102c */
[----:B------:R-:W-:Y:S04]  /*46130*/  LDS R237, [R0+0x2a000] ;  /* 0x02a0000000ed7984 */ /* 0x000fe80000000800 */
[----:B------:R-:W1:Y:S03]  /*46140*/  LDS R239, [R0+0x2b000] ;  /* 0x02b0000000ef7984 */ /* 0x000e660000000800 */
[----:B------:R-:W-:Y:S08]  /*46150*/  HMMA.1688.F32.TF32 R44, R232, R174, R100 ;  /* 0x000000aee82c723c */ /* 0x000ff00000081064 */
[----:B------:R-:W-:-:S02]  /*46160*/  IMAD.MOV.U32 R177, RZ, RZ, R48 ;  /* 0x000000ffffb17224 */ /* 0x000fc400078e0030 */
[----:B------:R-:W-:Y:S02]  /*46170*/  IMAD.MOV.U32 R176, RZ, RZ, R49 ;  /* 0x000000ffffb07224 */ /* 0x000fe400078e0031 */
[----:B------:R-:W-:Y:S02]  /*46180*/  IMAD.MOV.U32 R169, RZ, RZ, R50 ;  /* 0x000000ffffa97224 */ /* 0x000fe400078e0032 */
[----:B------:R-:W-:Y:S02]  /*46190*/  IMAD.MOV.U32 R168, RZ, RZ, R51 ;  /* 0x000000ffffa87224 */ /* 0x000fe400078e0033 */
[C---:B------:R-:W-:Y:S08]  /*461a0*/  HMMA.1688.F32.TF32 R48, R232.reuse, R226, R40 ;  /* 0x000000e2e830723c */ /* 0x040ff00000081028 */
[C---:B------:R-:W-:Y:S01]  /*461b0*/  HMMA.1688.F32.TF32 R40, R232.reuse, R170, R144 ;  /* 0x000000aae828723c */ /* 0x040fe20000081090 */
[----:B------:R-:W-:Y:S04]  /*461c0*/  STL.64 [R1+0x15f0], R52 ;  /* 0x0015f03401007387 */ /* 0x000fe80000100a00 */
[----:B------:R-:W-:Y:S10]  /*461d0*/  STL.64 [R1+0x15f8], R54 ;  /* 0x0015f83601007387 */ /* 0x000ff40000100a00 */
        /* <DEDUP_REMOVED lines=38> */
[----:B------:R1:W-:Y:S04]  /*46440*/  STL.64 [R1+0x1520], R4 ;  /* 0x0015200401007387 */ /* 0x0003e80000100a00 */
        /* <DEDUP_REMOVED lines=17> */
[----:B--2---:R-:W-:Y:S02]  /*46560*/  IMAD.MOV.U32 R39, RZ, RZ, R245 ;  /* 0x000000ffff277224 */ /* 0x004fe400078e00f5 */
[----:B---3--:R-:W-:Y:S02]  /*46570*/  IMAD.MOV.U32 R38, RZ, RZ, R246 ;  /* 0x000000ffff267224 */ /* 0x008fe400078e00f6 */
[----:B------:R-:W-:Y:S02]  /*46580*/  IMAD.MOV.U32 R36, RZ, RZ, R248 ;  /* 0x000000ffff247224 */ /* 0x000fe400078e00f8 */
[----:B------:R-:W2:Y:S01]  /*46590*/  LDL.LU R248, [R1+0x2b1c] ;  /* 0x002b1c0001f87983 */ /* 0x000ea20000300800 */
[----:B------:R-:W-:-:S03]  /*465a0*/  IMAD.MOV.U32 R37, RZ, RZ, R247 ;  /* 0x000000ffff257224 */ /* 0x000fc600078e00f7 */
[----:B------:R-:W3:Y:S04]  /*465b0*/  LDL.LU R247, [R1+0x2b18] ;  /* 0x002b180001f77983 */ /* 0x000ee80000300800 */
[----:B------:R-:W2:Y:S04]  /*465c0*/  LDL.LU R246, [R1+0x2b14] ;  /* 0x002b140001f67983 */ /* 0x000ea80000300800 */
[----:B------:R-:W2:Y:S04]  /*465d0*/  LDL.LU R245, [R1+0x2b10] ;  /* 0x002b100001f57983 */ /* 0x000ea80000300800 */
[----:B------:R-:W2:Y:S04]  /*465e0*/  LDL.LU R28, [R1+0x110] ;  /* 0x00011000011c7983 */ /* 0x000ea80000300800 */
[----:B------:R-:W2:Y:S04]  /*465f0*/  LDL.LU R29, [R1+0x114] ;  /* 0x00011400011d7983 */ /* 0x000ea80000300800 */
[----:B------:R-:W2:Y:S01]  /*46600*/  LDL.LU R30, [R1+0x118] ;  /* 0x00011800011e7983 */ /* 0x000ea20000300800 */
[----:B----4-:R-:W-:-:S03]  /*46610*/  IMAD.MOV.U32 R31, RZ, RZ, R244 ;  /* 0x000000ffff1f7224 */ /* 0x010fc600078e00f4 */
[----:B------:R-:W4:Y:S04]  /*46620*/  LDL.LU R244, [R1+0x2b0c] ;  /* 0x002b0c0001f47983 */ /* 0x000f280000300800 */
[----:B------:R-:W2:Y:S04]  /*46630*/  LDL.LU R92, [R1+0x130] ;  /* 0x00013000015c7983 */ /* 0x000ea80000300800 */
[----:B------:R-:W2:Y:S04]  /*46640*/  LDL.LU R93, [R1+0x134] ;  /* 0x00013400015d7983 */ /* 0x000ea80000300800 */
[----:B------:R-:W2:Y:S04]  /*46650*/  LDL.LU R94, [R1+0x138] ;  /* 0x00013800015e7983 */ /* 0x000ea80000300800 */
[----:B------:R-:W2:Y:S04]  /*46660*/  LDL.LU R95, [R1+0x13c] ;  /* 0x00013c00015f7983 */ /* 0x000ea80000300800 */
[----:B------:R-:W2:Y:S04]  /*46670*/  LDL.LU R144, [R1+0x140] ;  /* 0x0001400001907983 */ /* 0x000ea80000300800 */
[----:B------:R-:W2:Y:S04]  /*46680*/  LDL.LU R145, [R1+0x144] ;  /* 0x0001440001917983 */ /* 0x000ea80000300800 */
[----:B------:R-:W2:Y:S01]  /*46690*/  LDL.LU R146, [R1+0x148] ;  /* 0x0001480001927983 */ /* 0x000ea20000300800 */
[----:B----4-:R-:W-:-:S03]  /*466a0*/  IMAD.MOV.U32 R147, RZ, RZ, R244 ;  /* 0x000000ffff937224 */ /* 0x010fc600078e00f4 */
        /* <DEDUP_REMOVED lines=37> */
[----:B--2---:R-:W-:-:S03]  /*46900*/  IMAD.MOV.U32 R32, RZ, RZ, R245 ;  /* 0x000000ffff207224 */ /* 0x004fc600078e00f5 */
[----:B------:R-:W2:Y:S01]  /*46910*/  LDL.LU R40, [R1+0x160] ;  /* 0x0001600001287983 */ /* 0x000ea20000300800 */
[----:B------:R-:W-:-:S03]  /*46920*/  IMAD.MOV.U32 R33, RZ, RZ, R246 ;  /* 0x000000ffff217224 */ /* 0x000fc600078e00f6 */
[----:B------:R-:W2:Y:S01]  /*46930*/  LDL.LU R41, [R1+0x164] ;  /* 0x0001640001297983 */ /* 0x000ea20000300800 */
[----:B---3--:R-:W-:-:S03]  /*46940*/  IMAD.MOV.U32 R34, RZ, RZ, R247 ;  /* 0x000000ffff227224 */ /* 0x008fc600078e00f7 */
[----:B------:R-:W2:Y:S01]  /*46950*/  LDL.LU R42, [R1+0x168] ;  /* 0x00016800012a7983 */ /* 0x000ea20000300800 */
        /* <DEDUP_REMOVED lines=8> */
[----:B----4-:R-:W-:Y:S02]  /*469e0*/  IMAD.MOV.U32 R43, RZ, RZ, R244 ;  /* 0x000000ffff2b7224 */ /* 0x010fe400078e00f4 */
        /* <DEDUP_REMOVED lines=8> */
[----:B------:R-:W3:Y:S04]  /*46a70*/  LDL.LU R178, [R1+0x2ae4] ;  /* 0x002ae40001b27983 */ /* 0x000ee80000300800 */
[----:B------:R-:W3:Y:S04]  /*46a80*/  LDL.LU R179, [R1+0x2ae0] ;  /* 0x002ae00001b37983 */ /* 0x000ee80000300800 */
[----:B------:R-:W4:Y:S04]  /*46a90*/  LDL.LU R182, [R1+0x2adc] ;  /* 0x002adc0001b67983 */ /* 0x000f280000300800 */
[----:B------:R-:W4:Y:S04]  /*46aa0*/  LDL.LU R183, [R1+0x2ad8] ;  /* 0x002ad80001b77983 */ /* 0x000f280000300800 */
[----:B------:R-:W2:Y:S04]  /*46ab0*/  LDL.LU R23, [R1+0x56c] ;  /* 0x00056c0001177983 */ /* 0x000ea80000300800 */
[----:B-1----:R-:W2:Y:S04]  /*46ac0*/  LDL.LU R4, [R1+0x520] ;  /* 0x0005200001047983 */ /* 0x002ea80000300800 */
[----:B------:R-:W2:Y:S04]  /*46ad0*/  LDL.LU R5, [R1+0x524] ;  /* 0x0005240001057983 */ /* 0x000ea80000300800 */
[----:B------:R-:W2:Y:S04]  /*46ae0*/  LDL.LU R6, [R1+0x528] ;  /* 0x0005280001067983 */ /* 0x000ea80000300800 */
[----:B------:R-:W2:Y:S01]  /*46af0*/  LDL.LU R7, [R1+0x52c] ;  /* 0x00052c0001077983 */ /* 0x000ea20000300800 */
[C---:B---3--:R-:W-:Y:S08]  /*46b00*/  HMMA.1688.F32.TF32 R76, R232.reuse, R178, R244 ;  /* 0x000000b2e84c723c */ /* 0x048ff000000810f4 */
[----:B----4-:R-:W-:Y:S01]  /*46b10*/  HMMA.1688.F32.TF32 R80, R232, R182, R248 ;  /* 0x000000b6e850723c */ /* 0x010fe200000810f8 */
[----:B------:R-:W-:Y:S04]  /*46b20*/  LDS R232, [R2+0x2a080] ;  /* 0x02a0800002e87984 */ /* 0x000fe80000000800 */
[----:B------:R-:W-:Y:S04]  /*46b30*/  LDS R234, [R2+0x2b080] ;  /* 0x02b0800002ea7984 */ /* 0x000fe80000000800 */
[----:B------:R-:W-:Y:S04]  /*46b40*/  LDS R233, [R3+0x2a080] ;  /* 0x02a0800003e97984 */ /* 0x000fe80000000800 */
[----:B------:R-:W1:Y:S10]  /*46b50*/  LDS R235, [R3+0x2b080] ;  /* 0x02b0800003eb7984 */ /* 0x000e740000000800 */
[----:B------:R-:W-:Y:S04]  /*46b60*/  STL.64 [R1+0x1510], R80 ;  /* 0x0015105001007387 */ /* 0x000fe80000100a00 */
[----:B------:R-:W-:Y:S04]  /*46b70*/  STL.64 [R1+0x1518], R82 ;  /* 0x0015185201007387 */ /* 0x000fe80000100a00 */
[----:B------:R-:W-:Y:S04]  /*46b80*/  STL.64 [R1+0x1400], R76 ;  /* 0x0014004c01007387 */ /* 0x000fe80000100a00 */
        /* <DEDUP_REMOVED lines=10> */
[C---:B--2---:R-:W-:Y:S01]  /*46c30*/  HMMA.1688.F32.TF32 R44, R236.reuse, R206, R40 ;  /* 0x000000ceec2c723c */ /* 0x044fe20000081028 */
        /* <DEDUP_REMOVED lines=183> */
[----:B------:R1:W-:Y:S01]  /*477b0*/  STL.64 [R1+0x1468], R78 ;  /* 0x0014684e01007387 */ /* 0x0003e20000100a00 */
[C---:B------:R-:W-:Y:S03]  /*477c0*/  HMMA.1688.F32.TF32 R240, R232.reuse, R194, R240 ;  /* 0x000000c2e8f0723c */ /* 0x040fe600000810f0 */
        /* <DEDUP_REMOVED lines=9> */
[-C--:B-1----:R-:W-:Y:S01]  /*47860*/  HMMA.1688.F32.TF32 R244, R232, R198.reuse, R248 ;  /* 0x000000c6e8f4723c */ /* 0x082fe200000810f8 */
[----:B------:R-:W-:Y:S04]  /*47870*/  LDS R232, [R2+0x2a100] ;  /* 0x02a1000002e87984 */ /* 0x000fe80000000800 */
[----:B------:R-:W-:Y:S03]  /*47880*/  LDS R234, [R2+0x2b100] ;  /* 0x02b1000002ea7984 */ /* 0x000fe60000000800 */
[C---:B------:R-:W-:Y:S01]  /*47890*/  HMMA.1688.F32.TF32 R24, R236.reuse, R198, R24 ;  /* 0x000000c6ec18723c */ /* 0x040fe20000081018 */
[----:B------:R-:W-:Y:S04]  /*478a0*/  LDS R233, [R3+0x2a100] ;  /* 0x02a1000003e97984 */ /* 0x000fe80000000800 */
[----:B------:R-:W1:Y:S10]  /*478b0*/  LDS R235, [R3+0x2b100] ;  /* 0x02b1000003eb7984 */ /* 0x000e740000000800 */
        /* <DEDUP_REMOVED lines=264> */
[C---:B-1----:R-:W-:Y:S02]  /*48940*/  HMMA.1688.F32.TF32 R244, R236.reuse, R214, R240 ;  /* 0x000000d6ecf4723c */ /* 0x042fe400000810f0 */
[----:B------:R-:W-:Y:S04]  /*48950*/  STL.64 [R1+0xb60], R248 ;  /* 0x000b60f801007387 */ /* 0x000fe80000100a00 */
[----:B------:R-:W-:Y:S11]  /*48960*/  STL.64 [R1+0xb68], R250 ;  /* 0x000b68fa01007387 */ /* 0x000ff60000100a00 */
[----:B------:R-:W-:Y:S06]  /*48970*/  @!UPT UIADD3 URZ, URZ, URZ, URZ ;  /* 0x0000003f3f3ff290 */ /* 0x000fec000fffe03f */
[----:B------:R-:W-:Y:S04]  /*48980*/  STL.64 [R1+0xb50], R244 ;  /* 0x000b50f401007387 */ /* 0x000fe80000100a00 */
[----:B------:R-:W-:Y:S01]  /*48990*/  STL.64 [R1+0xb58], R246 ;  /* 0x000b58f601007387 */ /* 0x000fe20000100a00 */
[C---:B--2---:R-:W-:Y:S08]  /*489a0*/  HMMA.1688.F32.TF32 R8, R236.reuse, R206, R8 ;  /* 0x000000ceec08723c */ /* 0x044ff00000081008 */
[C---:B---3--:R-:W-:Y:S08]  /*489b0*/  HMMA.1688.F32.TF32 R240, R236.reuse, R210, R4 ;  /* 0x000000d2ecf0723c */ /* 0x048ff00000081004 */
[C---:B------:R-:W-:Y:S08]  /*489c0*/  HMMA.1688.F32.TF32 R4, R236.reuse, R202, R12 ;  /* 0x000000caec04723c */ /* 0x040ff0000008100c */
[C---:B------:R-:W-:Y:S07]  /*489d0*/  HMMA.1688.F32.TF32 R12, R236.reuse, R198, R16 ;  /* 0x000000c6ec0c723c */ /* 0x040fee0000081010 */
[----:B------:R-:W-:Y:S04]  /*489e0*/  STL.64 [R1+0xae0], R240 ;  /* 0x000ae0f001007387 */ /* 0x000fe80000100a00 */
[----:B------:R-:W-:Y:S04]  /*489f0*/  STL.64 [R1+0xae8], R242 ;  /* 0x000ae8f201007387 */ /* 0x000fe80000100a00 */
[----:B------:R-:W-:Y:S04]  /*48a00*/  STL.64 [R1+0xab0], R8 ;  /* 0x000ab00801007387 */ /* 0x000fe80000100a00 */
[----:B------:R1:W-:Y:S04]  /*48a10*/  STL.64 [R1+0xab8], R10 ;  /* 0x000ab80a01007387 */ /* 0x0003e80000100a00 */
[----:B------:R-:W-:Y:S04]  /*48a20*/  LDS R240, [R252+0x2a180] ;  /* 0x02a18000fcf07984 */ /* 0x000fe80000000800 */
[----:B------:R-:W-:Y:S01]  /*48a30*/  LDS R242, [R252+0x2b180] ;  /* 0x02b18000fcf27984 */ /* 0x000fe20000000800 */
[C---:B-1----:R-:W-:Y:S03]  /*48a40*/  HMMA.1688.F32.TF32 R8, R236.reuse, R194, R20 ;  /* 0x000000c2ec08723c */ /* 0x042fe60000081014 */
[----:B------:R-:W-:Y:S04]  /*48a50*/  STL.64 [R1+0xaa0], R4 ;  /* 0x000aa00401007387 */ /* 0x000fe80000100a00 */
[----:B------:R1:W-:Y:S04]  /*48a60*/  STL.64 [R1+0xaa8], R6 ;  /* 0x000aa80601007387 */ /* 0x0003e80000100a00 */
[----:B------:R-:W-:Y:S04]  /*48a70*/  STL.64 [R1+0xa90], R12 ;  /* 0x000a900c01007387 */ /* 0x000fe80000100a00 */
[----:B------:R2:W-:Y:S01]  /*48a80*/  STL.64 [R1+0xa98], R14 ;  /* 0x000a980e01007387 */ /* 0x0005e20000100a00 */
[C---:B-1----:R-:W-:Y:S03]  /*48a90*/  HMMA.1688.F32.TF32 R4, R236.reuse, R190, R24 ;  /* 0x000000beec04723c */ /* 0x042fe60000081018 */
[----:B------:R-:W-:Y:S04]  /*48aa0*/  LDS R241, [R0+0x2a180] ;  /* 0x02a1800000f17984 */ /* 0x000fe80000000800 */
[----:B------:R-:W1:Y:S01]  /*48ab0*/  LDS R243, [R0+0x2b180] ;  /* 0x02b1800000f37984 */ /* 0x000e620000000800 */
[C---:B--2---:R-:W-:Y:S03]  /*48ac0*/  HMMA.1688.F32.TF32 R12, R236.reuse, R186, R36 ;  /* 0x000000baec0c723c */ /* 0x044fe60000081024 */
[----:B------:R-:W-:Y:S04]  /*48ad0*/  STL.64 [R1+0x9c0], R8 ;  /* 0x0009c00801007387 */ /* 0x000fe80000100a00 */
[----:B------:R2:W-:Y:S02]  /*48ae0*/  STL.64 [R1+0x9c8], R10 ;  /* 0x0009c80a01007387 */ /* 0x0005e40000100a00 */
[C---:B--2---:R-:W-:Y:S06]  /*48af0*/  HMMA.1688.F32.TF32 R8, R236.reuse, R182, R28 ;  /* 0x000000b6ec08723c */ /* 0x044fec000008101c */
[----:B------:R-:W-:Y:S04]  /*48b00*/  STL.64 [R1+0x900], R4 ;  /* 0x0009000401007387 */ /* 0x000fe80000100a00 */
[----:B------:R2:W-:Y:S04]  /*48b10*/  STL.64 [R1+0x908], R6 ;  /* 0x0009080601007387 */ /* 0x0005e80000100a00 */
[----:B------:R-:W-:Y:S04]  /*48b20*/  STL.64 [R1+0x8c0], R12 ;  /* 0x0008c00c01007387 */ /* 0x000fe80000100a00 */
[----:B------:R-:W-:Y:S01]  /*48b30*/  STL.64 [R1+0x8c8], R14 ;  /* 0x0008c80e01007387 */ /* 0x000fe20000100a00 */
[----:B--2---:R-:W-:Y:S04]  /*48b40*/  HMMA.1688.F32.TF32 R4, R236, R178, R32 ;  /* 0x000000b2ec04723c */ /* 0x004fe80000081020 */
[----:B------:R-:W-:Y:S04]  /*48b50*/  STL.64 [R1+0x8b0], R8 ;  /* 0x0008b00801007387 */ /* 0x000fe80000100a00 */
[----:B------:R2:W-:Y:S02]  /*48b60*/  STL.64 [R1+0x8b8], R10 ;  /* 0x0008b80a01007387 */ /* 0x0005e40000100a00 */
[C---:B--2---:R-:W-:Y:S11]  /*48b70*/  HMMA.1688.F32.TF32 R8, R232.reuse, R230, R92 ;  /* 0x000000e6e808723c */ /* 0x044ff6000008105c */
[----:B------:R-:W-:Y:S02]  /*48b80*/  @!UPT UIADD3 URZ, URZ, URZ, URZ ;  /* 0x0000003f3f3ff290 */ /* 0x000fe4000fffe03f */
[----:B------:R-:W-:Y:S04]  /*48b90*/  STL.64 [R1+0x8a0], R4 ;  /* 0x0008a00401007387 */ /* 0x000fe80000100a00 */
[----:B------:R2:W-:Y:S01]  /*48ba0*/  STL.64 [R1+0x8a8], R6 ;  /* 0x0008a80601007387 */ /* 0x0005e20000100a00 */
[C---:B------:R-:W-:Y:S08]  /*48bb0*/  HMMA.1688.F32.TF32 R12, R232.reuse, R174, R100 ;  /* 0x000000aee80c723c */ /* 0x040ff00000081064 */
[C---:B--2---:R-:W-:Y:S01]  /*48bc0*/  HMMA.1688.F32.TF32 R4, R232.reuse, R226, R144 ;  /* 0x000000e2e804723c */ /* 0x044fe20000081090 */
[----:B------:R-:W-:Y:S04]  /*48bd0*/  STL.64 [R1+0x890], R8 ;  /* 0x0008900801007387 */ /* 0x000fe80000100a00 */
[----:B------:R2:W-:Y:S03]  /*48be0*/  STL.64 [R1+0x898], R10 ;  /* 0x0008980a01007387 */ /* 0x0005e60000100a00 */
[C---:B--2---:R-:W-:Y:S11]  /*48bf0*/  HMMA.1688.F32.TF32 R8, R232.reuse, R170, R40 ;  /* 0x000000aae808723c */ /* 0x044ff60000081028 */
[----:B------:R-:W-:Y:S04]  /*48c00*/  @!UPT UIADD3 URZ, URZ, URZ, URZ ;  /* 0x0000003f3f3ff290 */ /* 0x000fe8000fffe03f */
[----:B------:R-:W-:Y:S04]  /*48c10*/  STL.64 [R1+0x880], R4 ;  /* 0x0008800401007387 */ /* 0x000fe80000100a00 */
[----:B------:R2:W-:Y:S04]  /*48c20*/  STL.64 [R1+0x888], R6 ;  /* 0x0008880601007387 */ /* 0x0005e80000100a00 */
[----:B------:R-:W-:Y:S04]  /*48c30*/  STL.64 [R1+0x860], R12 ;  /* 0x0008600c01007387 */ /* 0x000fe80000100a00 */
[----:B------:R3:W-:Y:S01]  /*48c40*/  STL.64 [R1+0x868], R14 ;  /* 0x0008680e01007387 */ /* 0x0007e20000100a00 */
[C---:B--2---:R-:W-:Y:S03]  /*48c50*/  HMMA.1688.F32.TF32 R4, R232.reuse, R222, R44 ;  /* 0x000000dee804723c */ /* 0x044fe6000008102c */
[----:B------:R-:W-:Y:S05]  /*48c60*/  STL.64 [R1+0x850], R8 ;  /* 0x0008500801007387 */ /* 0x000fea0000100a00 */
[C---:B---3--:R-:W-:Y:S01]  /*48c70*/  HMMA.1688.F32.TF32 R12, R232.reuse, R218, R48 ;  /* 0x000000dae80c723c */ /* 0x048fe20000081030 */
[----:B------:R2:W-:Y:S07]  /*48c80*/  STL.64 [R1+0x858], R10 ;  /* 0x0008580a01007387 */ /* 0x0005ee0000100a00 */
[C---:B--2---:R-:W-:Y:S07]  /*48c90*/  HMMA.1688.F32.TF32 R8, R232.reuse, R214, R52 ;  /* 0x000000d6e808723c */ /* 0x044fee0000081034 */
[----:B------:R-:W-:Y:S04]  /*48ca0*/  STL.64 [R1+0x840], R4 ;  /* 0x0008400401007387 */ /* 0x000fe80000100a00 */
[----:B------:R2:W-:Y:S04]  /*48cb0*/  STL.64 [R1+0x848], R6 ;  /* 0x0008480601007387 */ /* 0x0005e80000100a00 */
[----:B------:R-:W-:Y:S04]  /*48cc0*/  STL.64 [R1+0x820], R12 ;  /* 0x0008200c01007387 */ /* 0x000fe80000100a00 */
[----:B------:R4:W-:Y:S01]  /*48cd0*/  STL.64 [R1+0x828], R14 ;  /* 0x0008280e01007387 */ /* 0x0009e20000100a00 */
[C---:B--2---:R-:W-:Y:S03]  /*48ce0*/  HMMA.1688.F32.TF32 R4, R232.reuse, R210, R56 ;  /* 0x000000d2e804723c */ /* 0x044fe60000081038 */
[----:B------:R-:W-:Y:S05]  /*48cf0*/  STL.64 [R1+0x800], R8 ;  /* 0x0008000801007387 */ /* 0x000fea0000100a00 */
[C---:B----4-:R-:W-:Y:S01]  /*48d00*/  HMMA.1688.F32.TF32 R12, R232.reuse, R206, R60 ;  /* 0x000000cee80c723c */ /* 0x050fe2000008103c */
        /* <DEDUP_REMOVED lines=19> */
[----:B--2---:R-:W-:Y:S07]  /*48e40*/  HMMA.1688.F32.TF32 R8, R232, R178, R88 ;  /* 0x000000b2e808723c */ /* 0x004fee0000081058 */
[----:B------:R-:W-:Y:S04]  /*48e50*/  STL.64 [R1+0x780], R4 ;  /* 0x0007800401007387 */ /* 0x000fe80000100a00 */
[----:B------:R-:W-:Y:S01]  /*48e60*/  STL.64 [R1+0x788], R6 ;  /* 0x0007880601007387 */ /* 0x000fe20000100a00 */
[----:B-1----:R-:W-:Y:S03]  /*48e70*/  HMMA.1688.F32.TF32 R16, R240, R230, R156 ;  /* 0x000000e6f010723c */ /* 0x002fe6000008109c */
[----:B------:R-:W-:Y:S04]  /*48e80*/  STL.64 [R1+0x750], R12 ;  /* 0x0007500c01007387 */ /* 0x000fe80000100a00 */
[----:B------:R1:W-:Y:S01]  /*48e90*/  STL.64 [R1+0x758], R14 ;  /* 0x0007580e01007387 */ /* 0x0003e20000100a00 */
[----:B------:R-:W-:Y:S01]  /*48ea0*/  IMAD.MOV.U32 R244, RZ, RZ, R155 ;  /* 0x000000fffff47224 */ /* 0x000fe200078e009b */
[----:B------:R-:W-:Y:S01]  /*48eb0*/  MOV R245, R152 ;  /* 0x0000009800f57202 */ /* 0x000fe20000000f00 */
[----:B------:R-:W-:Y:S01]  /*48ec0*/  IMAD.MOV.U32 R246, RZ, RZ, R154 ;  /* 0x000000fffff67224 */ /* 0x000fe200078e009a */
[----:B------:R-:W-:Y:S01]  /*48ed0*/  LDS R4, [R2+0x2a200] ;  /* 0x02a2000002047984 */ /* 0x000fe20000000800 */
[----:B------:R-:W-:-:S03]  /*48ee0*/  IMAD.MOV.U32 R247, RZ, RZ, R153 ;  /* 0x000000fffff77224 */ /* 0x000fc600078e0099 */
[----:B------:R-:W-:Y:S04]  /*48ef0*/  LDS R6, [R2+0x2b200] ;  /* 0x02b2000002067984 */ /* 0x000fe80000000800 */
[----:B------:R-:W-:Y:S01]  /*48f00*/  STL.64 [R1+0x740], R8 ;  /* 0x0007400801007387 */ /* 0x000fe20000100a00 */
[C---:B-1----:R-:W-:Y:S03]  /*48f10*/  HMMA.1688.F32.TF32 R12, R240.reuse, R226, R96 ;  /* 0x000000e2f00c723c */ /* 0x042fe60000081060 */
[----:B------:R1:W-:Y:S04]  /*48f20*/  STL.64 [R1+0x748], R10 ;  /* 0x0007480a01007387 */ /* 0x0003e80000100a00 */
[----:B------:R-:W-:Y:S04]  /*48f30*/  LDS R5, [R3+0x2a200] ;  /* 0x02a2000003057984 */ /* 0x000fe80000000800 */
[----:B------:R-:W2:Y:S01]  /*48f40*/  LDS R7, [R3+0x2b200] ;  /* 0x02b2000003077984 */ /* 0x000ea20000000800 */
[C---:B-1----:R-:W-:Y:S03]  /*48f50*/  HMMA.1688.F32.TF32 R8, R240.reuse, R174, R164 ;  /* 0x000000aef008723c */ /* 0x042fe600000810a4 */
[----:B------:R-:W-:Y:S04]  /*48f60*/  STL.64 [R1+0x730], R16 ;  /* 0x0007301001007387 */ /* 0x000fe80000100a00 */
[----:B------:R1:W-:Y:S04]  /*48f70*/  STL.64 [R1+0x738], R18 ;  /* 0x0007381201007387 */ /* 0x0003e80000100a00 */
[----:B------:R-:W-:Y:S04]  /*48f80*/  STL.64 [R1+0x720], R12 ;  /* 0x0007200c01007387 */ /* 0x000fe80000100a00 */
[----:B------:R3:W-:Y:S01]  /*48f90*/  STL.64 [R1+0x728], R14 ;  /* 0x0007280e01007387 */ /* 0x0007e20000100a00 */
[C---:B-1----:R-:W-:Y:S07]  /*48fa0*/  HMMA.1688.F32.TF32 R16, R240.reuse, R170, R104 ;  /* 0x000000aaf010723c */ /* 0x042fee0000081068 */
[----:B------:R-:W-:Y:S01]  /*48fb0*/  STL.64 [R1+0x710], R8 ;  /* 0x0007100801007387 */ /* 0x000fe20000100a00 */
[C---:B---3--:R-:W-:Y:S03]  /*48fc0*/  HMMA.1688.F32.TF32 R12, R240.reuse, R222, R108 ;  /* 0x000000def00c723c */ /* 0x048fe6000008106c */
[----:B------:R1:W-:Y:S05]  /*48fd0*/  STL.64 [R1+0x718], R10 ;  /* 0x0007180a01007387 */ /* 0x0003ea0000100a00 */
[C---:B-1----:R-:W-:Y:S07]  /*48fe0*/  HMMA.1688.F32.TF32 R8, R240.reuse, R218, R112 ;  /* 0x000000daf008723c */ /* 0x042fee0000081070 */
[----:B------:R-:W-:Y:S04]  /*48ff0*/  STL.64 [R1+0x700], R16 ;  /* 0x0007001001007387 */ /* 0x000fe80000100a00 */
[----:B------:R1:W-:Y:S04]  /*49000*/  STL.64 [R1+0x708], R18 ;  /* 0x0007081201007387 */ /* 0x0003e80000100a00 */
[----:B------:R-:W-:Y:S04]  /*49010*/  STL.64 [R1+0x6f0], R12 ;  /* 0x0006f00c01007387 */ /* 0x000fe80000100a00 */
[----:B------:R3:W-:Y:S01]  /*49020*/  STL.64 [R1+0x6f8], R14 ;  /* 0x0006f80e01007387 */ /* 0x0007e20000100a00 */
[C---:B-1----:R-:W-:Y:S03]  /*49030*/  HMMA.1688.F32.TF32 R16, R240.reuse, R214, R116 ;  /* 0x000000d6f010723c */ /* 0x042fe60000081074 */
[----:B------:R-:W-:Y:S04]  /*49040*/  LDS R116, [R2+0x2a380] ;  /* 0x02a3800002747984 */ /* 0x000fe80000000800 */
[----:B------:R-:W-:Y:S01]  /*49050*/  LDS R118, [R2+0x2b380] ;  /* 0x02b3800002767984 */ /* 0x000fe20000000800 */
[C---:B---3--:R-:W-:Y:S03]  /*49060*/  HMMA.1688.F32.TF32 R12, R240.reuse, R210, R120 ;  /* 0x000000d2f00c723c */ /* 0x048fe60000081078 */
        /* <DEDUP_REMOVED lines=19> */
[----:B------:R-:W-:Y:S05]  /*491a0*/  STL.64 [R1+0x640], R8 ;  /* 0x0006400801007387 */ /* 0x000fea0000100a00 */
[C---:B---3--:R-:W-:Y:S01]  /*491b0*/  HMMA.1688.F32.TF32 R12, R240.reuse, R186, R160 ;  /* 0x000000baf00c723c */ /* 0x048fe200000810a0 */
[----:B------:R1:W-:Y:S07]  /*491c0*/  STL.64 [R1+0x648], R10 ;  /* 0x0006480a01007387 */ /* 0x0003ee0000100a00 */
[----:B-1----:R-:W-:Y:S07]  /*491d0*/  HMMA.1688.F32.TF32 R8, R240, R182, R148 ;  /* 0x000000b6f008723c */ /* 0x002fee0000081094 */
[----:B------:R1:W-:Y:S04]  /*491e0*/  STL.64 [R1+0x630], R16 ;  /* 0x0006301001007387 */ /* 0x0003e80000100a00 */
[----:B------:R3:W-:Y:S04]  /*491f0*/  STL.64 [R1+0x638], R18 ;  /* 0x0006381201007387 */ /* 0x0007e80000100a00 */
[----:B------:R-:W4:Y:S04]  /*49200*/  LDL.LU R248, [R1+0xb00] ;  /* 0x000b000001f87983 */ /* 0x000f280000300800 */
[----:B------:R1:W-:Y:S04]  /*49210*/  STL.64 [R1+0x1f0], R12 ;  /* 0x0001f00c01007387 */ /* 0x0003e80000100a00 */
[----:B------:R1:W-:Y:S04]  /*49220*/  STL.64 [R1+0x1f8], R14 ;  /* 0x0001f80e01007387 */ /* 0x0003e80000100a00 */
[----:B------:R-:W-:Y:S04]  /*49230*/  STL.64 [R1+0x1a0], R8 ;  /* 0x0001a00801007387 */ /* 0x000fe80000100a00 */
[----:B------:R-:W-:Y:S04]  /*49240*/  STL.64 [R1+0x1a8], R10 ;  /* 0x0001a80a01007387 */ /* 0x000fe80000100a00 */
[----:B------:R-:W4:Y:S04]  /*49250*/  LDL.LU R249, [R1+0xb04] ;  /* 0x000b040001f97983 */ /* 0x000f280000300800 */
[----:B------:R-:W4:Y:S04]  /*49260*/  LDL.LU R250, [R1+0xb08] ;  /* 0x000b080001fa7983 */ /* 0x000f280000300800 */
[----:B------:R-:W4:Y:S04]  /*49270*/  LDL.LU R251, [R1+0xb0c] ;  /* 0x000b0c0001fb7983 */ /* 0x000f280000300800 */
[----:B------:R-:W3:Y:S04]  /*49280*/  LDL.LU R155, [R1+0x2950] ;  /* 0x00295000019b7983 */ /* 0x000ee80000300800 */
[----:B------:R-:W2:Y:S04]  /*49290*/  LDL.LU R152, [R1+0x294c] ;  /* 0x00294c0001987983 */ /* 0x000ea80000300800 */
[----:B------:R-:W3:Y:S04]  /*492a0*/  LDL.LU R154, [R1+0x2948] ;  /* 0x00294800019a7983 */ /* 0x000ee80000300800 */
[----:B------:R-:W1:Y:S04]  /*492b0*/  LDL.LU R153, [R1+0x2944] ;  /* 0x0029440001997983 */ /* 0x000e680000300800 */
[----:B------:R-:W3:Y:S04]  /*492c0*/  LDL.LU R20, [R1+0xa70] ;  /* 0x000a700001147983 */ /* 0x000ee80000300800 */
[----:B------:R-:W3:Y:S04]  /*492d0*/  LDL.LU R21, [R1+0xa74] ;  /* 0x000a740001157983 */ /* 0x000ee80000300800 */
[----:B------:R-:W3:Y:S04]  /*492e0*/  LDL.LU R22, [R1+0xa78] ;  /* 0x000a780001167983 */ /* 0x000ee80000300800 */
[----:B------:R-:W-:Y:S04]  /*492f0*/  LDS R8, [R252+0x2a200] ;  /* 0x02a20000fc087984 */ /* 0x000fe80000000800 */
[----:B------:R-:W-:Y:S04]  /*49300*/  LDS R10, [R252+0x2b200] ;  /* 0x02b20000fc0a7984 */ /* 0x000fe80000000800 */
[----:B------:R-:W-:Y:S04]  /*49310*/  LDS R9, [R0+0x2a200] ;  /* 0x02a2000000097984 */ /* 0x000fe80000000800 */
[----:B------:R-:W1:Y:S01]  /*49320*/  LDS R11, [R0+0x2b200] ;  /* 0x02b20000000b7984 */ /* 0x000e620000000800 */
[----:B--2---:R-:W-:-:S03]  /*49330*/  IMAD.MOV.U32 R23, RZ, RZ, R152 ;  /* 0x000000ffff177224 */ /* 0x004fc600078e0098 */
        /* <DEDUP_REMOVED lines=57> */
[----:B-1----:R-:W-:-:S03]  /*496d0*/  IMAD.MOV.U32 R16, RZ, RZ, R153 ;  /* 0x000000ffff107224 */ /* 0x002fc600078e0099 */
[----:B------:R-:W4:Y:S01]  /*496e0*/  LDL.LU R36, [R1+0xa60] ;  /* 0x000a600001247983 */ /* 0x000f220000300800 */
[----:B---3--:R-:W-:-:S03]  /*496f0*/  IMAD.MOV.U32 R17, RZ, RZ, R154 ;  /* 0x000000ffff117224 */ /* 0x008fc600078e009a */
[----:B------:R-:W3:Y:S01]  /*49700*/  LDL.LU R37, [R1+0xa64] ;  /* 0x000a640001257983 */ /* 0x000ee20000300800 */
[----:B------:R-:W-:-:S03]  /*49710*/  IMAD.MOV.U32 R18, RZ, RZ, R155 ;  /* 0x000000ffff127224 */ /* 0x000fc600078e009b */
[----:B------:R-:W3:Y:S01]  /*49720*/  LDL.LU R38, [R1+0xa68] ;  /* 0x000a680001267983 */ /* 0x000ee20000300800 */
[----:B--2---:R-:W-:-:S03]  /*49730*/  IMAD.MOV.U32 R39, RZ, RZ, R152 ;  /* 0x000000ffff277224 */ /* 0x004fc600078e0098 */
        /* <DEDUP_REMOVED lines=19> */
[----:B------:R-:W-:Y:S08]  /*49870*/  HMMA.1688.F32.TF32 R40, R4, R206, R144 ;  /* 0x000000ce0428723c */ /* 0x000ff00000081090 */
[----:B--2---:R-:W-:Y:S11]  /*49880*/  HMMA.1688.F32.TF32 R240, R240, R178, R152 ;  /* 0x000000b2f0f0723c */ /* 0x004ff60000081098 */
[----:B------:R-:W-:Y:S11]  /*49890*/  @!UPT UIADD3 URZ, URZ, URZ, URZ ;  /* 0x0000003f3f3ff290 */ /* 0x000ff6000fffe03f */
[----:B------:R-:W-:Y:S01]  /*498a0*/  @!UPT UIADD3 URZ, URZ, URZ, URZ ;  /* 0x0000003f3f3ff290 */ /* 0x000fe2000fffe03f */
[----:B------:R-:W-:Y:S04]  /*498b0*/  STL [R1+0x28dc], R240 ;  /* 0x0028dcf001007387 */ /* 0x000fe80000100800 */
[----:B------:R-:W-:Y:S04]  /*498c0*/  STL [R1+0x28d8], R241 ;  /* 0x0028d8f101007387 */ /* 0x000fe80000100800 */
[----:B------:R-:W-:Y:S04]  /*498d0*/  STL [R1+0x28d4], R242 ;  /* 0x0028d4f201007387 */ /* 0x000fe80000100800 */
[----:B------:R-:W-:Y:S04]  /*498e0*/  STL [R1+0x28d0], R243 ;  /* 0x0028d0f301007387 */ /* 0x000fe80000100800 */
        /* <DEDUP_REMOVED lines=22> */
[----:B---3--:R-:W-:Y:S08]  /*49a50*/  HMMA.1688.F32.TF32 R28, R4, R186, R36 ;  /* 0x000000ba041c723c */ /* 0x008ff00000081024 */
        /* <DEDUP_REMOVED lines=19> */
[----:B------:R1:W-:Y:S04]  /*49b90*/  STL.64 [R1+0x98], R18 ;  /* 0x0000981201007387 */ /* 0x0003e80000100a00 */
[----:B------:R2:W-:Y:S04]  /*49ba0*/  STL [R1+0x88], R14 ;  /* 0x0000880e01007387 */ /* 0x0005e80000100800 */
[----:B------:R-:W-:Y:S01]  /*49bb0*/  LDS R4, [R2+0x2a280] ;  /* 0x02a2800002047984 */ /* 0x000fe20000000800 */
[C---:B-1----:R-:W-:Y:S03]  /*49bc0*/  HMMA.1688.F32.TF32 R16, R8.reuse, R174, R244 ;  /* 0x000000ae0810723c */ /* 0x042fe600000810f4 */
[----:B------:R-:W-:Y:S04]  /*49bd0*/  LDS R6, [R2+0x2b280] ;  /* 0x02b2800002067984 */ /* 0x000fe80000000800 */
[----:B------:R-:W-:Y:S01]  /*49be0*/  LDS R5, [R3+0x2a280] ;  /* 0x02a2800003057984 */ /* 0x000fe20000000800 */
[----:B--2---:R-:W-:Y:S03]  /*49bf0*/  HMMA.1688.F32.TF32 R12, R8, R170, R248 ;  /* 0x000000aa080c723c */ /* 0x004fe600000810f8 */
[----:B------:R-:W-:Y:S04]  /*49c00*/  STL [R1+0x28e0], R240 ;  /* 0x0028e0f001007387 */ /* 0x000fe80000100800 */
[----:B------:R-:W-:Y:S11]  /*49c10*/  LDS R7, [R3+0x2b280] ;  /* 0x02b2800003077984 */ /* 0x000ff60000000800 */
[----:B------:R-:W-:Y:S05]  /*49c20*/  @!UPT UIADD3 URZ, URZ, URZ, URZ ;  /* 0x0000003f3f3ff290 */ /* 0x000fea000fffe03f */
[----:B------:R-:W-:Y:S04]  /*49c30*/  STL.64 [R1+0x60], R12 ;  /* 0x0000600c01007387 */ /* 0x000fe80000100a00 */
[----:B------:R1:W-:Y:S04]  /*49c40*/  STL.64 [R1+0x70], R16 ;  /* 0x0000701001007387 */ /* 0x0003e80000100a00 */
[----:B------:R2:W-:Y:S04]  /*49c50*/  STL.64 [R1+0x78], R18 ;  /* 0x0000781201007387 */ /* 0x0005e80000100a00 */
[----:B------:R3:W-:Y:S04]  /*49c60*/  STL [R1+0x68], R14 ;  /* 0x0000680e01007387 */ /* 0x0007e80000100800 */
        /* <DEDUP_REMOVED lines=47> */
[----:B---3--:R-:W3:Y:S04]  /*49f60*/  LDL.LU R14, [R1+0xc78] ;  /* 0x000c7800010e7983 */ /* 0x008ee80000300800 */
[----:B------:R-:W3:Y:S04]  /*49f70*/  LDL.LU R15, [R1+0xc7c] ;  /* 0x000c7c00010f7983 */ /* 0x000ee80000300800 */
[----:B------:R-:W-:Y:S01]  /*49f80*/  STL [R1+0x28e4], R240 ;  /* 0x0028e4f001007387 */ /* 0x000fe20000100800 */
[C---:B--2---:R-:W-:Y:S08]  /*49f90*/  HMMA.1688.F32.TF32 R44, R8.reuse, R222, R144 ;  /* 0x000000de082c723c */ /* 0x044ff00000081090 */
[----:B----4-:R-:W-:Y:S11]  /*49fa0*/  HMMA.1688.F32.TF32 R40, R8, R218, R92 ;  /* 0x000000da0828723c */ /* 0x010ff6000008105c */
[----:B------:R-:W-:Y:S04]  /*49fb0*/  @!UPT UIADD3 URZ, URZ, URZ, URZ ;  /* 0x0000003f3f3ff290 */ /* 0x000fe8000fffe03f */
[----:B------:R-:W-:Y:S04]  /*49fc0*/  STL.64 [R1+0x50], R44 ;  /* 0x0000502c01007387 */ /* 0x000fe80000100a00 */
[----:B------:R-:W-:Y:S04]  /*49fd0*/  STL.64 [R1+0x58], R46 ;  /* 0x0000582e01007387 */ /* 0x000fe80000100a00 */
[----:B------:R1:W-:Y:S01]  /*49fe0*/  STL [R1+0x4c], R43 ;  /* 0x00004c2b01007387 */ /* 0x0003e20000100800 */
[----:B------:R-:W-:Y:S02]  /*49ff0*/  IMAD.MOV.U32 R241, RZ, RZ, R40 ;  /* 0x000000fffff17224 */ /* 0x000fe400078e0028 */
[----:B------:R-:W-:-:S02]  /*4a000*/  IMAD.MOV.U32 R242, RZ, RZ, R41 ;  /* 0x000000fffff27224 */ /* 0x000fc400078e0029 */
[----:B------:R-:W-:Y:S02]  /*4a010*/  IMAD.MOV.U32 R243, RZ, RZ, R42 ;  /* 0x000000fffff37224 */ /* 0x000fe400078e002a */
[C---:B-1----:R-:W-:Y:S08]  /*4a020*/  HMMA.1688.F32.TF32 R40, R8.reuse, R214, R236 ;  /* 0x000000d60828723c */ /* 0x042ff000000810ec */
[C---:B------:R-:W-:Y:S08]  /*4a030*/  HMMA.1688.F32.TF32 R32, R8.reuse, R210, R32 ;  /* 0x000000d20820723c */ /* 0x040ff00000081020 */
[C---:B------:R-:W-:Y:S01]  /*4a040*/  HMMA.1688.F32.TF32 R28, R8.reuse, R206, R28 ;  /* 0x000000ce081c723c */ /* 0x040fe2000008101c */
[----:B------:R-:W-:Y:S04]  /*4a050*/  STL [R1+0x28f0], R243 ;  /* 0x0028f0f301007387 */ /* 0x000fe80000100800 */
[----:B------:R-:W-:Y:S03]  /*4a060*/  STL [R1+0x28ec], R242 ;  /* 0x0028ecf201007387 */ /* 0x000fe60000100800 */
[----:B------:R-:W-:Y:S01]  /*4a070*/  IMAD.MOV.U32 R240, RZ, RZ, R43 ;  /* 0x000000fffff07224 */ /* 0x000fe200078e002b */
[----:B------:R-:W-:Y:S04]  /*4a080*/  STL [R1+0x28e8], R241 ;  /* 0x0028e8f101007387 */ /* 0x000fe80000100800 */
[----:B------:R-:W-:Y:S04]  /*4a090*/  STL.64 [R1+0x30], R40 ;  /* 0x0000302801007387 */ /* 0x000fe80000100a00 */
[----:B------:R-:W-:Y:S01]  /*4a0a0*/  STL [R1+0x38], R42 ;  /* 0x0000382a01007387 */ /* 0x000fe20000100800 */
[----:B------:R-:W-:Y:S03]  /*4a0b0*/  HMMA.1688.F32.TF32 R248, R8, R198, R248 ;  /* 0x000000c608f8723c */ /* 0x000fe600000810f8 */
[----:B------:R1:W-:Y:S04]  /*4a0c0*/  STL [R1+0x28f4], R240 ;  /* 0x0028f4f001007387 */ /* 0x0003e80000100800 */
[----:B------:R-:W-:Y:S04]  /*4a0d0*/  STL [R1+0x20], R32 ;  /* 0x0000202001007387 */ /* 0x000fe80000100800 */
[----:B------:R-:W-:Y:S01]  /*4a0e0*/  STL.64 [R1+0x10], R28 ;  /* 0x0000101c01007387 */ /* 0x000fe20000100a00 */
[----:B-1----:R-:W-:-:S03]  /*4a0f0*/  IMAD.MOV.U32 R240, RZ, RZ, R31 ;  /* 0x000000fffff07224 */ /* 0x002fc600078e001f */
[----:B------:R1:W-:Y:S01]  /*4a100*/  STL [R1+0x18], R30 ;  /* 0x0000181e01007387 */ /* 0x0003e20000100800 */
[C---:B------:R-:W-:Y:S08]  /*4a110*/  HMMA.1688.F32.TF32 R244, R8.reuse, R194, R244 ;  /* 0x000000c208f4723c */ /* 0x040ff000000810f4 */
[C---:B-1----:R-:W-:Y:S08]  /*4a120*/  HMMA.1688.F32.TF32 R28, R8.reuse, R202, R36 ;  /* 0x000000ca081c723c */ /* 0x042ff00000081024 */
[C---:B------:R-:W-:Y:S08]  /*4a130*/  HMMA.1688.F32.TF32 R24, R8.reuse, R190, R24 ;  /* 0x000000be0818723c */ /* 0x040ff00000081018 */
[----:B------:R-:W-:Y:S01]  /*4a140*/  HMMA.1688.F32.TF32 R20, R8, R186, R20 ;  /* 0x000000ba0814723c */ /* 0x000fe20000081014 */
[----:B------:R-:W-:-:S02]  /*4a150*/  IMAD.MOV.U32 R243, RZ, RZ, R33 ;  /* 0x000000fffff37224 */ /* 0x000fc400078e0021 */
[----:B------:R-:W-:-:S05]  /*4a160*/  IMAD.MOV.U32 R242, RZ, RZ, R34 ;  /* 0x000000fffff27224 */ /* 0x000fca00078e0022 */
[----:B------:R-:W-:Y:S01]  /*4a170*/  HMMA.1688.F32.TF32 R16, R8, R182, R16 ;  /* 0x000000b60810723c */ /* 0x000fe20000081010 */
[----:B------:R-:W-:-:S07]  /*4a180*/  IMAD.MOV.U32 R241, RZ, RZ, R35 ;  /* 0x000000fffff17224 */ /* 0x000fce00078e0023 */
[----:B---3--:R-:W-:Y:S01]  /*4a190*/  HMMA.1688.F32.TF32 R8, R8, R178, R12 ;  /* 0x000000b20808723c */ /* 0x008fe2000008100c */
[----:B------:R-:W-:Y:S04]  /*4a1a0*/  STL.64 [R1+0x2900], R242 ;  /* 0x002900f201007387 */ /* 0x000fe80000100a00 */
[----:B------:R-:W-:Y:S04]  /*4a1b0*/  STL.64 [R1+0x28f8], R240 ;  /* 0x0028f8f001007387 */ /* 0x000fe80000100a00 */
[----:B------:R-:W-:Y:S04]  /*4a1c0*/  STL.64 [R1+0x28a8], R250 ;  /* 0x0028a8fa01007387 */ /* 0x000fe80000100a00 */
[----:B------:R-:W-:Y:S04]  /*4a1d0*/  STL.64 [R1], R28 ;  /* 0x0000001c01007387 */ /* 0x000fe80000100a00 */
        /* <DEDUP_REMOVED lines=11> */
[----:B------:R-:W-:Y:S04]  /*4a290*/  STL.64 [R1+0x1b0], R8 ;  /* 0x0001b00801007387 */ /* 0x000fe80000100a00 */
[----:B------:R-:W-:Y:S04]  /*4a2a0*/  STL.64 [R1+0x1b8], R10 ;  /* 0x0001b80a01007387 */ /* 0x000fe80000100a00 */
[----:B------:R-:W2:Y:S04]  /*4a2b0*/  LDL.LU R13, [R1+0xfe4] ;  /* 0x000fe400010d7983 */ /* 0x000ea80000300800 */
[----:B------:R-:W2:Y:S04]  /*4a2c0*/  LDL.LU R14, [R1+0xfe8] ;  /* 0x000fe800010e7983 */ /* 0x000ea80000300800 */
[----:B------:R-:W2:Y:S04]  /*4a2d0*/  LDL.LU R15, [R1+0xfec] ;  /* 0x000fec00010f7983 */ /* 0x000ea80000300800 */
[----:B-1----:R-:W4:Y:S04]  /*4a2e0*/  LDL.LU R16, [R1+0xff0] ;  /* 0x000ff00001107983 */ /* 0x002f280000300800 */
[----:B------:R-:W4:Y:S04]  /*4a2f0*/  LDL.LU R17, [R1+0xff4] ;  /* 0x000ff40001117983 */ /* 0x000f280000300800 */
[----:B---3--:R-:W4:Y:S04]  /*4a300*/  LDL.LU R18, [R1+0xff8] ;  /* 0x000ff80001127983 */ /* 0x008f280000300800 */
[----:B------:R-:W4:Y:S04]  /*4a310*/  LDL.LU R19, [R1+0xffc] ;  /* 0x000ffc0001137983 */ /* 0x000f280000300800 */
        /* <DEDUP_REMOVED lines=92> */
[----:B------:R-:W-:Y:S04]  /*4a8e0*/  LDS R8, [R252+0x2a280] ;  /* 0x02a28000fc087984 */ /* 0x000fe80000000800 */
[----:B------:R-:W-:Y:S04]  /*4a8f0*/  LDS R10, [R252+0x2b280] ;  /* 0x02b28000fc0a7984 */ /* 0x000fe80000000800 */
[----:B------:R-:W-:Y:S04]  /*4a900*/  LDS R9, [R0+0x2a280] ;  /* 0x02a2800000097984 */ /* 0x000fe80000000800 */
[----:B------:R-:W3:Y:S02]  /*4a910*/  LDS R11, [R0+0x2b280] ;  /* 0x02b28000000b7984 */ /* 0x000ee40000000800 */
[C---:B---3--:R-:W-:Y:S08]  /*4a920*/  HMMA.1688.F32.TF32 R24, R8.reuse, R218, R24 ;  /* 0x000000da0818723c */ /* 0x048ff00000081018 */
[C---:B----4-:R-:W-:Y:S08]  /*4a930*/  HMMA.1688.F32.TF32 R16, R8.reuse, R210, R16 ;  /* 0x000000d20810723c */ /* 0x050ff00000081010 */
[----:B--2---:R-:W-:Y:S08]  /*4a940*/  HMMA.1688.F32.TF32 R12, R8, R206, R12 ;  /* 0x000000ce080c723c */ /* 0x004ff0000008100c */
[C---:B------:R-:W-:Y:S08]  /*4a950*/  HMMA.1688.F32.TF32 R104, R4.reuse, R226, R88 ;  /* 0x000000e20468723c */ /* 0x040ff00000081058 */
[C---:B------:R-:W-:Y:S08]  /*4a960*/  HMMA.1688.F32.TF32 R88, R4.reuse, R170, R80 ;  /* 0x000000aa0458723c */ /* 0x040ff00000081050 */
[C---:B------:R-:W-:Y:S01]  /*4a970*/  HMMA.1688.F32.TF32 R108, R4.reuse, R230, R232 ;  /* 0x000000e6046c723c */ /* 0x040fe200000810e8 */
[----:B------:R-:W-:Y:S04]  /*4a980*/  LDS R232, [R2+0x2c000] ;  /* 0x02c0000002e87984 */ /* 0x000fe80000000800 */
[----:B------:R-:W-:Y:S03]  /*4a990*/  LDS R234, [R2+0x2d000] ;  /* 0x02d0000002ea7984 */ /* 0x000fe60000000800 */
[C---:B------:R-:W-:Y:S01]  /*4a9a0*/  HMMA.1688.F32.TF32 R80, R4.reuse, R218, R72 ;  /* 0x000000da0450723c */ /* 0x040fe20000081048 */
[----:B------:R-:W-:Y:S04]  /*4a9b0*/  LDS R233, [R3+0x2c000] ;  /* 0x02c0000003e97984 */ /* 0x000fe80000000800 */
[----:B------:R-:W-:Y:S03]  /*4a9c0*/  LDS R235, [R3+0x2d000] ;  /* 0x02d0000003eb7984 */ /* 0x000fe60000000800 */
        /* <DEDUP_REMOVED lines=68> */
[----:B--2---:R-:W2:Y:S04]  /*4ae10*/  LDL.LU R20, [R1+0xe90] ;  /* 0x000e900001147983 */ /* 0x004ea80000300800 */
[----:B------:R-:W-:Y:S04]  /*4ae20*/  STL.64 [R1+0x240], R16 ;  /* 0x0002401001007387 */ /* 0x000fe80000100a00 */
[----:B------:R-:W-:Y:S04]  /*4ae30*/  STL.64 [R1+0x248], R18 ;  /* 0x0002481201007387 */ /* 0x000fe80000100a00 */
[----:B------:R4:W-:Y:S04]  /*4ae40*/  STL.64 [R1+0x230], R12 ;  /* 0x0002300c01007387 */ /* 0x0009e80000100a00 */
[----:B------:R1:W-:Y:S04]  /*4ae50*/  STL.64 [R1+0x238], R14 ;  /* 0x0002380e01007387 */ /* 0x0003e80000100a00 */
        /* <DEDUP_REMOVED lines=55> */
[----:B----4-:R-:W4:Y:S04]  /*4b1d0*/  LDL.LU R12, [R1+0xfd0] ;  /* 0x000fd000010c7983 */ /* 0x010f280000300800 */
[----:B------:R-:W4:Y:S04]  /*4b1e0*/  LDL.LU R13, [R1+0xfd4] ;  /* 0x000fd400010d7983 */ /* 0x000f280000300800 */
[----:B-1----:R-:W4:Y:S04]  /*4b1f0*/  LDL.LU R14, [R1+0xfd8] ;  /* 0x000fd800010e7983 */ /* 0x002f280000300800 */
        /* <DEDUP_REMOVED lines=33> */
[C---:B----4-:R-:W-:Y:S03]  /*4b410*/  HMMA.1688.F32.TF32 R88, R8.reuse, R202, R12 ;  /* 0x000000ca0858723c */ /* 0x050fe6000008100c */
[----:B------:R-:W4:Y:S11]  /*4b420*/  LDL.LU R12, [R1+0xe80] ;  /* 0x000e8000010c7983 */ /* 0x000f360000300800 */
[----:B------:R-:W-:Y:S09]  /*4b430*/  @!UPT UIADD3 URZ, URZ, URZ, URZ ;  /* 0x0000003f3f3ff290 */ /* 0x000ff2000fffe03f */
[----:B------:R-:W-:Y:S04]  /*4b440*/  STL.64 [R1+0x220], R88 ;  /* 0x0002205801007387 */ /* 0x000fe80000100a00 */
[----:B------:R-:W-:Y:S04]  /*4b450*/  STL.64 [R1+0x228], R90 ;  /* 0x0002285a01007387 */ /* 0x000fe80000100a00 */
[----:B------:R-:W4:Y:S04]  /*4b460*/  LDL.LU R13, [R1+0xe84] ;  /* 0x000e8400010d7983 */ /* 0x000f280000300800 */
[----:B------:R-:W4:Y:S04]  /*4b470*/  LDL.LU R14, [R1+0xe88] ;  /* 0x000e8800010e7983 */ /* 0x000f280000300800 */
[----:B------:R-:W4:Y:S01]  /*4b480*/  LDL.LU R15, [R1+0xe8c] ;  /* 0x000e8c00010f7983 */ /* 0x000f220000300800 */
[C---:B--2---:R-:W-:Y:S08]  /*4b490*/  HMMA.1688.F32.TF32 R84, R8.reuse, R198, R84 ;  /* 0x000000c60854723c */ /* 0x044ff00000081054 */
[C---:B------:R-:W-:Y:S08]  /*4b4a0*/  HMMA.1688.F32.TF32 R80, R8.reuse, R194, R80 ;  /* 0x000000c20850723c */ /* 0x040ff00000081050 */
[C---:B------:R-:W-:Y:S08]  /*4b4b0*/  HMMA.1688.F32.TF32 R76, R8.reuse, R190, R76 ;  /* 0x000000be084c723c */ /* 0x040ff0000008104c */
[C---:B------:R-:W-:Y:S08]  /*4b4c0*/  HMMA.1688.F32.TF32 R72, R8.reuse, R186, R72 ;  /* 0x000000ba0848723c */ /* 0x040ff00000081048 */
[C---:B------:R-:W-:Y:S08]  /*4b4d0*/  HMMA.1688.F32.TF32 R68, R8.reuse, R182, R68 ;  /* 0x000000b60844723c */ /* 0x040ff00000081044 */
[----:B---3--:R-:W-:Y:S01]  /*4b4e0*/  HMMA.1688.F32.TF32 R64, R8, R178, R64 ;  /* 0x000000b20840723c */ /* 0x008fe20000081040 */
        /* <DEDUP_REMOVED lines=17> */
[----:B------:R-:W4:Y:S01]  /*4b600*/  LDS R11, [R0+0x2b300] ;  /* 0x02b30000000b7984 */ /* 0x000f220000000800 */
        /* <DEDUP_REMOVED lines=46> */
[----:B----4-:R-:W-:Y:S02]  /*4b8f0*/  HMMA.1688.F32.TF32 R4, R8, R230, R12 ;  /* 0x000000e60804723c */ /* 0x010fe4000008100c */
[----:B------:R-:W2:Y:S11]  /*4b900*/  LDL.LU R12, [R1+0xdf0] ;  /* 0x000df000010c7983 */ /* 0x000eb60000300800 */
[----:B------:R-:W-:Y:S10]  /*4b910*/  @!UPT UIADD3 URZ, URZ, URZ, URZ ;  /* 0x0000003f3f3ff290 */ /* 0x000ff4000fffe03f */
[----:B------:R-:W-:Y:S04]  /*4b920*/  STL.64 [R1+0x320], R4 ;  /* 0x0003200401007387 */ /* 0x000fe80000100a00 */
[----:B------:R-:W-:Y:S04]  /*4b930*/  STL.64 [R1+0x328], R6 ;  /* 0x0003280601007387 */ /* 0x000fe80000100a00 */
        /* <DEDUP_REMOVED lines=91> */
[-C--:B--2---:R-:W-:Y:S03]  /*4bef0*/  HMMA.1688.F32.TF32 R32, R116, R226.reuse, R32 ;  /* 0x000000e27420723c */ /* 0x084fe60000081020 */
[----:B------:R-:W-:Y:S04]  /*4bf00*/  LDS R4, [R252+0x2a380] ;  /* 0x02a38000fc047984 */ /* 0x000fe80000000800 */
[----:B------:R-:W-:Y:S04]  /*4bf10*/  LDS R6, [R252+0x2b380] ;  /* 0x02b38000fc067984 */ /* 0x000fe80000000800 */
[----:B------:R-:W-:Y:S04]  /*4bf20*/  LDS R5, [R0+0x2a380] ;  /* 0x02a3800000057984 */ /* 0x000fe80000000800 */
[----:B------:R-:W1:Y:S01]  /*4bf30*/  LDS R7, [R0+0x2b380] ;  /* 0x02b3800000077984 */ /* 0x000e620000000800 */
[C---:B---3--:R-:W-:Y:S08]  /*4bf40*/  HMMA.1688.F32.TF32 R88, R8.reuse, R226, R84 ;  /* 0x000000e20858723c */ /* 0x048ff00000081054 */
[C---:B------:R-:W-:Y:S08]  /*4bf50*/  HMMA.1688.F32.TF32 R84, R8.reuse, R174, R80 ;  /* 0x000000ae0854723c */ /* 0x040ff00000081050 */
[C---:B----4-:R-:W-:Y:S08]  /*4bf60*/  HMMA.1688.F32.TF32 R80, R8.reuse, R170, R76 ;  /* 0x000000aa0850723c */ /* 0x050ff0000008104c */
        /* <DEDUP_REMOVED lines=30> */
[----:B------:R-:W-:Y:S04]  /*4c150*/  STL.64 [R1+0x270], R44 ;  /* 0x0002702c01007387 */ /* 0x000fe80000100a00 */
[----:B------:R2:W-:Y:S02]  /*4c160*/  STL.64 [R1+0x278], R46 ;  /* 0x0002782e01007387 */ /* 0x0005e40000100a00 */
[C---:B--2---:R-:W-:Y:S08]  /*4c170*/  HMMA.1688.F32.TF32 R44, R8.reuse, R182, R144 ;  /* 0x000000b6082c723c */ /* 0x044ff00000081090 */
[----:B------:R-:W-:Y:S01]  /*4c180*/  HMMA.1688.F32.TF32 R8, R8, R178, R92 ;  /* 0x000000b20808723c */ /* 0x000fe2000008105c */
[----:B------:R-:W-:Y:S04]  /*4c190*/  STL.64 [R1+0x470], R48 ;  /* 0x0004703001007387 */ /* 0x000fe80000100a00 */
[----:B------:R-:W-:Y:S04]  /*4c1a0*/  STL.64 [R1+0x478], R50 ;  /* 0x0004783201007387 */ /* 0x000fe80000100a00 */
[----:B------:R-:W-:Y:S04]  /*4c1b0*/  STL.64 [R1+0x460], R40 ;  /* 0x0004602801007387 */ /* 0x000fe80000100a00 */
[----:B------:R2:W-:Y:S01]  /*4c1c0*/  STL.64 [R1+0x468], R42 ;  /* 0x0004682a01007387 */ /* 0x0005e20000100a00 */
[C---:B------:R-:W-:Y:S03]  /*4c1d0*/  HMMA.1688.F32.TF32 R68, R116.reuse, R170, R36 ;  /* 0x000000aa7444723c */ /* 0x040fe60000081024 */
[----:B------:R-:W-:Y:S04]  /*4c1e0*/  STL.64 [R1+0x450], R44 ;  /* 0x0004502c01007387 */ /* 0x000fe80000100a00 */
[----:B------:R-:W-:Y:S01]  /*4c1f0*/  STL.64 [R1+0x458], R46 ;  /* 0x0004582e01007387 */ /* 0x000fe20000100a00 */
[C---:B--2---:R-:W-:Y:S03]  /*4c200*/  HMMA.1688.F32.TF32 R40, R116.reuse, R230, R236 ;  /* 0x000000e67428723c */ /* 0x044fe600000810ec */
[----:B------:R-:W-:Y:S04]  /*4c210*/  STL.64 [R1+0x260], R8 ;  /* 0x0002600801007387 */ /* 0x000fe80000100a00 */
[----:B------:R2:W-:Y:S01]  /*4c220*/  STL.64 [R1+0x268], R10 ;  /* 0x0002680a01007387 */ /* 0x0005e20000100a00 */
[C---:B------:R-:W-:Y:S08]  /*4c230*/  HMMA.1688.F32.TF32 R72, R116.reuse, R222, R24 ;  /* 0x000000de7448723c */ /* 0x040ff00000081018 */
[C---:B--2---:R-:W-:Y:S08]  /*4c240*/  HMMA.1688.F32.TF32 R8, R116.reuse, R174, R28 ;  /* 0x000000ae7408723c */ /* 0x044ff0000008101c */
[C---:B------:R-:W-:Y:S08]  /*4c250*/  HMMA.1688.F32.TF32 R76, R116.reuse, R218, R20 ;  /* 0x000000da744c723c */ /* 0x040ff00000081014 */
[C---:B------:R-:W-:Y:S01]  /*4c260*/  HMMA.1688.F32.TF32 R80, R116.reuse, R214, R16 ;  /* 0x000000d67450723c */ /* 0x040fe20000081010 */
        /* <DEDUP_REMOVED lines=14> */
[----:B------:R-:W1:Y:S04]  /*4c350*/  LDL.LU R16, [R1+0x940] ;  /* 0x0009400001107983 */ /* 0x000e680000300800 */
[----:B------:R-:W1:Y:S04]  /*4c360*/  LDL.LU R17, [R1+0x944] ;  /* 0x0009440001117983 */ /* 0x000e680000300800 */
[----:B------:R-:W1:Y:S04]  /*4c370*/  LDL.LU R18, [R1+0x948] ;  /* 0x0009480001127983 */ /* 0x000e680000300800 */
[----:B------:R-:W1:Y:S04]  /*4c380*/  LDL.LU R19, [R1+0x94c] ;  /* 0x00094c0001137983 */ /* 0x000e680000300800 */
        /* <DEDUP_REMOVED lines=34> */
[----:B------:R-:W-:Y:S01]  /*4c5b0*/  HMMA.1688.F32.TF32 R84, R116, R210, R12 ;  /* 0x000000d27454723c */ /* 0x000fe2000008100c */
[----:B------:R-:W-:-:S02]  /*4c5c0*/  IMAD.MOV.U32 R22, RZ, RZ, R229 ;  /* 0x000000ffff167224 */ /* 0x000fc400078e00e5 */
[----:B------:R-:W-:-:S04]  /*4c5d0*/  IMAD.MOV.U32 R23, RZ, RZ, R228 ;  /* 0x000000ffff177224 */ /* 0x000fc800078e00e4 */
[----:B------:R-:W-:Y:S02]  /*4c5e0*/  IMAD.MOV.U32 R12, RZ, RZ, R225 ;  /* 0x000000ffff0c7224 */ /* 0x000fe400078e00e1 */
[----:B------:R-:W-:Y:S11]  /*4c5f0*/  IMAD.MOV.U32 R13, RZ, RZ, R224 ;  /* 0x000000ffff0d7224 */ /* 0x000ff600078e00e0 */
[----:B------:R-:W-:Y:S03]  /*4c600*/  @!UPT UIADD3 URZ, URZ, URZ, URZ ;  /* 0x0000003f3f3ff290 */ /* 0x000fe6000fffe03f */
[----:B------:R-:W-:Y:S04]  /*4c610*/  STL.64 [R1+0x2788], R86 ;  /* 0x0027885601007387 */ /* 0x000fe80000100a00 */
[----:B------:R-:W-:Y:S01]  /*4c620*/  STL.64 [R1+0x2780], R84 ;  /* 0x0027805401007387 */ /* 0x000fe20000100a00 */
[----:B-1----:R-:W-:Y:S08]  /*4c630*/  HMMA.1688.F32.TF32 R224, R4, R226, R16 ;  /* 0x000000e204e0723c */ /* 0x002ff00000081010 */
[C---:B----4-:R-:W-:Y:S08]  /*4c640*/  HMMA.1688.F32.TF32 R108, R116.reuse, R186, R28 ;  /* 0x000000ba746c723c */ /* 0x050ff0000008101c */
[C---:B------:R-:W-:Y:S08]  /*4c650*/  HMMA.1688.F32.TF32 R92, R116.reuse, R202, R92 ;  /* 0x000000ca745c723c */ /* 0x040ff0000008105c */
[C---:B------:R-:W-:Y:S08]  /*4c660*/  HMMA.1688.F32.TF32 R88, R116.reuse, R206, R100 ;  /* 0x000000ce7458723c */ /* 0x040ff00000081064 */
[C---:B------:R-:W-:Y:S08]  /*4c670*/  HMMA.1688.F32.TF32 R96, R116.reuse, R198, R144 ;  /* 0x000000c67460723c */ /* 0x040ff00000081090 */
[C---:B------:R-:W-:Y:S07]  /*4c680*/  HMMA.1688.F32.TF32 R100, R116.reuse, R194, R236 ;  /* 0x000000c27464723c */ /* 0x040fee00000810ec */
[----:B------:R-:W-:Y:S01]  /*4c690*/  STL.64 [R1+0x2798], R90 ;  /* 0x0027985a01007387 */ /* 0x000fe20000100a00 */
[C---:B--2---:R-:W-:Y:S03]  /*4c6a0*/  HMMA.1688.F32.TF32 R104, R116.reuse, R190, R32 ;  /* 0x000000be7468723c */ /* 0x044fe60000081020 */
[----:B------:R-:W-:Y:S05]  /*4c6b0*/  STL.64 [R1+0x2790], R88 ;  /* 0x0027905801007387 */ /* 0x000fea0000100a00 */
[C---:B---3--:R-:W-:Y:S01]  /*4c6c0*/  HMMA.1688.F32.TF32 R112, R116.reuse, R182, R36 ;  /* 0x000000b67470723c */ /* 0x048fe20000081024 */
[----:B------:R-:W-:Y:S07]  /*4c6d0*/  STL.64 [R1+0x27a8], R94 ;  /* 0x0027a85e01007387 */ /* 0x000fee0000100a00 */
[----:B------:R-:W-:Y:S08]  /*4c6e0*/  HMMA.1688.F32.TF32 R116, R116, R178, R24 ;  /* 0x000000b27474723c */ /* 0x000ff00000081018 */
        /* <DEDUP_REMOVED lines=60> */
[----:B------:R-:W-:-:S02]  /*4cab0*/  IMAD.MOV.U32 R31, RZ, RZ, R200 ;  /* 0x000000ffff1f7224 */ /* 0x000fc400078e00c8 */
[----:B------:R-:W-:Y:S02]  /*4cac0*/  IMAD.MOV.U32 R36, RZ, RZ, R197 ;  /* 0x000000ffff247224 */ /* 0x000fe400078e00c5 */
[----:B------:R-:W-:-:S03]  /*4cad0*/  IMAD.MOV.U32 R37, RZ, RZ, R196 ;  /* 0x000000ffff257224 */ /* 0x000fc600078e00c4 */
[----:B------:R-:W-:Y:S01]  /*4cae0*/  HMMA.1688.F32.TF32 R196, R4, R198, R28 ;  /* 0x000000c604c4723c */ /* 0x000fe2000008101c */
[----:B------:R-:W-:Y:S04]  /*4caf0*/  STL.64 [R1+0x2838], R174 ;  /* 0x002838ae01007387 */ /* 0x000fe80000100a00 */
[----:B------:R-:W-:Y:S01]  /*4cb00*/  STL.64 [R1+0x2830], R172 ;  /* 0x002830ac01007387 */ /* 0x000fe20000100a00 */
[----:B--2---:R-:W-:Y:S02]  /*4cb10*/  IMAD.MOV.U32 R33, RZ, RZ, R212 ;  /* 0x000000ffff217224 */ /* 0x004fe400078e00d4 */
[----:B---3--:R-:W-:Y:S02]  /*4cb20*/  IMAD.MOV.U32 R32, RZ, RZ, R213 ;  /* 0x000000ffff207224 */ /* 0x008fe400078e00d5 */
[----:B----4-:R-:W-:-:S02]  /*4cb30*/  IMAD.MOV.U32 R147, RZ, RZ, R216 ;  /* 0x000000ffff937224 */ /* 0x010fc400078e00d8 */
[----:B------:R-:W-:Y:S02]  /*4cb40*/  IMAD.MOV.U32 R146, RZ, RZ, R217 ;  /* 0x000000ffff927224 */ /* 0x000fe400078e00d9 */
[----:B------:R-:W-:Y:S02]  /*4cb50*/  IMAD.MOV.U32 R145, RZ, RZ, R220 ;  /* 0x000000ffff917224 */ /* 0x000fe400078e00dc */
[----:B------:R-:W-:Y:S01]  /*4cb60*/  IMAD.MOV.U32 R144, RZ, RZ, R221 ;  /* 0x000000ffff907224 */ /* 0x000fe200078e00dd */
[C---:B------:R-:W-:Y:S08]  /*4cb70*/  HMMA.1688.F32.TF32 R200, R4.reuse, R202, R32 ;  /* 0x000000ca04c8723c */ /* 0x040ff00000081020 */
[C---:B------:R-:W-:Y:S08]  /*4cb80*/  HMMA.1688.F32.TF32 R208, R4.reuse, R210, R144 ;  /* 0x000000d204d0723c */ /* 0x040ff00000081090 */
[----:B------:R-:W-:Y:S01]  /*4cb90*/  HMMA.1688.F32.TF32 R204, R4, R206, R236 ;  /* 0x000000ce04cc723c */ /* 0x000fe200000810ec */
[----:B------:R-:W-:Y:S01]  /*4cba0*/  IMAD.MOV.U32 R38, RZ, RZ, R193 ;  /* 0x000000ffff267224 */ /* 0x000fe200078e00c1 */
[----:B------:R-:W-:Y:S01]  /*4cbb0*/  LDS R236, [R252+0x2c000] ;  /* 0x02c00000fcec7984 */ /* 0x000fe20000000800 */
[----:B------:R-:W-:-:S02]  /*4cbc0*/  IMAD.MOV.U32 R39, RZ, RZ, R192 ;  /* 0x000000ffff277224 */ /* 0x000fc400078e00c0 */
[----:B------:R-:W-:Y:S01]  /*4cbd0*/  IMAD.MOV.U32 R18, RZ, RZ, R181 ;  /* 0x000000ffff127224 */ /* 0x000fe200078e00b5 */
[----:B------:R-:W-:Y:S02]  /*4cbe0*/  LDS R238, [R252+0x2d000] ;  /* 0x02d00000fcee7984 */ /* 0x000fe40000000800 */
[C---:B------:R-:W-:Y:S01]  /*4cbf0*/  HMMA.1688.F32.TF32 R220, R4.reuse, R222, R48 ;  /* 0x000000de04dc723c */ /* 0x040fe20000081030 */
[----:B------:R-:W-:Y:S01]  /*4cc00*/  IMAD.MOV.U32 R19, RZ, RZ, R180 ;  /* 0x000000ffff137224 */ /* 0x000fe200078e00b4 */
[----:B------:R-:W-:Y:S01]  /*4cc10*/  LDS R237, [R0+0x2c000] ;  /* 0x02c0000000ed7984 */ /* 0x000fe20000000800 */
[----:B------:R-:W-:Y:S02]  /*4cc20*/  IMAD.MOV.U32 R22, RZ, RZ, R185 ;  /* 0x000000ffff167224 */ /* 0x000fe400078e00b9 */
[----:B------:R-:W-:Y:S01]  /*4cc30*/  IMAD.MOV.U32 R23, RZ, RZ, R184 ;  /* 0x000000ffff177224 */ /* 0x000fe200078e00b8 */
[----:B------:R-:W-:Y:S02]  /*4cc40*/  LDS R239, [R0+0x2d000] ;  /* 0x02d0000000ef7984 */ /* 0x000fe40000000800 */
        /* <DEDUP_REMOVED lines=27> */
[----:B------:R-:W4:Y:S01]  /*4ce00*/  LDL R67, [R1+0x1838] ;  /* 0x0018380001437983 */ /* 0x000f220000100800 */
[----:B------:R-:W-:Y:S01]  /*4ce10*/  HMMA.1688.F32.TF32 R192, R4, R194, R36 ;  /* 0x000000c204c0723c */ /* 0x000fe20000081024 */
[----:B------:R-:W-:-:S02]  /*4ce20*/  IMAD.MOV.U32 R26, RZ, RZ, R189 ;  /* 0x000000ffff1a7224 */ /* 0x000fc400078e00bd */
[----:B------:R-:W-:Y:S01]  /*4ce30*/  IMAD.MOV.U32 R27, RZ, RZ, R188 ;  /* 0x000000ffff1b7224 */ /* 0x000fe200078e00bc */
[----:B------:R-:W2:Y:S01]  /*4ce40*/  LDL.LU R136, [R1+0x15a0] ;  /* 0x0015a00001887983 */ /* 0x000ea20000300800 */
[----:B------:R-:W-:Y:S02]  /*4ce50*/  IMAD.MOV.U32 R12, RZ, RZ, R177 ;  /* 0x000000ffff0c7224 */ /* 0x000fe400078e00b1 */
[----:B------:R-:W-:Y:S01]  /*4ce60*/  IMAD.MOV.U32 R13, RZ, RZ, R176 ;  /* 0x000000ffff0d7224 */ /* 0x000fe200078e00b0 */
[C---:B------:R-:W-:Y:S01]  /*4ce70*/  HMMA.1688.F32.TF32 R184, R4.reuse, R186, R20 ;  /* 0x000000ba04b8723c */ /* 0x040fe20000081014 */
[----:B------:R-:W2:Y:S04]  /*4ce80*/  LDL.LU R137, [R1+0x15a4] ;  /* 0x0015a40001897983 */ /* 0x000ea80000300800 */
[----:B------:R-:W2:Y:S03]  /*4ce90*/  LDL.LU R138, [R1+0x15a8] ;  /* 0x0015a800018a7983 */ /* 0x000ea60000300800 */
[C---:B------:R-:W-:Y:S01]  /*4cea0*/  HMMA.1688.F32.TF32 R188, R4.reuse, R190, R24 ;  /* 0x000000be04bc723c */ /* 0x040fe20000081018 */
[----:B------:R-:W2:Y:S04]  /*4ceb0*/  LDL.LU R139, [R1+0x15ac] ;  /* 0x0015ac00018b7983 */ /* 0x000ea80000300800 */
[----:B------:R-:W2:Y:S03]  /*4cec0*/  LDL.LU R132, [R1+0x15b0] ;  /* 0x0015b00001847983 */ /* 0x000ea60000300800 */
[C---:B------:R-:W-:Y:S01]  /*4ced0*/  HMMA.1688.F32.TF32 R180, R4.reuse, R182, R16 ;  /* 0x000000b604b4723c */ /* 0x040fe20000081010 */
[----:B------:R-:W2:Y:S04]  /*4cee0*/  LDL.LU R133, [R1+0x15b4] ;  /* 0x0015b40001857983 */ /* 0x000ea80000300800 */
[----:B------:R-:W2:Y:S03]  /*4cef0*/  LDL.LU R134, [R1+0x15b8] ;  /* 0x0015b80001867983 */ /* 0x000ea60000300800 */
[----:B------:R-:W-:Y:S01]  /*4cf00*/  HMMA.1688.F32.TF32 R176, R4, R178, R12 ;  /* 0x000000b204b0723c */ /* 0x000fe2000008100c */
        /* <DEDUP_REMOVED lines=17> */
[----:B----4-:R-:W1:Y:S04]  /*4d020*/  LDSM.16.M88.4 R32, [R67+0xe080] ;  /* 0x00e080004320783b */ /* 0x010e680000000200 */
[----:B------:R-:W4:Y:S04]  /*4d030*/  LDSM.16.M88.4 R36, [R67+0x10080] ;  /* 0x010080004324783b */ /* 0x000f280000000200 */
[----:B------:R-:W1:Y:S04]  /*4d040*/  LDSM.16.M88.4 R40, [R67+0x12080] ;  /* 0x012080004328783b */ /* 0x000e680000000200 */
[----:B------:R-:W1:Y:S04]  /*4d050*/  LDSM.16.M88.4 R44, [R67+0x14080] ;  /* 0x01408000432c783b */ /* 0x000e680000000200 */
[----:B------:R-:W1:Y:S04]  /*4d060*/  LDSM.16.M88.4 R48, [R67+0x16080] ;  /* 0x016080004330783b */ /* 0x000e680000000200 */
[----:B------:R-:W1:Y:S04]  /*4d070*/  LDSM.16.M88.4 R52, [R67+0x18080] ;  /* 0x018080004334783b */ /* 0x000e680000000200 */
[----:B------:R-:W1:Y:S04]  /*4d080*/  LDSM.16.M88.4 R56, [R67+0x1a080] ;  /* 0x01a080004338783b */ /* 0x000e680000000200 */
[----:B------:R-:W2:Y:S04]  /*4d090*/  LDSM.16.M88.4 R60, [R67+0x1c080] ;  /* 0x01c08000433c783b */ /* 0x000ea80000000200 */
[----:B------:R-:W-:Y:S04]  /*4d0a0*/  LDSM.16.M88.4 R4, [R67+0x80] ;  /* 0x000080004304783b */ /* 0x000fe80000000200 */
[----:B------:R-:W-:Y:S04]  /*4d0b0*/  LDSM.16.M88.4 R8, [R67+0x2080] ;  /* 0x002080004308783b */ /* 0x000fe80000000200 */
[----:B------:R-:W-:Y:S04]  /*4d0c0*/  LDSM.16.M88.4 R12, [R67+0x4080] ;  /* 0x00408000430c783b */ /* 0x000fe80000000200 */
[----:B------:R-:W-:Y:S04]  /*4d0d0*/  LDSM.16.M88.4 R16, [R67+0x6080] ;  /* 0x006080004310783b */ /* 0x000fe80000000200 */
[----:B------:R-:W-:Y:S04]  /*4d0e0*/  LDSM.16.M88.4 R20, [R67+0x8080] ;  /* 0x008080004314783b */ /* 0x000fe80000000200 */
[----:B------:R-:W-:Y:S04]  /*4d0f0*/  LDSM.16.M88.4 R24, [R67+0xa080] ;  /* 0x00a080004318783b */ /* 0x000fe80000000200 */
[----:B------:R-:W-:Y:S04]  /*4d100*/  LDSM.16.M88.4 R28, [R67+0xc080] ;  /* 0x00c08000431c783b */ /* 0x000fe80000000200 */
[----:B------:R-:W2:Y:S04]  /*4d110*/  LDSM.16.M88.4 R64, [R67+0x1e080] ;  /* 0x01e080004340783b */ /* 0x000ea80000000200 */
[----:B-1----:R-:W-:Y:S04]  /*4d120*/  STL [R1+0x2658], R34 ;  /* 0x0026582201007387 */ /* 0x002fe80000100800 */
        /* <DEDUP_REMOVED lines=13> */
[----:B--2---:R-:W-:Y:S04]  /*4d200*/  STL [R1+0x267c], R62 ;  /* 0x00267c3e01007387 */ /* 0x004fe80000100800 */
[----:B------:R-:W-:Y:S04]  /*4d210*/  STL [R1+0x2678], R63 ;  /* 0x0026783f01007387 */ /* 0x000fe80000100800 */
[----:B------:R-:W-:Y:S04]  /*4d220*/  STL [R1+0x2684], R66 ;  /* 0x0026844201007387 */ /* 0x000fe80000100800 */
[----:B------:R-:W-:Y:S04]  /*4d230*/  STL [R1+0x2680], R67 ;  /* 0x0026804301007387 */ /* 0x000fe80000100800 */
        /* <DEDUP_REMOVED lines=31> */
[----:B------:R-:W-:Y:S01]  /*4d430*/  STL [R1+0x2688], R147 ;  /* 0x0026889301007387 */ /* 0x000fe20000100800 */
        /* <DEDUP_REMOVED lines=10> */
[----:B------:R-:W2:Y:S01]  /*4d4e0*/  LDL.LU R243, [R1+0x151c] ;  /* 0x00151c0001f37983 */ /* 0x000ea20000300800 */
[C---:B---3--:R-:W-:Y:S08]  /*4d4f0*/  HMMA.1688.F32.TF32 R152, R232.reuse, R40, R152 ;  /* 0x00000028e898723c */ /* 0x048ff00000081098 */
[C---:B----4-:R-:W-:Y:S08]  /*4d500*/  HMMA.1688.F32.TF32 R156, R232.reuse, R44, R156 ;  /* 0x0000002ce89c723c */ /* 0x050ff0000008109c */
[C---:B------:R-:W-:Y:S08]  /*4d510*/  HMMA.1688.F32.TF32 R160, R232.reuse, R48, R160 ;  /* 0x00000030e8a0723c */ /* 0x040ff000000810a0 */
[C---:B------:R-:W-:Y:S01]  /*4d520*/  HMMA.1688.F32.TF32 R68, R232.reuse, R52, R248 ;  /* 0x00000034e844723c */ /* 0x040fe200000810f8 */
        /* <DEDUP_REMOVED lines=12> */
[----:B------:R-:W3:Y:S04]  /*4d5f0*/  LDL.LU R248, [R1+0x1400] ;  /* 0x0014000001f87983 */ /* 0x000ee80000300800 */
[----:B------:R-:W-:Y:S04]  /*4d600*/  STL.64 [R1+0x6a0], R68 ;  /* 0x0006a04401007387 */ /* 0x000fe80000100a00 */
[----:B------:R1:W-:Y:S04]  /*4d610*/  STL.64 [R1+0x6a8], R70 ;  /* 0x0006a84601007387 */ /* 0x0003e80000100a00 */
[----:B------:R-:W3:Y:S04]  /*4d620*/  LDL.LU R249, [R1+0x1404] ;  /* 0x0014040001f97983 */ /* 0x000ee80000300800 */
[----:B------:R-:W3:Y:S04]  /*4d630*/  LDL.LU R250, [R1+0x1408] ;  /* 0x0014080001fa7983 */ /* 0x000ee80000300800 */
[----:B------:R-:W3:Y:S01]  /*4d640*/  LDL.LU R251, [R1+0x140c] ;  /* 0x00140c0001fb7983 */ /* 0x000ee20000300800 */
[C---:B-1----:R-:W-:Y:S11]  /*4d650*/  HMMA.1688.F32.TF32 R68, R232.reuse, R56, R244 ;  /* 0x00000038e844723c */ /* 0x042ff600000810f4 */
[----:B------:R-:W-:Y:S11]  /*4d660*/  @!UPT UIADD3 URZ, URZ, URZ, URZ ;  /* 0x0000003f3f3ff290 */ /* 0x000ff6000fffe03f */
[----:B------:R-:W-:Y:S02]  /*4d670*/  @!UPT UIADD3 URZ, URZ, URZ, URZ ;  /* 0x0000003f3f3ff290 */ /* 0x000fe4000fffe03f */
[----:B------:R-:W-:Y:S02]  /*4d680*/  IMAD.MOV.U32 R154, RZ, RZ, R68 ;  /* 0x000000ffff9a7224 */ /* 0x000fe400078e0044 */
[----:B------:R-:W-:Y:S01]  /*4d690*/  IMAD.MOV.U32 R155, RZ, RZ, R69 ;  /* 0x000000ffff9b7224 */ /* 0x000fe200078e0045 */
[----:B------:R-:W4:Y:S01]  /*4d6a0*/  LDL.LU R68, [R1+0x13f0] ;  /* 0x0013f00001447983 */ /* 0x000f220000300800 */
[----:B------:R-:W-:Y:S02]  /*4d6b0*/  IMAD.MOV.U32 R148, RZ, RZ, R70 ;  /* 0x000000ffff947224 */ /* 0x000fe400078e0046 */
[----:B------:R-:W-:Y:S01]  /*4d6c0*/  IMAD.MOV.U32 R149, RZ, RZ, R71 ;  /* 0x000000ffff957224 */ /* 0x000fe200078e0047 */
[----:B------:R-:W4:Y:S04]  /*4d6d0*/  LDL.LU R69, [R1+0x13f4] ;  /* 0x0013f40001457983 */ /* 0x000f280000300800 */
[----:B------:R-:W4:Y:S04]  /*4d6e0*/  LDL.LU R70, [R1+0x13f8] ;  /* 0x0013f80001467983 */ /* 0x000f280000300800 */
[----:B------:R-:W4:Y:S04]  /*4d6f0*/  LDL.LU R71, [R1+0x13fc] ;  /* 0x0013fc0001477983 */ /* 0x000f280000300800 */
        /* <DEDUP_REMOVED lines=14> */
[----:B------:R-:W-:Y:S02]  /*4d7e0*/  IMAD.MOV.U32 R152, RZ, RZ, R74 ;  /* 0x000000ffff987224 */ /* 0x000fe400078e004a */
[----:B------:R-:W-:Y:S02]  /*4d7f0*/  IMAD.MOV.U32 R159, RZ, RZ, R73 ;  /* 0x000000ffff9f7224 */ /* 0x000fe400078e0049 */
[----:B------:R-:W-:Y:S01]  /*4d800*/  IMAD.MOV.U32 R158, RZ, RZ, R72 ;  /* 0x000000ffff9e7224 */ /* 0x000fe200078e0048 */
[----:B------:R-:W-:Y:S04]  /*4d810*/  STL [R1+0x26f4], R153 ;  /* 0x0026f49901007387 */ /* 0x000fe80000100800 */
[----:B------:R-:W-:Y:S04]  /*4d820*/  STL [R1+0x26f0], R152 ;  /* 0x0026f09801007387 */ /* 0x000fe80000100800 */
[----:B------:R1:W-:Y:S04]  /*4d830*/  STL [R1+0x26ec], R159 ;  /* 0x0026ec9f01007387 */ /* 0x0003e80000100800 */
[----:B------:R1:W-:Y:S01]  /*4d840*/  STL [R1+0x26e8], R158 ;  /* 0x0026e89e01007387 */ /* 0x0003e20000100800 */
[----:B---3--:R-:W-:Y:S03]  /*4d850*/  HMMA.1688.F32.TF32 R72, R232, R64, R248 ;  /* 0x00000040e848723c */ /* 0x008fe600000810f8 */
[----:B------:R-:W3:Y:S04]  /*4d860*/  LDL.LU R248, [R1+0x13c0] ;  /* 0x0013c00001f87983 */ /* 0x000ee80000300800 */
[----:B------:R-:W3:Y:S04]  /*4d870*/  LDL.LU R249, [R1+0x13c4] ;  /* 0x0013c40001f97983 */ /* 0x000ee80000300800 */
[----:B------:R-:W3:Y:S04]  /*4d880*/  LDL.LU R250, [R1+0x13c8] ;  /* 0x0013c80001fa7983 */ /* 0x000ee80000300800 */
[----:B------:R-:W3:Y:S01]  /*4d890*/  LDL.LU R251, [R1+0x13cc] ;  /* 0x0013cc0001fb7983 */ /* 0x000ee20000300800 */
[----:B----4-:R-:W-:Y:S08]  /*4d8a0*/  HMMA.1688.F32.TF32 R68, R236, R4, R68 ;  /* 0x00000004ec44723c */ /* 0x010ff00000081044 */
[----:B------:R-:W-:-:S02]  /*4d8b0*/  IMAD.MOV.U32 R157, RZ, RZ, R75 ;  /* 0x000000ffff9d7224 */ /* 0x000fc400078e004b */
[----:B------:R-:W-:Y:S02]  /*4d8c0*/  IMAD.MOV.U32 R156, RZ, RZ, R74 ;  /* 0x000000ffff9c7224 */ /* 0x000fe400078e004a */
[----:B------:R-:W-:Y:S11]  /*4d8d0*/  IMAD.MOV.U32 R163, RZ, RZ, R73 ;  /* 0x000000ffffa37224 */ /* 0x000ff600078e0049 */
[----:B------:R-:W-:Y:S01]  /*4d8e0*/  @!UPT UIADD3 URZ, URZ, URZ, URZ ;  /* 0x0000003f3f3ff290 */ /* 0x000fe2000fffe03f */
[----:B------:R-:W-:Y:S02]  /*4d8f0*/  IMAD.MOV.U32 R146, RZ, RZ, R68 ;  /* 0x000000ffff927224 */ /* 0x000fe400078e0044 */
[----:B------:R-:W-:Y:S02]  /*4d900*/  IMAD.MOV.U32 R147, RZ, RZ, R69 ;  /* 0x000000ffff937224 */ /* 0x000fe400078e0045 */
[----:B------:R-:W-:Y:S02]  /*4d910*/  IMAD.MOV.U32 R66, RZ, RZ, R70 ;  /* 0x000000ffff427224 */ /* 0x000fe400078e0046 */
[----:B------:R-:W-:Y:S02]  /*4d920*/  IMAD.MOV.U32 R67, RZ, RZ, R71 ;  /* 0x000000ffff437224 */ /* 0x000fe400078e0047 */
[----:B------:R-:W-:Y:S01]  /*4d930*/  HMMA.1688.F32.TF32 R68, R236, R8, R244 ;  /* 0x00000008ec44723c */ /* 0x000fe200000810f4 */
[----:B------:R-:W-:Y:S01]  /*4d940*/  IMAD.MOV.U32 R162, RZ, RZ, R72 ;  /* 0x000000ffffa27224 */ /* 0x000fe200078e0048 */
[----:B------:R-:W-:Y:S04]  /*4d950*/  STL [R1+0x2704], R157 ;  /* 0x0027049d01007387 */ /* 0x000fe80000100800 */
[----:B------:R-:W-:Y:S04]  /*4d960*/  STL [R1+0x2700], R156 ;  /* 0x0027009c01007387 */ /* 0x000fe80000100800 */
[----:B------:R-:W-:Y:S04]  /*4d970*/  STL [R1+0x26fc], R163 ;  /* 0x0026fca301007387 */ /* 0x000fe80000100800 */
[----:B------:R-:W-:Y:S04]  /*4d980*/  STL [R1+0x26f8], R162 ;  /* 0x0026f8a201007387 */ /* 0x000fe80000100800 */
[----:B------:R-:W-:Y:S04]  /*4d990*/  STL [R1+0x2714], R67 ;  /* 0x0027144301007387 */ /* 0x000fe80000100800 */
[----:B------:R-:W-:Y:S02]  /*4d9a0*/  STL [R1+0x2710], R66 ;  /* 0x0027104201007387 */ /* 0x000fe40000100800 */
[----:B------:R-:W-:-:S02]  /*4d9b0*/  IMAD.MOV.U32 R145, RZ, RZ, R71 ;  /* 0x000000ffff917224 */ /* 0x000fc400078e0047 */
[----:B------:R-:W-:Y:S01]  /*4d9c0*/  IMAD.MOV.U32 R144, RZ, RZ, R70 ;  /* 0x000000ffff907224 */ /* 0x000fe200078e0046 */
[----:B------:R-:W-:Y:S01]  /*4d9d0*/  STL [R1+0x270c], R147 ;  /* 0x00270c9301007387 */ /* 0x000fe20000100800 */
[----:B------:R-:W-:Y:S02]  /*4d9e0*/  IMAD.MOV.U32 R151, RZ, RZ, R69 ;  /* 0x000000ffff977224 */ /* 0x000fe400078e0045 */
[----:B------:R-:W-:Y:S01]  /*4d9f0*/  IMAD.MOV.U32 R150, RZ, RZ, R68 ;  /* 0x000000ffff967224 */ /* 0x000fe200078e0044 */
[----:B------:R-:W-:Y:S04]  /*4da00*/  STL [R1+0x2708], R146 ;  /* 0x0027089201007387 */ /* 0x000fe80000100800 */
[----:B------:R-:W-:Y:S04]  /*4da10*/  STL [R1+0x2724], R145 ;  /* 0x0027249101007387 */ /* 0x000fe80000100800 */
[----:B------:R-:W-:Y:S04]  /*4da20*/  STL [R1+0x2720], R144 ;  /* 0x0027209001007387 */ /* 0x000fe80000100800 */
[----:B------:R-:W-:Y:S04]  /*4da30*/  STL [R1+0x271c], R151 ;  /* 0x00271c9701007387 */ /* 0x000fe80000100800 */
[----:B------:R-:W-:Y:S01]  /*4da40*/  STL [R1+0x2718], R150 ;  /* 0x0027189601007387 */ /* 0x000fe20000100800 */
[----:B--2---:R-:W-:Y:S03]  /*4da50*/  HMMA.1688.F32.TF32 R68, R236, R12, R240 ;  /* 0x0000000cec44723c */ /* 0x004fe600000810f0 */
[----:B------:R-:W2:Y:S04]  /*4da60*/  LDL.LU R240, [R1+0x13b0] ;  /* 0x0013b00001f07983 */ /* 0x000ea80000300800 */
[----:B------:R-:W2:Y:S04]  /*4da70*/  LDL.LU R241, [R1+0x13b4] ;  /* 0x0013b40001f17983 */ /* 0x000ea80000300800 */
[----:B------:R-:W2:Y:S04]  /*4da80*/  LDL.LU R242, [R1+0x13b8] ;  /* 0x0013b80001f27983 */ /* 0x000ea80000300800 */
[----:B------:R-:W2:Y:S09]  /*4da90*/  LDL.LU R243, [R1+0x13bc] ;  /* 0x0013bc0001f37983 */ /* 0x000eb20000300800 */
[----:B-1----:R-:W-:-:S02]  /*4daa0*/  IMAD.MOV.U32 R155, RZ, RZ, R68 ;  /* 0x000000ffff9b7224 */ /* 0x002fc400078e0044 */
[----:B------:R-:W-:Y:S02]  /*4dab0*/  IMAD.MOV.U32 R154, RZ, RZ, R69 ;  /* 0x000000ffff9a7224 */ /* 0x000fe400078e0045 */
[----:B------:R-:W-:Y:S02]  /*4dac0*/  IMAD.MOV.U32 R160, RZ, RZ, R70 ;  /* 0x000000ffffa07224 */ /* 0x000fe400078e0046 */
[----:B------:R-:W-:-:S05]  /*4dad0*/  IMAD.MOV.U32 R161, RZ, RZ, R71 ;  /* 0x000000ffffa17224 */ /* 0x000fca00078e0047 */
        /* <DEDUP_REMOVED lines=15> */
[----:B---3--:R-:W-:Y:S03]  /*4dbd0*/  HMMA.1688.F32.TF32 R68, R236, R16, R248 ;  /* 0x00000010ec44723c */ /* 0x008fe600000810f8 */
[----:B------:R-:W3:Y:S04]  /*4dbe0*/  LDL.LU R75, [R1+0x138c] ;  /* 0x00138c00014b7983 */ /* 0x000ee80000300800 */
[----:B------:R-:W3:Y:S04]  /*4dbf0*/  LDL.LU R248, [R1+0x1350] ;  /* 0x0013500001f87983 */ /* 0x000ee80000300800 */
[----:B------:R-:W3:Y:S04]  /*4dc00*/  LDL.LU R249, [R1+0x1354] ;  /* 0x0013540001f97983 */ /* 0x000ee80000300800 */
[----:B------:R-:W3:Y:S04]  /*4dc10*/  LDL.LU R250, [R1+0x1358] ;  /* 0x0013580001fa7983 */ /* 0x000ee80000300800 */
[----:B------:R-:W3:Y:S05]  /*4dc20*/  LDL.LU R251, [R1+0x135c] ;  /* 0x00135c0001fb7983 */ /* 0x000eea0000300800 */
[----:B------:R-:W-:-:S02]  /*4dc30*/  IMAD.MOV.U32 R159, RZ, RZ, R68 ;  /* 0x000000ffff9f7224 */ /* 0x000fc400078e0044 */
[----:B------:R-:W-:Y:S01]  /*4dc40*/  IMAD.MOV.U32 R158, RZ, RZ, R69 ;  /* 0x000000ffff9e7224 */ /* 0x000fe200078e0045 */
[----:B------:R-:W3:Y:S01]  /*4dc50*/  LDL.LU R68, [R1+0x1370] ;  /* 0x0013700001447983 */ /* 0x000ee20000300800 */
[----:B------:R-:W-:Y:S02]  /*4dc60*/  IMAD.MOV.U32 R149, RZ, RZ, R70 ;  /* 0x000000ffff957224 */ /* 0x000fe400078e0046 */
[----:B------:R-:W-:Y:S01]  /*4dc70*/  IMAD.MOV.U32 R148, RZ, RZ, R71 ;  /* 0x000000ffff947224 */ /* 0x000fe200078e0047 */
[----:B------:R-:W3:Y:S04]  /*4dc80*/  LDL.LU R69, [R1+0x1374] ;  /* 0x0013740001457983 */ /* 0x000ee80000300800 */
[----:B------:R-:W3:Y:S04]  /*4dc90*/  LDL.LU R70, [R1+0x1378] ;  /* 0x0013780001467983 */ /* 0x000ee80000300800 */
[----:B------:R-:W3:Y:S04]  /*4dca0*/  LDL.LU R71, [R1+0x137c] ;  /* 0x00137c0001477983 */ /* 0x000ee80000300800 */
[----:B------:R-:W4:Y:S04]  /*4dcb0*/  LDL.LU R244, [R1+0x1360] ;  /* 0x0013600001f47983 */ /* 0x000f280000300800 */
[----:B------:R-:W4:Y:S04]  /*4dcc0*/  LDL.LU R245, [R1+0x1364] ;  /* 0x0013640001f57983 */ /* 0x000f280000300800 */
[----:B------:R-:W4:Y:S04]  /*4dcd0*/  LDL.LU R246, [R1+0x1368] ;  /* 0x0013680001f67983 */ /* 0x000f280000300800 */
[----:B------:R-:W4:Y:S04]  /*4dce0*/  LDL.LU R247, [R1+0x136c] ;  /* 0x00136c0001f77983 */ /* 0x000f280000300800 */
[----:B------:R1:W-:Y:S04]  /*4dcf0*/  STL [R1+0x273c], R158 ;  /* 0x00273c9e01007387 */ /* 0x0003e80000100800 */
[----:B------:R1:W-:Y:S01]  /*4dd00*/  STL [R1+0x2738], R159 ;  /* 0x0027389f01007387 */ /* 0x0003e20000100800 */
[C---:B--2---:R-:W-:Y:S03]  /*4dd10*/  HMMA.1688.F32.TF32 R84, R236.reuse, R20, R240 ;  /* 0x00000014ec54723c */ /* 0x044fe600000810f0 */
[----:B------:R-:W2:Y:S04]  /*4dd20*/  LDL.LU R240, [R1+0x1340] ;  /* 0x0013400001f07983 */ /* 0x000ea80000300800 */
[----:B------:R-:W2:Y:S04]  /*4dd30*/  LDL.LU R241, [R1+0x1344] ;  /* 0x0013440001f17983 */ /* 0x000ea80000300800 */
[----:B------:R-:W2:Y:S04]  /*4dd40*/  LDL.LU R242, [R1+0x1348] ;  /* 0x0013480001f27983 */ /* 0x000ea80000300800 */
[----:B------:R-:W2:Y:S01]  /*4dd50*/  LDL.LU R243, [R1+0x134c] ;  /* 0x00134c0001f37983 */ /* 0x000ea20000300800 */
        /* <DEDUP_REMOVED lines=10> */
[----:B-1----:R-:W-:Y:S02]  /*4de00*/  IMAD.MOV.U32 R154, RZ, RZ, R68 ;  /* 0x000000ffff9a7224 */ /* 0x002fe400078e0044 */
[----:B------:R-:W-:Y:S02]  /*4de10*/  IMAD.MOV.U32 R155, RZ, RZ, R69 ;  /* 0x000000ffff9b7224 */ /* 0x000fe400078e0045 */
[----:B------:R-:W-:Y:S02]  /*4de20*/  IMAD.MOV.U32 R145, RZ, RZ, R70 ;  /* 0x000000ffff917224 */ /* 0x000fe400078e0046 */
[----:B------:R-:W-:Y:S02]  /*4de30*/  IMAD.MOV.U32 R144, RZ, RZ, R71 ;  /* 0x000000ffff907224 */ /* 0x000fe400078e0047 */
[C---:B------:R-:W-:Y:S08]  /*4de40*/  HMMA.1688.F32.TF32 R68, R236.reuse, R44, R248 ;  /* 0x0000002cec44723c */ /* 0x040ff000000810f8 */
[C---:B------:R-:W-:Y:S11]  /*4de50*/  HMMA.1688.F32.TF32 R72, R236.reuse, R32, R72 ;  /* 0x00000020ec48723c */ /* 0x040ff60000081048 */
[----:B------:R-:W-:Y:S05]  /*4de60*/  @!UPT UIADD3 URZ, URZ, URZ, URZ ;  /* 0x0000003f3f3ff290 */ /* 0x000fea000fffe03f */
[----:B------:R-:W-:Y:S01]  /*4de70*/  MOV R158, R68 ;  /* 0x00000044009e7202 */ /* 0x000fe20000000f00 */
[----:B------:R-:W-:Y:S02]  /*4de80*/  IMAD.MOV.U32 R159, RZ, RZ, R69 ;  /* 0x000000ffff9f7224 */ /* 0x000fe400078e0045 */
[----:B------:R-:W-:Y:S02]  /*4de90*/  IMAD.MOV.U32 R161, RZ, RZ, R70 ;  /* 0x000000ffffa17224 */ /* 0x000fe400078e0046 */
[----:B------:R-:W-:Y:S01]  /*4dea0*/  IMAD.MOV.U32 R160, RZ, RZ, R71 ;  /* 0x000000ffffa07224 */ /* 0x000fe200078e0047 */
[C---:B------:R-:W-:Y:S08]  /*4deb0*/  HMMA.1688.F32.TF32 R76, R236.reuse, R28, R76 ;  /* 0x0000001cec4c723c */ /* 0x040ff0000008104c */
[----:B------:R-:W-:Y:S01]  /*4dec0*/  HMMA.1688.F32.TF32 R80, R236, R24, R80 ;  /* 0x00000018ec50723c */ /* 0x000fe20000081050 */
[----:B------:R-:W-:-:S02]  /*4ded0*/  IMAD.MOV.U32 R151, RZ, RZ, R72 ;  /* 0x000000ffff977224 */ /* 0x000fc400078e0048 */
[----:B------:R-:W-:Y:S02]  /*4dee0*/  IMAD.MOV.U32 R150, RZ, RZ, R73 ;  /* 0x000000ffff967224 */ /* 0x000fe400078e0049 */
[----:B------:R-:W-:Y:S02]  /*4def0*/  IMAD.MOV.U32 R67, RZ, RZ, R74 ;  /* 0x000000ffff437224 */ /* 0x000fe400078e004a */
[----:B------:R-:W-:-:S09]  /*4df00*/  IMAD.MOV.U32 R66, RZ, RZ, R75 ;  /* 0x000000ffff427224 */ /* 0x000fd200078e004b */
        /* <DEDUP_REMOVED lines=8> */
[----:B--2---:R-:W-:Y:S01]  /*4df90*/  HMMA.1688.F32.TF32 R68, R236, R48, R240 ;  /* 0x00000030ec44723c */ /* 0x004fe200000810f0 */
[----:B------:R-:W2:Y:S04]  /*4dfa0*/  LDL.LU R240, [R1+0x12a0] ;  /* 0x0012a00001f07983 */ /* 0x000ea80000300800 */
[----:B------:R-:W2:Y:S04]  /*4dfb0*/  LDL.LU R241, [R1+0x12a4] ;  /* 0x0012a40001f17983 */ /* 0x000ea80000300800 */
[----:B------:R-:W2:Y:S04]  /*4dfc0*/  LDL.LU R242, [R1+0x12a8] ;  /* 0x0012a80001f27983 */ /* 0x000ea80000300800 */
[----:B------:R-:W2:Y:S04]  /*4dfd0*/  LDL.LU R243, [R1+0x12ac] ;  /* 0x0012ac0001f37983 */ /* 0x000ea80000300800 */
[----:B------:R-:W3:Y:S04]  /*4dfe0*/  LDL.LU R248, [R1+0x12b0] ;  /* 0x0012b00001f87983 */ /* 0x000ee80000300800 */
[----:B------:R-:W3:Y:S04]  /*4dff0*/  LDL.LU R249, [R1+0x12b4] ;  /* 0x0012b40001f97983 */ /* 0x000ee80000300800 */
[----:B------:R-:W3:Y:S04]  /*4e000*/  LDL.LU R250, [R1+0x12b8] ;  /* 0x0012b80001fa7983 */ /* 0x000ee80000300800 */
[----:B------:R-:W3:Y:S01]  /*4e010*/  LDL.LU R251, [R1+0x12bc] ;  /* 0x0012bc0001fb7983 */ /* 0x000ee20000300800 */
        /* <DEDUP_REMOVED lines=109> */
[----:B------:R-:W-:Y:S01]  /*4e6f0*/  HMMA.1688.F32.TF32 R136, R232, R24, R136 ;  /* 0x00000018e888723c */ /* 0x000fe20000081088 */
[----:B------:R-:W-:Y:S04]  /*4e700*/  LDS R232, [R2+0x2c080] ;  /* 0x02c0800002e87984 */ /* 0x000fe80000000800 */
[----:B------:R-:W-:Y:S04]  /*4e710*/  LDS R234, [R2+0x2d080] ;  /* 0x02d0800002ea7984 */ /* 0x000fe80000000800 */
[----:B------:R-:W-:Y:S04]  /*4e720*/  LDS R233, [R3+0x2c080] ;  /* 0x02c0800003e97984 */ /* 0x000fe80000000800 */
[----:B------:R-:W2:Y:S02]  /*4e730*/  LDS R235, [R3+0x2d080] ;  /* 0x02d0800003eb7984 */ /* 0x000ea40000000800 */
[C---:B--2---:R-:W-:Y:S08]  /*4e740*/  HMMA.1688.F32.TF32 R112, R232.reuse, R32, R112 ;  /* 0x00000020e870723c */ /* 0x044ff00000081070 */
[----:B------:R-:W-:Y:S08]  /*4e750*/  HMMA.1688.F32.TF32 R108, R232, R36, R108 ;  /* 0x00000024e86c723c */ /* 0x000ff0000008106c */
[C---:B---3--:R-:W-:Y:S08]  /*4e760*/  HMMA.1688.F32.TF32 R196, R236.reuse, R52, R200 ;  /* 0x00000034ecc4723c */ /* 0x048ff000000810c8 */
[C---:B----4-:R-:W-:Y:S11]  /*4e770*/  HMMA.1688.F32.TF32 R204, R236.reuse, R56, R204 ;  /* 0x00000038eccc723c */ /* 0x050ff600000810cc */
[----:B------:R-:W-:Y:S05]  /*4e780*/  @!UPT UIADD3 URZ, URZ, URZ, URZ ;  /* 0x0000003f3f3ff290 */ /* 0x000fea000fffe03f */
[----:B------:R-:W-:Y:S02]  /*4e790*/  IMAD.MOV.U32 R47, RZ, RZ, R196 ;  /* 0x000000ffff2f7224 */ /* 0x000fe400078e00c4 */
[----:B------:R-:W-:Y:S02]  /*4e7a0*/  IMAD.MOV.U32 R50, RZ, RZ, R197 ;  /* 0x000000ffff327224 */ /* 0x000fe400078e00c5 */
[----:B------:R-:W-:Y:S02]  /*4e7b0*/  IMAD.MOV.U32 R51, RZ, RZ, R198 ;  /* 0x000000ffff337224 */ /* 0x000fe400078e00c6 */
[----:B------:R-:W-:Y:S01]  /*4e7c0*/  IMAD.MOV.U32 R55, RZ, RZ, R199 ;  /* 0x000000ffff377224 */ /* 0x000fe200078e00c7 */
[C---:B------:R-:W-:Y:S08]  /*4e7d0*/  HMMA.1688.F32.TF32 R200, R236.reuse, R60, R208 ;  /* 0x0000003cecc8723c */ /* 0x040ff000000810d0 */
[----:B------:R-:W-:Y:S01]  /*4e7e0*/  HMMA.1688.F32.TF32 R196, R236, R64, R212 ;  /* 0x00000040ecc4723c */ /* 0x000fe200000810d4 */
[----:B------:R-:W-:Y:S04]  /*4e7f0*/  STL.64 [R1+0x960], R204 ;  /* 0x000960cc01007387 */ /* 0x000fe80000100a00 */
[----:B------:R-:W-:Y:S04]  /*4e800*/  STL.64 [R1+0x968], R206 ;  /* 0x000968ce01007387 */ /* 0x000fe80000100a00 */
[----:B------:R-:W-:Y:S04]  /*4e810*/  LDS R236, [R252+0x2c080] ;  /* 0x02c08000fcec7984 */ /* 0x000fe80000000800 */
[----:B------:R-:W-:Y:S04]  /*4e820*/  LDS R238, [R252+0x2d080] ;  /* 0x02d08000fcee7984 */ /* 0x000fe80000000800 */
[----:B------:R-:W-:Y:S04]  /*4e830*/  STL.64 [R1+0x980], R200 ;  /* 0x000980c801007387 */ /* 0x000fe80000100a00 */
[----:B------:R1:W-:Y:S04]  /*4e840*/  STL.64 [R1+0x988], R202 ;  /* 0x000988ca01007387 */ /* 0x0003e80000100a00 */
[----:B------:R-:W-:Y:S04]  /*4e850*/  STL.64 [R1+0x970], R196 ;  /* 0x000970c401007387 */ /* 0x000fe80000100a00 */
[----:B------:R2:W-:Y:S01]  /*4e860*/  STL.64 [R1+0x978], R198 ;  /* 0x000978c601007387 */ /* 0x0005e20000100a00 */
[C---:B------:R-:W-:Y:S03]  /*4e870*/  HMMA.1688.F32.TF32 R168, R232.reuse, R12, R168 ;  /* 0x0000000ce8a8723c */ /* 0x040fe600000810a8 */
[----:B------:R-:W-:Y:S04]  /*4e880*/  LDS R237, [R0+0x2c080] ;  /* 0x02c0800000ed7984 */ /* 0x000fe80000000800 */
[----:B------:R-:W3:Y:S01]  /*4e890*/  LDS R239, [R0+0x2d080] ;  /* 0x02d0800000ef7984 */ /* 0x000ee20000000800 */
[C---:B-1----:R-:W-:Y:S08]  /*4e8a0*/  HMMA.1688.F32.TF32 R200, R232.reuse, R8, R220 ;  /* 0x00000008e8c8723c */ /* 0x042ff000000810dc */
[C---:B--2---:R-:W-:Y:S08]  /*4e8b0*/  HMMA.1688.F32.TF32 R196, R232.reuse, R4, R216 ;  /* 0x00000004e8c4723c */ /* 0x044ff000000810d8 */
        /* <DEDUP_REMOVED lines=8> */
[----:B------:R1:W-:Y:S01]  /*4e940*/  STL.64 [R1+0x9b8], R170 ;  /* 0x0009b8aa01007387 */ /* 0x0003e20000100a00 */
[C---:B------:R-:W-:Y:S08]  /*4e950*/  HMMA.1688.F32.TF32 R172, R232.reuse, R20, R224 ;  /* 0x00000014e8ac723c */ /* 0x040ff000000810e0 */
        /* <DEDUP_REMOVED lines=14> */
[----:B------:R-:W-:Y:S03]  /*4ea40*/  STL.64 [R1+0xa00], R116 ;  /* 0x000a007401007387 */ /* 0x000fe60000100a00 */
[C---:B---3--:R-:W-:Y:S01]  /*4ea50*/  HMMA.1688.F32.TF32 R76, R236.reuse, R4, R76 ;  /* 0x00000004ec4c723c */ /* 0x048fe2000008104c */
        /* <DEDUP_REMOVED lines=48> */
[----:B---3--:R-:W3:Y:S04]  /*4ed60*/  LDL.LU R68, [R1+0xca0] ;  /* 0x000ca00001447983 */ /* 0x008ee80000300800 */
[----:B------:R-:W3:Y:S04]  /*4ed70*/  LDL.LU R69, [R1+0xca4] ;  /* 0x000ca40001457983 */ /* 0x000ee80000300800 */
[----:B----4-:R-:W3:Y:S04]  /*4ed80*/  LDL.LU R70, [R1+0xca8] ;  /* 0x000ca80001467983 */ /* 0x010ee80000300800 */
[----:B------:R-:W3:Y:S04]  /*4ed90*/  LDL.LU R71, [R1+0xcac] ;  /* 0x000cac0001477983 */ /* 0x000ee80000300800 */
        /* <DEDUP_REMOVED lines=81> */
[C---:B----4-:R-:W-:Y:S08]  /*4f2b0*/  HMMA.1688.F32.TF32 R80, R232.reuse, R28, R80 ;  /* 0x0000001ce850723c */ /* 0x050ff00000081050 */
[C---:B--2---:R-:W-:Y:S08]  /*4f2c0*/  HMMA.1688.F32.TF32 R84, R232.reuse, R24, R84 ;  /* 0x00000018e854723c */ /* 0x044ff00000081054 */
[C---:B---3--:R-:W-:Y:S08]  /*4f2d0*/  HMMA.1688.F32.TF32 R92, R232.reuse, R16, R92 ;  /* 0x00000010e85c723c */ /* 0x048ff0000008105c */
[----:B------:R-:W-:Y:S08]  /*4f2e0*/  HMMA.1688.F32.TF32 R96, R232, R12, R96 ;  /* 0x0000000ce860723c */ /* 0x000ff00000081060 */
[C---:B------:R-:W-:Y:S08]  /*4f2f0*/  HMMA.1688.F32.TF32 R108, R236.reuse, R64, R108 ;  /* 0x00000040ec6c723c */ /* 0x040ff0000008106c */
[C---:B------:R-:W-:Y:S08]  /*4f300*/  HMMA.1688.F32.TF32 R112, R236.reuse, R60, R112 ;  /* 0x0000003cec70723c */ /* 0x040ff00000081070 */
[C---:B------:R-:W-:Y:S08]  /*4f310*/  HMMA.1688.F32.TF32 R172, R236.reuse, R44, R172 ;  /* 0x0000002cecac723c */ /* 0x040ff000000810ac */
[C---:B------:R-:W-:Y:S08]  /*4f320*/  HMMA.1688.F32.TF32 R196, R236.reuse, R28, R212 ;  /* 0x0000001cecc4723c */ /* 0x040ff000000810d4 */
[C---:B------:R-:W-:Y:S08]  /*4f330*/  HMMA.1688.F32.TF32 R204, R236.reuse, R32, R216 ;  /* 0x00000020eccc723c */ /* 0x040ff000000810d8 */
[C---:B------:R-:W-:Y:S07]  /*4f340*/  HMMA.1688.F32.TF32 R200, R236.reuse, R36, R220 ;  /* 0x00000024ecc8723c */ /* 0x040fee00000810dc */
[----:B------:R-:W-:Y:S04]  /*4f350*/  STL.64 [R1+0x13d0], R196 ;  /* 0x0013d0c401007387 */ /* 0x000fe80000100a00 */
[----:B------:R1:W-:Y:S02]  /*4f360*/  STL.64 [R1+0x13d8], R198 ;  /* 0x0013d8c601007387 */ /* 0x0003e40000100a00 */
        /* <DEDUP_REMOVED lines=14> */
[----:B------:R-:W-:Y:S04]  /*4f450*/  LDS R236, [R252+0x2c100] ;  /* 0x02c10000fcec7984 */ /* 0x000fe80000000800 */
[----:B------:R-:W-:Y:S03]  /*4f460*/  LDS R238, [R252+0x2d100] ;  /* 0x02d10000fcee7984 */ /* 0x000fe60000000800 */
[C---:B------:R-:W-:Y:S01]  /*4f470*/  HMMA.1688.F32.TF32 R104, R232.reuse, R4, R104 ;  /* 0x00000004e868723c */ /* 0x040fe20000081068 */
[----:B------:R-:W-:Y:S04]  /*4f480*/  LDS R237, [R0+0x2c100] ;  /* 0x02c1000000ed7984 */ /* 0x000fe80000000800 */
[----:B------:R-:W1:Y:S03]  /*4f490*/  LDS R239, [R0+0x2d100] ;  /* 0x02d1000000ef7984 */ /* 0x000e660000000800 */
[C---:B------:R-:W-:Y:S08]  /*4f4a0*/  HMMA.1688.F32.TF32 R100, R232.reuse, R8, R100 ;  /* 0x00000008e864723c */ /* 0x040ff00000081064 */
        /* <DEDUP_REMOVED lines=132> */
[C---:B---3--:R-:W-:Y:S08]  /*4fcf0*/  HMMA.1688.F32.TF32 R80, R236.reuse, R56, R80 ;  /* 0x00000038ec50723c */ /* 0x048ff00000081050 */
[C---:B--2---:R-:W-:Y:S08]  /*4fd00*/  HMMA.1688.F32.TF32 R92, R236.reuse, R44, R92 ;  /* 0x0000002cec5c723c */ /* 0x044ff0000008105c */
[C---:B----4-:R-:W-:Y:S08]  /*4fd10*/  HMMA.1688.F32.TF32 R96, R236.reuse, R40, R96 ;  /* 0x00000028ec60723c */ /* 0x050ff00000081060 */
[C---:B------:R-:W-:Y:S08]  /*4fd20*/  HMMA.1688.F32.TF32 R100, R236.reuse, R36, R100 ;  /* 0x00000024ec64723c */ /* 0x040ff00000081064 */
[C---:B------:R-:W-:Y:S08]  /*4fd30*/  HMMA.1688.F32.TF32 R108, R236.reuse, R28, R108 ;  /* 0x0000001cec6c723c */ /* 0x040ff0000008106c */
[C---:B------:R-:W-:Y:S08]  /*4fd40*/  HMMA.1688.F32.TF32 R112, R236.reuse, R24, R112 ;  /* 0x00000018ec70723c */ /* 0x040ff00000081070 */
[C---:B------:R-:W-:Y:S08]  /*4fd50*/  HMMA.1688.F32.TF32 R116, R236.reuse, R20, R116 ;  /* 0x00000014ec74723c */ /* 0x040ff00000081074 */
[----:B------:R-:W-:Y:S08]  /*4fd60*/  HMMA.1688.F32.TF32 R168, R236, R4, R168 ;  /* 0x00000004eca8723c */ /* 0x000ff000000810a8 */
[C---:B------:R-:W-:Y:S08]  /*4fd70*/  HMMA.1688.F32.TF32 R196, R232.reuse, R60, R216 ;  /* 0x0000003ce8c4723c */ /* 0x040ff000000810d8 */
[C---:B------:R-:W-:Y:S08]  /*4fd80*/  HMMA.1688.F32.TF32 R204, R232.reuse, R56, R212 ;  /* 0x00000038e8cc723c */ /* 0x040ff000000810d4 */
[----:B------:R-:W-:Y:S01]  /*4fd90*/  HMMA.1688.F32.TF32 R200, R232, R64, R220 ;  /* 0x00000040e8c8723c */ /* 0x000fe200000810dc */
[----:B------:R-:W-:Y:S04]  /*4fda0*/  LDS R232, [R2+0x2c180] ;  /* 0x02c1800002e87984 */ /* 0x000fe80000000800 */
[----:B------:R-:W-:Y:S04]  /*4fdb0*/  LDS R234, [R2+0x2d180] ;  /* 0x02d1800002ea7984 */ /* 0x000fe80000000800 */
[----:B------:R-:W-:Y:S04]  /*4fdc0*/  LDS R233, [R3+0x2c180] ;  /* 0x02c1800003e97984 */ /* 0x000fe80000000800 */
[----:B------:R-:W1:Y:S04]  /*4fdd0*/  LDS R235, [R3+0x2d180] ;  /* 0x02d1800003eb7984 */ /* 0x000e680000000800 */
[----:B------:R-:W-:Y:S04]  /*4fde0*/  STL.64 [R1+0x1270], R204 ;  /* 0x001270cc01007387 */ /* 0x000fe80000100a00 */
[----:B------:R-:W-:Y:S04]  /*4fdf0*/  STL.64 [R1+0x1278], R206 ;  /* 0x001278ce01007387 */ /* 0x000fe80000100a00 */
[----:B------:R-:W-:Y:S04]  /*4fe00*/  STL.64 [R1+0x1260], R196 ;  /* 0x001260c401007387 */ /* 0x000fe80000100a00 */
[----:B------:R2:W-:Y:S04]  /*4fe10*/  STL.64 [R1+0x1268], R198 ;  /* 0x001268c601007387 */ /* 0x0005e80000100a00 */
[----:B------:R-:W-:Y:S04]  /*4fe20*/  STL.64 [R1+0xac0], R200 ;  /* 0x000ac0c801007387 */ /* 0x000fe80000100a00 */
[----:B------:R-:W-:Y:S01]  /*4fe30*/  STL.64 [R1+0xac8], R202 ;  /* 0x000ac8ca01007387 */ /* 0x000fe20000100a00 */
[C---:B--2---:R-:W-:Y:S03]  /*4fe40*/  HMMA.1688.F32.TF32 R196, R236.reuse, R8, R172 ;  /* 0x00000008ecc4723c */ /* 0x044fe600000810ac */
[----:B------:R-:W-:Y:S04]  /*4fe50*/  STL.64 [R1+0x1250], R168 ;  /* 0x001250a801007387 */ /* 0x000fe80000100a00 */
[----:B------:R2:W-:Y:S01]  /*4fe60*/  STL.64 [R1+0x1258], R170 ;  /* 0x001258aa01007387 */ /* 0x0005e20000100a00 */
[C---:B------:R-:W-:Y:S08]  /*4fe70*/  HMMA.1688.F32.TF32 R172, R236.reuse, R12, R224 ;  /* 0x0000000cecac723c */ /* 0x040ff000000810e0 */
[C---:B--2---:R-:W-:Y:S08]  /*4fe80*/  HMMA.1688.F32.TF32 R168, R236.reuse, R16, R228 ;  /* 0x00000010eca8723c */ /* 0x044ff000000810e4 */
        /* <DEDUP_REMOVED lines=14> */
[C---:B-1----:R-:W-:Y:S01]  /*4ff70*/  HMMA.1688.F32.TF32 R68, R232.reuse, R4, R68 ;  /* 0x00000004e844723c */ /* 0x042fe20000081044 */
        /* <DEDUP_REMOVED lines=29> */
[----:B------:R-:W1:Y:S04]  /*50150*/  LDS R239, [R0+0x2d180] ;  /* 0x02d1800000ef7984 */ /* 0x000e680000000800 */
        /* <DEDUP_REMOVED lines=115> */
[C---:B---3--:R-:W-:Y:S11]  /*50890*/  HMMA.1688.F32.TF32 R196, R232.reuse, R20, R196 ;  /* 0x00000014e8c4723c */ /* 0x048ff600000810c4 */
[----:B------:R-:W-:Y:S11]  /*508a0*/  @!UPT UIADD3 URZ, URZ, URZ, URZ ;  /* 0x0000003f3f3ff290 */ /* 0x000ff6000fffe03f */
[----:B------:R-:W-:Y:S01]  /*508b0*/  @!UPT UIADD3 URZ, URZ, URZ, URZ ;  /* 0x0000003f3f3ff290 */ /* 0x000fe2000fffe03f */
[----:B------:R-:W-:Y:S04]  /*508c0*/  STL.64 [R1+0x1120], R196 ;  /* 0x001120c401007387 */ /* 0x000fe80000100a00 */
[----:B------:R1:W-:Y:S04]  /*508d0*/  STL.64 [R1+0x1128], R198 ;  /* 0x001128c601007387 */ /* 0x0003e80000100a00 */
[----:B-1----:R-:W2:Y:S04]  /*508e0*/  LDL.LU.64 R198, [R1+0x2910] ;  /* 0x0029100001c67983 */ /* 0x002ea80000300a00 */
[----:B------:R-:W2:Y:S04]  /*508f0*/  LDL.LU.64 R196, [R1+0x2908] ;  /* 0x0029080001c47983 */ /* 0x000ea80000300a00 */
[----:B------:R-:W-:Y:S04]  /*50900*/  STL.64 [R1+0x1110], R240 ;  /* 0x001110f001007387 */ /* 0x000fe80000100a00 */
[----:B------:R1:W-:Y:S04]  /*50910*/  STL.64 [R1+0x1118], R242 ;  /* 0x001118f201007387 */ /* 0x0003e80000100a00 */
[----:B-1----:R-:W3:Y:S04]  /*50920*/  LDL.LU.64 R242, [R1+0x2900] ;  /* 0x0029000001f27983 */ /* 0x002ee80000300a00 */
[----:B------:R-:W2:Y:S01]  /*50930*/  LDL.LU.64 R240, [R1+0x28f8] ;  /* 0x0028f80001f07983 */ /* 0x000ea20000300a00 */
[C---:B----4-:R-:W-:Y:S11]  /*50940*/  HMMA.1688.F32.TF32 R200, R232.reuse, R28, R200 ;  /* 0x0000001ce8c8723c */ /* 0x050ff600000810c8 */
[----:B------:R-:W-:Y:S11]  /*50950*/  @!UPT UIADD3 URZ, URZ, URZ, URZ ;  /* 0x0000003f3f3ff290 */ /* 0x000ff6000fffe03f */
[----:B------:R-:W-:Y:S01]  /*50960*/  @!UPT UIADD3 URZ, URZ, URZ, URZ ;  /* 0x0000003f3f3ff290 */ /* 0x000fe2000fffe03f */
[----:B------:R-:W-:Y:S04]  /*50970*/  STL.64 [R1+0x1100], R200 ;  /* 0x001100c801007387 */ /* 0x000fe80000100a00 */
[----:B------:R1:W-:Y:S02]  /*50980*/  STL.64 [R1+0x1108], R202 ;  /* 0x001108ca01007387 */ /* 0x0003e40000100a00 */
[C---:B-1----:R-:W-:Y:S08]  /*50990*/  HMMA.1688.F32.TF32 R200, R232.reuse, R32, R204 ;  /* 0x00000020e8c8723c */ /* 0x042ff000000810cc */
[C---:B------:R-:W-:Y:S08]  /*509a0*/  HMMA.1688.F32.TF32 R204, R232.reuse, R36, R208 ;  /* 0x00000024e8cc723c */ /* 0x040ff000000810d0 */
[C---:B------:R-:W-:Y:S07]  /*509b0*/  HMMA.1688.F32.TF32 R208, R232.reuse, R40, R212 ;  /* 0x00000028e8d0723c */ /* 0x040fee00000810d4 */
[----:B------:R-:W-:Y:S04]  /*509c0*/  STL.64 [R1+0x10f0], R200 ;  /* 0x0010f0c801007387 */ /* 0x000fe80000100a00 */
[----:B------:R1:W-:Y:S04]  /*509d0*/  STL.64 [R1+0x10f8], R202 ;  /* 0x0010f8ca01007387 */ /* 0x0003e80000100a00 */
[----:B------:R-:W-:Y:S01]  /*509e0*/  STL.64 [R1+0x10e0], R204 ;  /* 0x0010e0cc01007387 */ /* 0x000fe20000100a00 */
[C---:B------:R-:W-:Y:S03]  /*509f0*/  HMMA.1688.F32.TF32 R168, R232.reuse, R52, R168 ;  /* 0x00000034e8a8723c */ /* 0x040fe600000810a8 */
[----:B------:R4:W-:Y:S05]  /*50a00*/  STL.64 [R1+0x10e8], R206 ;  /* 0x0010e8ce01007387 */ /* 0x0009ea0000100a00 */
[C---:B-1----:R-:W-:Y:S08]  /*50a10*/  HMMA.1688.F32.TF32 R200, R232.reuse, R44, R216 ;  /* 0x0000002ce8c8723c */ /* 0x042ff000000810d8 */
[C---:B----4-:R-:W-:Y:S01]  /*50a20*/  HMMA.1688.F32.TF32 R204, R232.reuse, R48, R220 ;  /* 0x00000030e8cc723c */ /* 0x050fe200000810dc */
[----:B------:R-:W-:Y:S04]  /*50a30*/  STL.64 [R1+0x10d0], R208 ;  /* 0x0010d0d001007387 */ /* 0x000fe80000100a00 */
[----:B------:R-:W-:Y:S10]  /*50a40*/  STL.64 [R1+0x10d8], R210 ;  /* 0x0010d8d201007387 */ /* 0x000ff40000100a00 */
        /* <DEDUP_REMOVED lines=8> */
[----:B-1----:R-:W-:Y:S01]  /*50ad0*/  HMMA.1688.F32.TF32 R168, R232, R64, R228 ;  /* 0x00000040e8a8723c */ /* 0x002fe200000810e4 */
[----:B------:R-:W-:Y:S04]  /*50ae0*/  LDS R232, [R2+0x2c200] ;  /* 0x02c2000002e87984 */ /* 0x000fe80000000800 */
[----:B------:R-:W-:Y:S03]  /*50af0*/  LDS R234, [R2+0x2d200] ;  /* 0x02d2000002ea7984 */ /* 0x000fe60000000800 */
        /* <DEDUP_REMOVED lines=45> */
[C---:B----4-:R-:W-:Y:S08]  /*50dd0*/  HMMA.1688.F32.TF32 R72, R236.reuse, R52, R68 ;  /* 0x00000034ec48723c */ /* 0x050ff00000081044 */
[----:B------:R-:W-:Y:S11]  /*50de0*/  HMMA.1688.F32.TF32 R68, R236, R60, R248 ;  /* 0x0000003cec44723c */ /* 0x000ff600000810f8 */
[----:B------:R-:W-:Y:S04]  /*50df0*/  @!UPT UIADD3 URZ, URZ, URZ, URZ ;  /* 0x0000003f3f3ff290 */ /* 0x000fe8000fffe03f */
[----:B------:R4:W-:Y:S04]  /*50e00*/  STL.64 [R1+0xfb0], R72 ;  /* 0x000fb04801007387 */ /* 0x0009e80000100a00 */
[----:B------:R2:W-:Y:S04]  /*50e10*/  STL.64 [R1+0xfb8], R74 ;  /* 0x000fb84a01007387 */ /* 0x0005e80000100a00 */
[----:B----4-:R-:W4:Y:S04]  /*50e20*/  LDL.LU R72, [R1+0x10] ;  /* 0x0000100001487983 */ /* 0x010f280000300800 */
[----:B------:R3:W-:Y:S04]  /*50e30*/  STL.64 [R1+0xfa0], R76 ;  /* 0x000fa04c01007387 */ /* 0x0007e80000100a00 */
[----:B------:R1:W-:Y:S01]  /*50e40*/  STL.64 [R1+0xfa8], R78 ;  /* 0x000fa84e01007387 */ /* 0x0003e20000100a00 */
[----:B--2---:R-:W-:-:S03]  /*50e50*/  IMAD.MOV.U32 R75, RZ, RZ, R240 ;  /* 0x000000ffff4b7224 */ /* 0x004fc600078e00f0 */
[----:B------:R2:W-:Y:S04]  /*50e60*/  STL.64 [R1+0xf90], R68 ;  /* 0x000f904401007387 */ /* 0x0005e80000100a00 */
[----:B------:R1:W-:Y:S04]  /*50e70*/  STL.64 [R1+0xf98], R70 ;  /* 0x000f984601007387 */ /* 0x0003e80000100a00 */
[----:B------:R-:W4:Y:S04]  /*50e80*/  LDL.LU R73, [R1+0x14] ;  /* 0x0000140001497983 */ /* 0x000f280000300800 */
[----:B------:R-:W4:Y:S04]  /*50e90*/  LDL.LU R74, [R1+0x18] ;  /* 0x00001800014a7983 */ /* 0x000f280000300800 */
[----:B------:R-:W2:Y:S01]  /*50ea0*/  LDL.LU R240, [R1+0x28f4] ;  /* 0x0028f40001f07983 */ /* 0x000ea20000300800 */
[----:B---3--:R-:W-:-:S02]  /*50eb0*/  IMAD.MOV.U32 R77, RZ, RZ, R243 ;  /* 0x000000ffff4d7224 */ /* 0x008fc400078e00f3 */
[----:B-1----:R-:W-:Y:S01]  /*50ec0*/  IMAD.MOV.U32 R78, RZ, RZ, R242 ;  /* 0x000000ffff4e7224 */ /* 0x002fe200078e00f2 */
[----:B------:R-:W3:Y:S01]  /*50ed0*/  LDL.LU R76, [R1+0x20] ;  /* 0x00002000014c7983 */ /* 0x000ee20000300800 */
[----:B------:R-:W-:-:S03]  /*50ee0*/  IMAD.MOV.U32 R79, RZ, RZ, R241 ;  /* 0x000000ffff4f7224 */ /* 0x000fc600078e00f1 */
[----:B------:R-:W3:Y:S04]  /*50ef0*/  LDL.LU R243, [R1+0x28f0] ;  /* 0x0028f00001f37983 */ /* 0x000ee80000300800 */
[----:B------:R-:W3:Y:S04]  /*50f00*/  LDL.LU R242, [R1+0x28ec] ;  /* 0x0028ec0001f27983 */ /* 0x000ee80000300800 */
[----:B------:R-:W3:Y:S04]  /*50f10*/  LDL.LU R241, [R1+0x28e8] ;  /* 0x0028e80001f17983 */ /* 0x000ee80000300800 */
[----:B------:R-:W3:Y:S04]  /*50f20*/  LDL.LU R80, [R1+0x30] ;  /* 0x0000300001507983 */ /* 0x000ee80000300800 */
[----:B------:R-:W3:Y:S04]  /*50f30*/  LDL.LU R81, [R1+0x34] ;  /* 0x0000340001517983 */ /* 0x000ee80000300800 */
[----:B------:R-:W3:Y:S01]  /*50f40*/  LDL.LU R82, [R1+0x38] ;  /* 0x0000380001527983 */ /* 0x000ee20000300800 */
[----:B--2---:R-:W-:-:S03]  /*50f50*/  IMAD.MOV.U32 R83, RZ, RZ, R240 ;  /* 0x000000ffff537224 */ /* 0x004fc600078e00f0 */
[----:B------:R-:W2:Y:S04]  /*50f60*/  LDL.LU R240, [R1+0x28e4] ;  /* 0x0028e40001f07983 */ /* 0x000ea80000300800 */
[----:B------:R-:W3:Y:S04]  /*50f70*/  LDL.LU R88, [R1+0x50] ;  /* 0x0000500001587983 */ /* 0x000ee80000300800 */
        /* <DEDUP_REMOVED lines=76> */
[----:B---3--:R-:W-:-:S03]  /*51440*/  IMAD.MOV.U32 R84, RZ, RZ, R241 ;  /* 0x000000ffff547224 */ /* 0x008fc600078e00f1 */
        /* <DEDUP_REMOVED lines=11> */
[----:B------:R-:W3:Y:S04]  /*51500*/  LDL.LU R68, [R1] ;  /* 0x0000000001447983 */ /* 0x000ee80000300800 */
[----:B------:R-:W3:Y:S04]  /*51510*/  LDL.LU R69, [R1+0x4] ;  /* 0x0000040001457983 */ /* 0x000ee80000300800 */
[----:B------:R-:W3:Y:S04]  /*51520*/  LDL.LU R70, [R1+0x8] ;  /* 0x0000080001467983 */ /* 0x000ee80000300800 */
[----:B------:R-:W3:Y:S01]  /*51530*/  LDL.LU R71, [R1+0xc] ;  /* 0x00000c0001477983 */ /* 0x000ee20000300800 */
[----:B----4-:R-:W-:Y:S08]  /*51540*/  HMMA.1688.F32.TF32 R248, R232, R12, R248 ;  /* 0x0000000ce8f8723c */ /* 0x010ff000000810f8 */
[----:B--2---:R-:W-:Y:S01]  /*51550*/  HMMA.1688.F32.TF32 R236, R236, R64, R240 ;  /* 0x00000040ecec723c */ /* 0x004fe200000810f0 */
[----:B------:R-:W2:Y:S11]  /*51560*/  LDL.LU R240, [R1+0x160] ;  /* 0x0001600001f07983 */ /* 0x000eb60000300800 */
[----:B------:R-:W-:Y:S11]  /*51570*/  @!UPT UIADD3 URZ, URZ, URZ, URZ ;  /* 0x0000003f3f3ff290 */ /* 0x000ff6000fffe03f */
[----:B------:R-:W-:Y:S04]  /*51580*/  STL.64 [R1+0x630], R236 ;  /* 0x000630ec01007387 */ /* 0x000fe80000100a00 */
[----:B------:R-:W-:Y:S04]  /*51590*/  STL.64 [R1+0x638], R238 ;  /* 0x000638ee01007387 */ /* 0x000fe80000100a00 */
[----:B------:R-:W2:Y:S04]  /*515a0*/  LDL.LU R241, [R1+0x164] ;  /* 0x0001640001f17983 */ /* 0x000ea80000300800 */
[----:B------:R-:W2:Y:S04]  /*515b0*/  LDL.LU R242, [R1+0x168] ;  /* 0x0001680001f27983 */ /* 0x000ea80000300800 */
[----:B------:R-:W2:Y:S01]  /*515c0*/  LDL.LU R243, [R1+0x16c] ;  /* 0x00016c0001f37983 */ /* 0x000ea20000300800 */
[C---:B------:R-:W-:Y:S03]  /*515d0*/  HMMA.1688.F32.TF32 R200, R232.reuse, R4, R200 ;  /* 0x00000004e8c8723c */ /* 0x040fe600000810c8 */
[----:B------:R-:W-:Y:S04]  /*515e0*/  LDS R236, [R252+0x2c200] ;  /* 0x02c20000fcec7984 */ /* 0x000fe80000000800 */
[----:B------:R-:W-:Y:S01]  /*515f0*/  LDS R238, [R252+0x2d200] ;  /* 0x02d20000fcee7984 */ /* 0x000fe20000000800 */
[C---:B------:R-:W-:Y:S03]  /*51600*/  HMMA.1688.F32.TF32 R244, R232.reuse, R8, R244 ;  /* 0x00000008e8f4723c */ /* 0x040fe600000810f4 */
[----:B------:R-:W-:Y:S04]  /*51610*/  LDS R237, [R0+0x2c200] ;  /* 0x02c2000000ed7984 */ /* 0x000fe80000000800 */
[----:B------:R-:W1:Y:S08]  /*51620*/  LDS R239, [R0+0x2d200] ;  /* 0x02d2000000ef7984 */ /* 0x000e700000000800 */
[----:B------:R-:W-:Y:S04]  /*51630*/  STL.64 [R1+0xf80], R200 ;  /* 0x000f80c801007387 */ /* 0x000fe80000100a00 */
[----:B------:R4:W-:Y:S04]  /*51640*/  STL.64 [R1+0xf88], R202 ;  /* 0x000f88ca01007387 */ /* 0x0009e80000100a00 */
[----:B----4-:R-:W4:Y:S04]  /*51650*/  LDL.LU.64 R202, [R1+0x28c8] ;  /* 0x0028c80001ca7983 */ /* 0x010f280000300a00 */
[----:B------:R-:W4:Y:S04]  /*51660*/  LDL.LU.64 R200, [R1+0x28c0] ;  /* 0x0028c00001c87983 */ /* 0x000f280000300a00 */
        /* <DEDUP_REMOVED lines=9> */
[C---:B------:R-:W-:Y:S08]  /*51700*/  HMMA.1688.F32.TF32 R208, R232.reuse, R24, R208 ;  /* 0x00000018e8d0723c */ /* 0x040ff000000810d0 */
[C---:B------:R-:W-:Y:S08]  /*51710*/  HMMA.1688.F32.TF32 R212, R232.reuse, R28, R212 ;  /* 0x0000001ce8d4723c */ /* 0x040ff000000810d4 */
[C---:B------:R-:W-:Y:S08]  /*51720*/  HMMA.1688.F32.TF32 R168, R232.reuse, R40, R168 ;  /* 0x00000028e8a8723c */ /* 0x040ff000000810a8 */
[C---:B------:R-:W-:Y:S08]  /*51730*/  HMMA.1688.F32.TF32 R116, R232.reuse, R56, R116 ;  /* 0x00000038e874723c */ /* 0x040ff00000081074 */
[C---:B------:R-:W-:Y:S08]  /*51740*/  HMMA.1688.F32.TF32 R112, R232.reuse, R60, R112 ;  /* 0x0000003ce870723c */ /* 0x040ff00000081070 */
[----:B------:R-:W-:Y:S08]  /*51750*/  HMMA.1688.F32.TF32 R108, R232, R64, R108 ;  /* 0x00000040e86c723c */ /* 0x000ff0000008106c */
[C---:B------:R-:W-:Y:S08]  /*51760*/  HMMA.1688.F32.TF32 R104, R236.reuse, R4, R104 ;  /* 0x00000004ec68723c */ /* 0x040ff00000081068 */
[C---:B---3--:R-:W-:Y:S08]  /*51770*/  HMMA.1688.F32.TF32 R100, R236.reuse, R8, R100 ;  /* 0x00000008ec64723c */ /* 0x048ff00000081064 */
[C---:B------:R-:W-:Y:S08]  /*51780*/  HMMA.1688.F32.TF32 R96, R236.reuse, R12, R96 ;  /* 0x0000000cec60723c */ /* 0x040ff00000081060 */
[C---:B------:R-:W-:Y:S08]  /*51790*/  HMMA.1688.F32.TF32 R92, R236.reuse, R16, R92 ;  /* 0x00000010ec5c723c */ /* 0x040ff0000008105c */
[C---:B------:R-:W-:Y:S08]  /*517a0*/  HMMA.1688.F32.TF32 R88, R236.reuse, R20, R88 ;  /* 0x00000014ec58723c */ /* 0x040ff00000081058 */
[C---:B------:R-:W-:Y:S08]  /*517b0*/  HMMA.1688.F32.TF32 R84, R236.reuse, R24, R84 ;  /* 0x00000018ec54723c */ /* 0x040ff00000081054 */
[C---:B------:R-:W-:Y:S08]  /*517c0*/  HMMA.1688.F32.TF32 R80, R236.reuse, R28, R80 ;  /* 0x0000001cec50723c */ /* 0x040ff00000081050 */
[C---:B------:R-:W-:Y:S08]  /*517d0*/  HMMA.1688.F32.TF32 R76, R236.reuse, R32, R76 ;  /* 0x00000020ec4c723c */ /* 0x040ff0000008104c */
[----:B------:R-:W-:Y:S08]  /*517e0*/  HMMA.1688.F32.TF32 R72, R236, R36, R72 ;  /* 0x00000024ec48723c */ /* 0x000ff00000081048 */
[C---:B--2---:R-:W-:Y:S11]  /*517f0*/  HMMA.1688.F32.TF32 R240, R232.reuse, R16, R240 ;  /* 0x00000010e8f0723c */ /* 0x044ff600000810f0 */
[----:B------:R-:W-:Y:S11]  /*51800*/  @!UPT UIADD3 URZ, URZ, URZ, URZ ;  /* 0x0000003f3f3ff290 */ /* 0x000ff6000fffe03f */
[----:B------:R-:W-:Y:S01]  /*51810*/  @!UPT UIADD3 URZ, URZ, URZ, URZ ;  /* 0x0000003f3f3ff290 */ /* 0x000fe2000fffe03f */
[----:B------:R-:W-:Y:S04]  /*51820*/  STL.64 [R1+0xf50], R240 ;  /* 0x000f50f001007387 */ /* 0x000fe80000100a00 */
        /* <DEDUP_REMOVED lines=52> */
[----:B------:R-:W-:Y:S04]  /*51b70*/  LDS R233, [R3+0x2c280] ;  /* 0x02c2800003e97984 */ /* 0x000fe80000000800 */
[----:B------:R-:W2:Y:S01]  /*51b80*/  LDS R235, [R3+0x2d280] ;  /* 0x02d2800003eb7984 */ /* 0x000ea20000000800 */
[C---:B-1----:R-:W-:Y:S03]  /*51b90*/  HMMA.1688.F32.TF32 R72, R236.reuse, R48, R244 ;  /* 0x00000030ec48723c */ /* 0x042fe600000810f4 */
[----:B------:R1:W-:Y:S04]  /*51ba0*/  STL.64 [R1+0xe30], R68 ;  /* 0x000e304401007387 */ /* 0x0003e80000100a00 */
[----:B------:R3:W-:Y:S04]  /*51bb0*/  STL.64 [R1+0xe38], R70 ;  /* 0x000e384601007387 */ /* 0x0007e80000100a00 */
[----:B-1----:R-:W4:Y:S04]  /*51bc0*/  LDL.LU R68, [R1+0x360] ;  /* 0x0003600001447983 */ /* 0x002f280000300800 */
[----:B------:R-:W-:Y:S04]  /*51bd0*/  STL.64 [R1+0xe20], R76 ;  /* 0x000e204c01007387 */ /* 0x000fe80000100a00 */
[----:B------:R-:W-:Y:S04]  /*51be0*/  STL.64 [R1+0xe28], R78 ;  /* 0x000e284e01007387 */ /* 0x000fe80000100a00 */
        /* <DEDUP_REMOVED lines=104> */
[----:B------:R-:W-:Y:S01]  /*52270*/  HMMA.1688.F32.TF32 R212, R236, R60, R212 ;  /* 0x0000003cecd4723c */ /* 0x000fe200000810d4 */
[----:B------:R-:W-:Y:S04]  /*52280*/  LDS R236, [R252+0x2c280] ;  /* 0x02c28000fcec7984 */ /* 0x000fe80000000800 */
[----:B------:R-:W-:Y:S10]  /*52290*/  LDS R238, [R252+0x2d280] ;  /* 0x02d28000fcee7984 */ /* 0x000ff40000000800 */
[----:B------:R-:W-:Y:S04]  /*522a0*/  STL.64 [R1+0xe00], R204 ;  /* 0x000e00cc01007387 */ /* 0x000fe80000100a00 */
[----:B------:R1:W-:Y:S01]  /*522b0*/  STL.64 [R1+0xe08], R206 ;  /* 0x000e08ce01007387 */ /* 0x0003e20000100a00 */
[C---:B------:R-:W-:Y:S03]  /*522c0*/  HMMA.1688.F32.TF32 R248, R232.reuse, R4, R248 ;  /* 0x00000004e8f8723c */ /* 0x040fe600000810f8 */
[----:B------:R-:W-:Y:S04]  /*522d0*/  LDS R237, [R0+0x2c280] ;  /* 0x02c2800000ed7984 */ /* 0x000fe80000000800 */
[----:B------:R-:W2:Y:S04]  /*522e0*/  LDS R239, [R0+0x2d280] ;  /* 0x02d2800000ef7984 */ /* 0x000ea80000000800 */
        /* <DEDUP_REMOVED lines=26> */
[----:B------:R-:W-:Y:S04]  /*52490*/  STL.64 [R1+0xd90], R220 ;  /* 0x000d90dc01007387 */ /* 0x000fe80000100a00 */
[----:B------:R-:W-:Y:S01]  /*524a0*/  STL.64 [R1+0xd98], R222 ;  /* 0x000d98de01007387 */ /* 0x000fe20000100a00 */
[C---:B-1----:R-:W-:Y:S03]  /*524b0*/  HMMA.1688.F32.TF32 R216, R232.reuse, R28, R224 ;  /* 0x0000001ce8d8723c */ /* 0x042fe600000810e0 */
[----:B------:R-:W-:Y:S04]  /*524c0*/  STL.64 [R1+0xd80], R168 ;  /* 0x000d80a801007387 */ /* 0x000fe80000100a00 */
[----:B------:R1:W-:Y:S02]  /*524d0*/  STL.64 [R1+0xd88], R170 ;  /* 0x000d88aa01007387 */ /* 0x0003e40000100a00 */
        /* <DEDUP_REMOVED lines=10> */
[----:B------:R-:W-:Y:S07]  /*52580*/  STL.64 [R1+0xd60], R172 ;  /* 0x000d60ac01007387 */ /* 0x000fee0000100a00 */
[C---:B--2---:R-:W-:Y:S01]  /*52590*/  HMMA.1688.F32.TF32 R88, R236.reuse, R4, R84 ;  /* 0x00000004ec58723c */ /* 0x044fe20000081054 */
        /* <DEDUP_REMOVED lines=123> */
[C---:B--2---:R-:W-:Y:S11]  /*52d50*/  HMMA.1688.F32.TF32 R232, R236.reuse, R24, R232 ;  /* 0x00000018ece8723c */ /* 0x044ff600000810e8 */
[----:B------:R-:W-:Y:S11]  /*52d60*/  @!UPT UIADD3 URZ, URZ, URZ, URZ ;  /* 0x0000003f3f3ff290 */ /* 0x000ff6000fffe03f */
[----:B------:R-:W-:Y:S01]  /*52d70*/  @!UPT UIADD3 URZ, URZ, URZ, URZ ;  /* 0x0000003f3f3ff290 */ /* 0x000fe2000fffe03f */
[----:B------:R-:W-:Y:S04]  /*52d80*/  STL.64 [R1+0xba0], R232 ;  /* 0x000ba0e801007387 */ /* 0x000fe80000100a00 */
[----:B------:R1:W-:Y:S02]  /*52d90*/  STL.64 [R1+0xba8], R234 ;  /* 0x000ba8ea01007387 */ /* 0x0003e40000100a00 */
[C---:B-1----:R-:W-:Y:S08]  /*52da0*/  HMMA.1688.F32.TF32 R232, R236.reuse, R28, R244 ;  /* 0x0000001cece8723c */ /* 0x042ff000000810f4 */
[C---:B---3--:R-:W-:Y:S08]  /*52db0*/  HMMA.1688.F32.TF32 R244, R236.reuse, R32, R248 ;  /* 0x00000020ecf4723c */ /* 0x048ff000000810f8 */
[C---:B------:R-:W-:Y:S07]  /*52dc0*/  HMMA.1688.F32.TF32 R240, R236.reuse, R36, R240 ;  /* 0x00000024ecf0723c */ /* 0x040fee00000810f0 */
[----:B------:R-:W-:Y:S04]  /*52dd0*/  STL.64 [R1+0xbc0], R232 ;  /* 0x000bc0e801007387 */ /* 0x000fe80000100a00 */
[----:B------:R1:W-:Y:S02]  /*52de0*/  STL.64 [R1+0xbc8], R234 ;  /* 0x000bc8ea01007387 */ /* 0x0003e40000100a00 */
[C---:B-1----:R-:W-:Y:S02]  /*52df0*/  HMMA.1688.F32.TF32 R232, R236.reuse, R40, R216 ;  /* 0x00000028ece8723c */ /* 0x042fe400000810d8 */
[----:B------:R-:W-:Y:S04]  /*52e00*/  STL.64 [R1+0xbe0], R244 ;  /* 0x000be0f401007387 */ /* 0x000fe80000100a00 */
[----:B------:R-:W-:Y:S04]  /*52e10*/  STL.64 [R1+0xbe8], R246 ;  /* 0x000be8f601007387 */ /* 0x000fe80000100a00 */
[----:B------:R-:W-:Y:S04]  /*52e20*/  STL.64 [R1+0xc80], R240 ;  /* 0x000c80f001007387 */ /* 0x000fe80000100a00 */
[----:B------:R-:W-:Y:S01]  /*52e30*/  STL.64 [R1+0xc88], R242 ;  /* 0x000c88f201007387 */ /* 0x000fe20000100a00 */
[C---:B------:R-:W-:Y:S08]  /*52e40*/  HMMA.1688.F32.TF32 R216, R236.reuse, R44, R220 ;  /* 0x0000002cecd8723c */ /* 0x040ff000000810dc */
[----:B------:R-:W-:Y:S04]  /*52e50*/  STL.64 [R1+0xcd0], R232 ;  /* 0x000cd0e801007387 */ /* 0x000fe80000100a00 */
[----:B------:R-:W-:Y:S04]  /*52e60*/  STL.64 [R1+0xcd8], R234 ;  /* 0x000cd8ea01007387 */ /* 0x000fe80000100a00 */
[----:B------:R-:W-:Y:S04]  /*52e70*/  LDS R232, [R2+0x2c300] ;  /* 0x02c3000002e87984 */ /* 0x000fe80000000800 */
[----:B------:R-:W-:Y:S04]  /*52e80*/  LDS R234, [R2+0x2d300] ;  /* 0x02d3000002ea7984 */ /* 0x000fe80000000800 */
[----:B------:R-:W-:Y:S04]  /*52e90*/  LDS R233, [R3+0x2c300] ;  /* 0x02c3000003e97984 */ /* 0x000fe80000000800 */
[----:B------:R-:W1:Y:S01]  /*52ea0*/  LDS R235, [R3+0x2d300] ;  /* 0x02d3000003eb7984 */ /* 0x000e620000000800 */
[C---:B------:R-:W-:Y:S03]  /*52eb0*/  HMMA.1688.F32.TF32 R168, R236.reuse, R48, R168 ;  /* 0x00000030eca8723c */ /* 0x040fe600000810a8 */
[----:B------:R-:W-:Y:S04]  /*52ec0*/  STL.64 [R1+0xcc0], R216 ;  /* 0x000cc0d801007387 */ /* 0x000fe80000100a00 */
[----:B------:R2:W-:Y:S01]  /*52ed0*/  STL.64 [R1+0xcc8], R218 ;  /* 0x000cc8da01007387 */ /* 0x0005e20000100a00 */
[C---:B----4-:R-:W-:Y:S08]  /*52ee0*/  HMMA.1688.F32.TF32 R116, R236.reuse, R64, R116 ;  /* 0x00000040ec74723c */ /* 0x050ff00000081074 */
[C---:B--2---:R-:W-:Y:S07]  /*52ef0*/  HMMA.1688.F32.TF32 R216, R236.reuse, R52, R172 ;  /* 0x00000034ecd8723c */ /* 0x044fee00000810ac */
[----:B------:R-:W-:Y:S01]  /*52f00*/  STL.64 [R1+0xcb0], R168 ;  /* 0x000cb0a801007387 */ /* 0x000fe20000100a00 */
[C---:B------:R-:W-:Y:S03]  /*52f10*/  HMMA.1688.F32.TF32 R172, R236.reuse, R56, R224 ;  /* 0x00000038ecac723c */ /* 0x040fe600000810e0 */
[----:B------:R2:W-:Y:S05]  /*52f20*/  STL.64 [R1+0xcb8], R170 ;  /* 0x000cb8aa01007387 */ /* 0x0005ea0000100a00 */
[----:B--2---:R-:W-:Y:S01]  /*52f30*/  HMMA.1688.F32.TF32 R168, R236, R60, R228 ;  /* 0x0000003ceca8723c */ /* 0x004fe200000810e4 */
[----:B------:R-:W-:Y:S07]  /*52f40*/  LDS R236, [R252+0x2c300] ;  /* 0x02c30000fcec7984 */ /* 0x000fee0000000800 */
        /* <DEDUP_REMOVED lines=138> */
[----:B------:R-:W-:Y:S07]  /*537f0*/  HMMA.1688.F32.TF32 R232, R232, R64, R172 ;  /* 0x00000040e8e8723c */ /* 0x000fee00000810ac */
[----:B------:R-:W-:Y:S04]  /*53800*/  STL.64 [R1+0xb20], R216 ;  /* 0x000b20d801007387 */ /* 0x000fe80000100a00 */
        /* <DEDUP_REMOVED lines=11> */
[----:B------:R-:W2:Y:S04]  /*538c0*/  LDL.LU.64 R174, [R1+0x2838] ;  /* 0x0028380001ae7983 */ /* 0x000ea80000300a00 */
[----:B------:R-:W2:Y:S04]  /*538d0*/  LDL.LU.64 R172, [R1+0x2830] ;  /* 0x0028300001ac7983 */ /* 0x000ea80000300a00 */
[----:B------:R1:W-:Y:S04]  /*538e0*/  STL.64 [R1+0xad0], R232 ;  /* 0x000ad0e801007387 */ /* 0x0003e80000100a00 */
[----:B------:R1:W-:Y:S04]  /*538f0*/  STL.64 [R1+0xad8], R234 ;  /* 0x000ad8ea01007387 */ /* 0x0003e80000100a00 */
[----:B-1----:R-:W2:Y:S04]  /*53900*/  LDL.LU R232, [R1+0x270] ;  /* 0x0002700001e87983 */ /* 0x002ea80000300800 */
[----:B------:R-:W2:Y:S04]  /*53910*/  LDL.LU R233, [R1+0x274] ;  /* 0x0002740001e97983 */ /* 0x000ea80000300800 */
[----:B------:R-:W2:Y:S04]  /*53920*/  LDL.LU R234, [R1+0x278] ;  /* 0x0002780001ea7983 */ /* 0x000ea80000300800 */
[----:B------:R-:W2:Y:S01]  /*53930*/  LDL.LU R235, [R1+0x27c] ;  /* 0x00027c0001eb7983 */ /* 0x000ea20000300800 */
        /* <DEDUP_REMOVED lines=8> */
[----:B-1----:R-:W3:Y:S07]  /*539c0*/  LDL.LU.64 R226, [R1+0x2828] ;  /* 0x0028280001e27983 */ /* 0x002eee0000300a00 */
[C---:B------:R-:W-:Y:S01]  /*539d0*/  HMMA.1688.F32.TF32 R100, R236.reuse, R28, R100 ;  /* 0x0000001cec64723c */ /* 0x040fe20000081064 */
[----:B------:R-:W3:Y:S04]  /*539e0*/  LDL.LU.64 R224, [R1+0x2820] ;  /* 0x0028200001e07983 */ /* 0x000ee80000300a00 */
[----:B------:R-:W-:Y:S03]  /*539f0*/  STL.64 [R1+0x1540], R228 ;  /* 0x001540e401007387 */ /* 0x000fe60000100a00 */
[C---:B------:R-:W-:Y:S01]  /*53a00*/  HMMA.1688.F32.TF32 R96, R236.reuse, R32, R96 ;  /* 0x00000020ec60723c */ /* 0x040fe20000081060 */
[----:B------:R1:W-:Y:S07]  /*53a10*/  STL.64 [R1+0x1548], R230 ;  /* 0x001548e601007387 */ /* 0x0003ee0000100a00 */
[C---:B------:R-:W-:Y:S01]  /*53a20*/  HMMA.1688.F32.TF32 R92, R236.reuse, R36, R92 ;  /* 0x00000024ec5c723c */ /* 0x040fe2000008105c */
        /* <DEDUP_REMOVED lines=43> */
[C---:B--2---:R-:W-:Y:S08]  /*53ce0*/  HMMA.1688.F32.TF32 R232, R236.reuse, R48, R232 ;  /* 0x00000030ece8723c */ /* 0x044ff000000810e8 */
[----:B------:R-:W-:Y:S11]  /*53cf0*/  HMMA.1688.F32.TF32 R236, R236, R64, R68 ;  /* 0x00000040ecec723c */ /* 0x000ff60000081044 */
[----:B------:R-:W-:Y:S04]  /*53d00*/  @!UPT UIADD3 URZ, URZ, URZ, URZ ;  /* 0x0000003f3f3ff290 */ /* 0x000fe8000fffe03f */
[----:B------:R-:W-:Y:S04]  /*53d10*/  STL.64 [R1+0x14a0], R232 ;  /* 0x0014a0e801007387 */ /* 0x000fe80000100a00 */
[----:B------:R-:W-:Y:S04]  /*53d20*/  STL.64 [R1+0x14a8], R234 ;  /* 0x0014a8ea01007387 */ /* 0x000fe80000100a00 */
[----:B------:R-:W-:Y:S04]  /*53d30*/  STL.64 [R1+0x1490], R80 ;  /* 0x0014905001007387 */ /* 0x000fe80000100a00 */
[----:B------:R1:W-:Y:S04]  /*53d40*/  STL.64 [R1+0x1498], R82 ;  /* 0x0014985201007387 */ /* 0x0003e80000100a00 */
[----:B------:R-:W-:Y:S04]  /*53d50*/  LDS R232, [R2+0x2c380] ;  /* 0x02c3800002e87984 */ /* 0x000fe80000000800 */
[----:B------:R-:W-:Y:S04]  /*53d60*/  LDS R234, [R2+0x2d380] ;  /* 0x02d3800002ea7984 */ /* 0x000fe80000000800 */
[----:B-1----:R-:W2:Y:S04]  /*53d70*/  LDL.LU.64 R82, [R1+0x2778] ;  /* 0x0027780001527983 */ /* 0x002ea80000300a00 */
[----:B------:R-:W2:Y:S04]  /*53d80*/  LDL.LU.64 R80, [R1+0x2770] ;  /* 0x0027700001507983 */ /* 0x000ea80000300a00 */
[----:B------:R-:W-:Y:S04]  /*53d90*/  STL.64 [R1+0x1480], R76 ;  /* 0x0014804c01007387 */ /* 0x000fe80000100a00 */
[----:B------:R1:W-:Y:S04]  /*53da0*/  STL.64 [R1+0x1488], R78 ;  /* 0x0014884e01007387 */ /* 0x0003e80000100a00 */
[----:B------:R-:W-:Y:S04]  /*53db0*/  LDS R233, [R3+0x2c380] ;  /* 0x02c3800003e97984 */ /* 0x000fe80000000800 */
[----:B------:R-:W4:Y:S04]  /*53dc0*/  LDS R235, [R3+0x2d380] ;  /* 0x02d3800003eb7984 */ /* 0x000f280000000800 */
[----:B-1----:R-:W2:Y:S04]  /*53dd0*/  LDL.LU.64 R78, [R1+0x2768] ;  /* 0x00276800014e7983 */ /* 0x002ea80000300a00 */
[----:B------:R-:W2:Y:S04]  /*53de0*/  LDL.LU.64 R76, [R1+0x2760] ;  /* 0x00276000014c7983 */ /* 0x000ea80000300a00 */
[----:B------:R-:W-:Y:S04]  /*53df0*/  STL.64 [R1+0x1470], R72 ;  /* 0x0014704801007387 */ /* 0x000fe80000100a00 */
[----:B------:R1:W-:Y:S04]  /*53e00*/  STL.64 [R1+0x1478], R74 ;  /* 0x0014784a01007387 */ /* 0x0003e80000100a00 */
[----:B-1----:R-:W2:Y:S04]  /*53e10*/  LDL.LU.64 R74, [R1+0x2758] ;  /* 0x00275800014a7983 */ /* 0x002ea80000300a00 */
[----:B------:R-:W2:Y:S04]  /*53e20*/  LDL.LU.64 R72, [R1+0x2750] ;  /* 0x0027500001487983 */ /* 0x000ea80000300a00 */
[----:B------:R-:W2:Y:S04]  /*53e30*/  LDL.LU.64 R70, [R1+0x2748] ;  /* 0x0027480001467983 */ /* 0x000ea80000300a00 */
[----:B------:R-:W2:Y:S01]  /*53e40*/  LDL.LU.64 R68, [R1+0x2740] ;  /* 0x0027400001447983 */ /* 0x000ea20000300a00 */
[C---:B----4-:R-:W-:Y:S03]  /*53e50*/  HMMA.1688.F32.TF32 R244, R232.reuse, R4, R244 ;  /* 0x00000004e8f4723c */ /* 0x050fe600000810f4 */
[----:B------:R-:W-:Y:S04]  /*53e60*/  STL.64 [R1+0xa30], R236 ;  /* 0x000a30ec01007387 */ /* 0x000fe80000100a00 */
[----:B------:R-:W-:Y:S01]  /*53e70*/  STL.64 [R1+0xa38], R238 ;  /* 0x000a38ee01007387 */ /* 0x000fe20000100a00 */
[C---:B------:R-:W-:Y:S03]  /*53e80*/  HMMA.1688.F32.TF32 R248, R232.reuse, R8, R248 ;  /* 0x00000008e8f8723c */ /* 0x040fe600000810f8 */
[----:B------:R-:W-:Y:S04]  /*53e90*/  LDS R236, [R252+0x2c380] ;  /* 0x02c38000fcec7984 */ /* 0x000fe80000000800 */
[----:B------:R-:W-:Y:S04]  /*53ea0*/  LDS R238, [R252+0x2d380] ;  /* 0x02d38000fcee7984 */ /* 0x000fe80000000800 */
[----:B------:R-:W-:Y:S04]  /*53eb0*/  LDS R237, [R0+0x2c380] ;  /* 0x02c3800000ed7984 */ /* 0x000fe80000000800 */
[----:B------:R-:W-:Y:S04]  /*53ec0*/  STL.64 [R1+0xa10], R244 ;  /* 0x000a10f401007387 */ /* 0x000fe80000100a00 */
[----:B------:R1:W-:Y:S04]  /*53ed0*/  STL.64 [R1+0xa18], R246 ;  /* 0x000a18f601007387 */ /* 0x0003e80000100a00 */
[----:B------:R-:W4:Y:S01]  /*53ee0*/  LDS R239, [R0+0x2d380] ;  /* 0x02d3800000ef7984 */ /* 0x000f220000000800 */
[C---:B-1----:R-:W-:Y:S03]  /*53ef0*/  HMMA.1688.F32.TF32 R244, R232.reuse, R12, R240 ;  /* 0x0000000ce8f4723c */ /* 0x042fe600000810f0 */
[----:B------:R-:W-:Y:S04]  /*53f00*/  STL.64 [R1+0x9c0], R248 ;  /* 0x0009c0f801007387 */ /* 0x000fe80000100a00 */
[----:B------:R-:W-:Y:S11]  /*53f10*/  STL.64 [R1+0x9c8], R250 ;  /* 0x0009c8fa01007387 */ /* 0x000ff60000100a00 */
[----:B------:R-:W-:Y:S05]  /*53f20*/  @!UPT UIADD3 URZ, URZ, URZ, URZ ;  /* 0x0000003f3f3ff290 */ /* 0x000fea000fffe03f */
[----:B------:R-:W-:Y:S04]  /*53f30*/  STL.64 [R1+0x900], R244 ;  /* 0x000900f401007387 */ /* 0x000fe80000100a00 */
[----:B------:R-:W-:Y:S01]  /*53f40*/  STL.64 [R1+0x908], R246 ;  /* 0x000908f601007387 */ /* 0x000fe20000100a00 */
[C---:B--2---:R-:W-:Y:S08]  /*53f50*/  HMMA.1688.F32.TF32 R68, R232.reuse, R16, R68 ;  /* 0x00000010e844723c */ /* 0x044ff00000081044 */
[C---:B------:R-:W-:Y:S08]  /*53f60*/  HMMA.1688.F32.TF32 R240, R232.reuse, R20, R72 ;  /* 0x00000014e8f0723c */ /* 0x040ff00000081048 */
[C---:B------:R-:W-:Y:S07]  /*53f70*/  HMMA.1688.F32.TF32 R72, R232.reuse, R24, R76 ;  /* 0x00000018e848723c */ /* 0x040fee000008104c */
[----:B------:R-:W-:Y:S01]  /*53f80*/  STL.64 [R1+0x8d0], R68 ;  /* 0x0008d04401007387 */ /* 0x000fe20000100a00 */
[C---:B---3--:R-:W-:Y:S03]  /*53f90*/  HMMA.1688.F32.TF32 R76, R232.reuse, R32, R84 ;  /* 0x00000020e84c723c */ /* 0x048fe60000081054 */
[----:B------:R1:W-:Y:S05]  /*53fa0*/  STL.64 [R1+0x8d8], R70 ;  /* 0x0008d84601007387 */ /* 0x0003ea0000100a00 */
[C---:B-1----:R-:W-:Y:S01]  /*53fb0*/  HMMA.1688.F32.TF32 R68, R232.reuse, R28, R80 ;  /* 0x0000001ce844723c */ /* 0x042fe20000081050 */
[----:B------:R-:W-:Y:S04]  /*53fc0*/  STL.64 [R1+0x8c0], R240 ;  /* 0x0008c0f001007387 */ /* 0x000fe80000100a00 */
[----:B------:R-:W-:Y:S04]  /*53fd0*/  STL.64 [R1+0x8c8], R242 ;  /* 0x0008c8f201007387 */ /* 0x000fe80000100a00 */
        /* <DEDUP_REMOVED lines=8> */
[C---:B--2---:R-:W-:Y:S03]  /*54060*/  HMMA.1688.F32.TF32 R76, R232.reuse, R44, R96 ;  /* 0x0000002ce84c723c */ /* 0x044fe60000081060 */
        /* <DEDUP_REMOVED lines=16> */
[----:B-1----:R-:W-:Y:S08]  /*54170*/  HMMA.1688.F32.TF32 R68, R232, R64, R116 ;  /* 0x00000040e844723c */ /* 0x002ff00000081074 */
[C---:B----4-:R-:W-:Y:S03]  /*54180*/  HMMA.1688.F32.TF32 R76, R236.reuse, R4, R228 ;  /* 0x00000004ec4c723c */ /* 0x050fe600000810e4 */
[----:B------:R-:W-:Y:S04]  /*54190*/  STL.64 [R1+0x7c0], R72 ;  /* 0x0007c04801007387 */ /* 0x000fe80000100a00 */
[----:B------:R1:W-:Y:S01]  /*541a0*/  STL.64 [R1+0x7c8], R74 ;  /* 0x0007c84a01007387 */ /* 0x0003e20000100a00 */
[C---:B------:R-:W-:Y:S07]  /*541b0*/  HMMA.1688.F32.TF32 R80, R236.reuse, R12, R172 ;  /* 0x0000000cec50723c */ /* 0x040fee00000810ac */
[----:B------:R-:W-:Y:S01]  /*541c0*/  STL.64 [R1+0x7a0], R68 ;  /* 0x0007a04401007387 */ /* 0x000fe20000100a00 */
[C---:B-1----:R-:W-:Y:S03]  /*541d0*/  HMMA.1688.F32.TF32 R72, R236.reuse, R8, R224 ;  /* 0x00000008ec48723c */ /* 0x042fe600000810e0 */
[----:B------:R-:W-:Y:S04]  /*541e0*/  STL.64 [R1+0x7a8], R70 ;  /* 0x0007a84601007387 */ /* 0x000fe80000100a00 */
[----:B------:R-:W-:Y:S04]  /*541f0*/  STL.64 [R1+0x750], R76 ;  /* 0x0007504c01007387 */ /* 0x000fe80000100a00 */
[----:B------:R1:W-:Y:S04]  /*54200*/  STL.64 [R1+0x758], R78 ;  /* 0x0007584e01007387 */ /* 0x0003e80000100a00 */
[----:B------:R-:W-:Y:S04]  /*54210*/  LDS R68, [R2+0x2e000] ;  /* 0x02e0000002447984 */ /* 0x000fe80000000800 */
[----:B------:R-:W-:Y:S01]  /*54220*/  LDS R70, [R2+0x2f000] ;  /* 0x02f0000002467984 */ /* 0x000fe20000000800 */
[C---:B-1----:R-:W-:Y:S03]  /*54230*/  HMMA.1688.F32.TF32 R76, R236.reuse, R16, R168 ;  /* 0x00000010ec4c723c */ /* 0x042fe600000810a8 */
[----:B------:R-:W-:Y:S04]  /*54240*/  LDS R69, [R3+0x2e000] ;  /* 0x02e0000003457984 */ /* 0x000fe80000000800 */
[----:B------:R-:W1:Y:S04]  /*54250*/  LDS R71, [R3+0x2f000] ;  /* 0x02f0000003477984 */ /* 0x000e680000000800 */
        /* <DEDUP_REMOVED lines=12> */
[----:B------:R-:W-:Y:S01]  /*54320*/  STL.64 [R1+0x708], R82 ;  /* 0x0007085201007387 */ /* 0x000fe20000100a00 */
[----:B--2---:R-:W-:Y:S03]  /*54330*/  HMMA.1688.F32.TF32 R72, R236, R32, R208 ;  /* 0x00000020ec48723c */ /* 0x004fe600000810d0 */
[----:B------:R-:W-:Y:S04]  /*54340*/  STL.64 [R1+0x6f0], R76 ;  /* 0x0006f04c01007387 */ /* 0x000fe80000100a00 */
[----:B------:R1:W-:Y:S02]  /*54350*/  STL.64 [R1+0x6f8], R78 ;  /* 0x0006f84e01007387 */ /* 0x0003e40000100a00 */
[C---:B-1----:R-:W-:Y:S11]  /*54360*/  HMMA.1688.F32.TF32 R76, R68.reuse, R6, R164 ;  /* 0x00000006444c723c */ /* 0x042ff600000810a4 */
[----:B------:R-:W-:Y:S03]  /*54370*/  @!UPT UIADD3 URZ, URZ, URZ, URZ ;  /* 0x0000003f3f3ff290 */ /* 0x000fe6000fffe03f */
[----:B------:R-:W-:Y:S01]  /*54380*/  STL [R1+0x6e0], R72 ;  /* 0x0006e04801007387 */ /* 0x000fe20000100800 */
[C---:B------:R-:W-:Y:S08]  /*54390*/  HMMA.1688.F32.TF32 R84, R68.reuse, R10, R120 ;  /* 0x0000000a4454723c */ /* 0x040ff00000081078 */
[C---:B------:R-:W-:Y:S01]  /*543a0*/  HMMA.1688.F32.TF32 R80, R68.reuse, R14, R124 ;  /* 0x0000000e4450723c */ /* 0x040fe2000008107c */
[----:B------:R-:W-:Y:S04]  /*543b0*/  STL.64 [R1+0x600], R76 ;  /* 0x0006004c01007387 */ /* 0x000fe80000100a00 */
[----:B------:R1:W-:Y:S03]  /*543c0*/  STL.64 [R1+0x608], R78 ;  /* 0x0006084e01007387 */ /* 0x0003e60000100a00 */
[C---:B-1----:R-:W-:Y:S07]  /*543d0*/  HMMA.1688.F32.TF32 R76, R68.reuse, R18, R128 ;  /* 0x00000012444c723c */ /* 0x042fee0000081080 */
[----:B------:R-:W-:Y:S04]  /*543e0*/  STL.64 [R1+0x5e0], R84 ;  /* 0x0005e05401007387 */ /* 0x000fe80000100a00 */
[----:B------:R1:W-:Y:S04]  /*543f0*/  STL.64 [R1+0x5e8], R86 ;  /* 0x0005e85601007387 */ /* 0x0003e80000100a00 */
[----:B------:R-:W-:Y:S04]  /*54400*/  STL.64 [R1+0x5a0], R80 ;  /* 0x0005a05001007387 */ /* 0x000fe80000100a00 */
[----:B------:R2:W-:Y:S01]  /*54410*/  STL.64 [R1+0x5a8], R82 ;  /* 0x0005a85201007387 */ /* 0x0005e20000100a00 */
[C---:B-1----:R-:W-:Y:S03]  /*54420*/  HMMA.1688.F32.TF32 R84, R68.reuse, R22, R132 ;  /* 0x000000164454723c */ /* 0x042fe60000081084 */
[----:B------:R-:W-:Y:S05]  /*54430*/  STL.64 [R1+0x590], R76 ;  /* 0x0005904c01007387 */ /* 0x000fea0000100a00 */
[C---:B--2---:R-:W-:Y:S01]  /*54440*/  HMMA.1688.F32.TF32 R80, R68.reuse, R26, R136 ;  /* 0x0000001a4450723c */ /* 0x044fe20000081088 */
[----:B------:R1:W-:Y:S07]  /*54450*/  STL.64 [R1+0x598], R78 ;  /* 0x0005984e01007387 */ /* 0x0003ee0000100a00 */
[----:B-1----:R-:W-:Y:S07]  /*54460*/  HMMA.1688.F32.TF32 R76, R68, R30, R140 ;  /* 0x0000001e444c723c */ /* 0x002fee000008108c */
[----:B------:R-:W-:Y:S01]  /*54470*/  STL.64 [R1+0x560], R84 ;  /* 0x0005605401007387 */ /* 0x000fe20000100a00 */
[----:B------:R-:W-:-:S03]  /*54480*/  IMAD.MOV.U32 R248, RZ, RZ, R158 ;  /* 0x000000fffff87224 */ /* 0x000fc600078e009e */
[----:B------:R-:W-:Y:S04]  /*54490*/  STL.64 [R1+0x568], R86 ;  /* 0x0005685601007387 */ /* 0x000fe80000100a00 */
[----:B------:R-:W-:Y:S01]  /*544a0*/  STL.64 [R1+0x540], R80 ;  /* 0x0005405001007387 */ /* 0x000fe20000100a00 */
[----:B------:R-:W-:-:S03]  /*544b0*/  IMAD.MOV.U32 R249, RZ, RZ, R159 ;  /* 0x000000fffff97224 */ /* 0x000fc600078e009f */
[----:B------:R-:W-:Y:S04]  /*544c0*/  STL.64 [R1+0x548], R82 ;  /* 0x0005485201007387 */ /* 0x000fe80000100a00 */
[----:B------:R-:W2:Y:S04]  /*544d0*/  LDL.LU R158, [R1+0x273c] ;  /* 0x00273c00019e7983 */ /* 0x000ea80000300800 */
[----:B------:R1:W-:Y:S04]  /*544e0*/  STL.64 [R1+0x530], R76 ;  /* 0x0005304c01007387 */ /* 0x0003e80000100a00 */
[----:B------:R3:W-:Y:S04]  /*544f0*/  STL.64 [R1+0x538], R78 ;  /* 0x0005384e01007387 */ /* 0x0007e80000100a00 */
[----:B------:R-:W4:Y:S01]  /*54500*/  LDL.LU R159, [R1+0x2738] ;  /* 0x00273800019f7983 */ /* 0x000f220000300800 */
[----:B------:R-:W-:-:S02]  /*54510*/  IMAD.MOV.U32 R250, RZ, RZ, R161 ;  /* 0x000000fffffa7224 */ /* 0x000fc400078e00a1 */
[----:B------:R-:W-:Y:S01]  /*54520*/  IMAD.MOV.U32 R251, RZ, RZ, R160 ;  /* 0x000000fffffb7224 */ /* 0x000fe200078e00a0 */
[----:B------:R-:W4:Y:S01]  /*54530*/  LDL.LU R161, [R1+0x2734] ;  /* 0x0027340001a17983 */ /* 0x000f220000300800 */
[----:B-1----:R-:W-:Y:S02]  /*54540*/  IMAD.MOV.U32 R76, RZ, RZ, R154 ;  /* 0x000000ffff4c7224 */ /* 0x002fe400078e009a */
[----:B------:R-:W-:Y:S01]  /*54550*/  IMAD.MOV.U32 R77, RZ, RZ, R155 ;  /* 0x000000ffff4d7224 */ /* 0x000fe200078e009b */
[----:B------:R-:W4:Y:S04]  /*54560*/  LDL.LU R160, [R1+0x2730] ;  /* 0x0027300001a07983 */ /* 0x000f280000300800 */
[----:B------:R-:W4:Y:S04]  /*54570*/  LDL.LU R154, [R1+0x272c] ;  /* 0x00272c00019a7983 */ /* 0x000f280000300800 */
[----:B------:R-:W4:Y:S01]  /*54580*/  LDL.LU R155, [R1+0x2728] ;  /* 0x00272800019b7983 */ /* 0x000f220000300800 */
[----:B---3--:R-:W-:-:S02]  /*54590*/  IMAD.MOV.U32 R78, RZ, RZ, R145 ;  /* 0x000000ffff4e7224 */ /* 0x008fc400078e0091 */
[----:B------:R-:W-:Y:S01]  /*545a0*/  IMAD.MOV.U32 R79, RZ, RZ, R144 ;  /* 0x000000ffff4f7224 */ /* 0x000fe200078e0090 */
[----:B------:R-:W3:Y:S01]  /*545b0*/  LDL.LU R145, [R1+0x2724] ;  /* 0x0027240001917983 */ /* 0x000ee20000300800 */
[----:B------:R-:W-:Y:S02]  /*545c0*/  IMAD.MOV.U32 R84, RZ, RZ, R151 ;  /* 0x000000ffff547224 */ /* 0x000fe400078e0097 */
[----:B------:R-:W-:Y:S01]  /*545d0*/  IMAD.MOV.U32 R85, RZ, RZ, R150 ;  /* 0x000000ffff557224 */ /* 0x000fe200078e0096 */
        /* <DEDUP_REMOVED lines=23> */
[----:B------:R-:W-:Y:S02]  /*54750*/  IMAD.MOV.U32 R102, RZ, RZ, R149 ;  /* 0x000000ffff667224 */ /* 0x000fe400078e0095 */
[----:B------:R-:W-:-:S02]  /*54760*/  IMAD.MOV.U32 R103, RZ, RZ, R148 ;  /* 0x000000ffff677224 */ /* 0x000fc400078e0094 */
[----:B--2---:R-:W-:Y:S02]  /*54770*/  IMAD.MOV.U32 R101, RZ, RZ, R158 ;  /* 0x000000ffff657224 */ /* 0x004fe400078e009e */
[----:B----4-:R-:W-:Y:S02]  /*54780*/  IMAD.MOV.U32 R100, RZ, RZ, R159 ;  /* 0x000000ffff647224 */ /* 0x010fe400078e009f */
[----:B------:R-:W2:Y:S04]  /*54790*/  LDL.LU R159, [R1+0x26ec] ;  /* 0x0026ec00019f7983 */ /* 0x000ea80000300800 */
[----:B------:R-:W4:Y:S04]  /*547a0*/  LDL.LU R158, [R1+0x26e8] ;  /* 0x0026e800019e7983 */ /* 0x000f280000300800 */
[----:B------:R-:W4:Y:S01]  /*547b0*/  LDL.LU R149, [R1+0x26e4] ;  /* 0x0026e40001957983 */ /* 0x000f220000300800 */
[----:B------:R-:W-:-:S03]  /*547c0*/  IMAD.MOV.U32 R105, RZ, RZ, R154 ;  /* 0x000000ffff697224 */ /* 0x000fc600078e009a */
[----:B------:R-:W4:Y:S01]  /*547d0*/  LDL.LU R148, [R1+0x26e0] ;  /* 0x0026e00001947983 */ /* 0x000f220000300800 */
[----:B------:R-:W-:-:S03]  /*547e0*/  IMAD.MOV.U32 R104, RZ, RZ, R155 ;  /* 0x000000ffff687224 */ /* 0x000fc600078e009b */
[----:B------:R-:W4:Y:S04]  /*547f0*/  LDL.LU R155, [R1+0x26dc] ;  /* 0x0026dc00019b7983 */ /* 0x000f280000300800 */
[----:B------:R-:W4:Y:S01]  /*54800*/  LDL.LU R154, [R1+0x26d8] ;  /* 0x0026d800019a7983 */ /* 0x000f220000300800 */
[----:B------:R-:W-:Y:S02]  /*54810*/  IMAD.MOV.U32 R106, RZ, RZ, R160 ;  /* 0x000000ffff6a7224 */ /* 0x000fe400078e00a0 */
[----:B------:R-:W-:Y:S01]  /*54820*/  IMAD.MOV.U32 R107, RZ, RZ, R161 ;  /* 0x000000ffff6b7224 */ /* 0x000fe200078e00a1 */
[----:B------:R-:W4:Y:S04]  /*54830*/  LDL.LU R160, [R1+0x26d4] ;  /* 0x0026d40001a07983 */ /* 0x000f280000300800 */
[----:B------:R-:W4:Y:S01]  /*54840*/  LDL.LU R161, [R1+0x26d0] ;  /* 0x0026d00001a17983 */ /* 0x000f220000300800 */
[----:B---3--:R-:W-:-:S02]  /*54850*/  IMAD.MOV.U32 R109, RZ, RZ, R151 ;  /* 0x000000ffff6d7224 */ /* 0x008fc400078e0097 */
[----:B------:R-:W-:Y:S02]  /*54860*/  IMAD.MOV.U32 R108, RZ, RZ, R150 ;  /* 0x000000ffff6c7224 */ /* 0x000fe400078e0096 */
[----:B------:R-:W-:Y:S02]  /*54870*/  IMAD.MOV.U32 R110, RZ, RZ, R144 ;  /* 0x000000ffff6e7224 */ /* 0x000fe400078e0090 */
[----:B------:R-:W-:Y:S02]  /*54880*/  IMAD.MOV.U32 R119, RZ, RZ, R157 ;  /* 0x000000ffff777224 */ /* 0x000fe400078e009d */
[----:B------:R-:W-:Y:S02]  /*54890*/  IMAD.MOV.U32 R118, RZ, RZ, R156 ;  /* 0x000000ffff767224 */ /* 0x000fe400078e009c */
[----:B------:R-:W-:Y:S02]  /*548a0*/  IMAD.MOV.U32 R117, RZ, RZ, R163 ;  /* 0x000000ffff757224 */ /* 0x000fe400078e00a3 */
[----:B------:R-:W-:-:S02]  /*548b0*/  IMAD.MOV.U32 R116, RZ, RZ, R162 ;  /* 0x000000ffff747224 */ /* 0x000fc400078e00a2 */
[----:B------:R-:W3:Y:S04]  /*548c0*/  LDL.LU R162, [R1+0x26cc] ;  /* 0x0026cc0001a27983 */ /* 0x000ee80000300800 */
[----:B------:R-:W3:Y:S04]  /*548d0*/  LDL.LU R163, [R1+0x26c8] ;  /* 0x0026c80001a37983 */ /* 0x000ee80000300800 */
[----:B------:R-:W3:Y:S01]  /*548e0*/  LDL.LU R156, [R1+0x26c4] ;  /* 0x0026c400019c7983 */ /* 0x000ee20000300800 */
[----:B------:R-:W-:-:S03]  /*548f0*/  IMAD.MOV.U32 R234, RZ, RZ, R152 ;  /* 0x000000ffffea7224 */ /* 0x000fc600078e0098 */
[----:B------:R-:W3:Y:S01]  /*54900*/  LDL.LU R157, [R1+0x26c0] ;  /* 0x0026c000019d7983 */ /* 0x000ee20000300800 */
        /* <DEDUP_REMOVED lines=8> */
[----:B------:R-:W-:Y:S01]  /*54990*/  MOV R99, R59 ;  /* 0x0000003b00637202 */ /* 0x000fe20000000f00 */
        /* <DEDUP_REMOVED lines=16> */
[----:B------:R-:W-:Y:S01]  /*54aa0*/  HMMA.1688.F32.TF32 R72, R236, R36, R204 ;  /* 0x00000024ec48723c */ /* 0x000fe200000810cc */
[----:B--2---:R-:W-:Y:S02]  /*54ab0*/  IMAD.MOV.U32 R233, RZ, RZ, R159 ;  /* 0x000000ffffe97224 */ /* 0x004fe400078e009f */
[----:B----4-:R-:W-:Y:S02]  /*54ac0*/  IMAD.MOV.U32 R232, RZ, RZ, R158 ;  /* 0x000000ffffe87224 */ /* 0x010fe400078e009e */
[----:B------:R-:W3:Y:S04]  /*54ad0*/  LDL.LU R158, [R1+0x26bc] ;  /* 0x0026bc00019e7983 */ /* 0x000ee80000300800 */
[----:B------:R-:W3:Y:S04]  /*54ae0*/  LDL.LU R159, [R1+0x26b8] ;  /* 0x0026b800019f7983 */ /* 0x000ee80000300800 */
[----:B------:R-:W2:Y:S04]  /*54af0*/  LDL.LU R152, [R1+0x26b4] ;  /* 0x0026b40001987983 */ /* 0x000ea80000300800 */
[----:B------:R-:W2:Y:S04]  /*54b00*/  LDL.LU R153, [R1+0x26b0] ;  /* 0x0026b00001997983 */ /* 0x000ea80000300800 */
        /* <DEDUP_REMOVED lines=25> */
[----:B------:R-:W3:Y:S04]  /*54ca0*/  LDL.LU R46, [R1+0x2668] ;  /* 0x00266800012e7983 */ /* 0x000ee80000300800 */
        /* <DEDUP_REMOVED lines=56> */
[----:B------:R-:W-:Y:S07]  /*55030*/  HMMA.1688.F32.TF32 R72, R236, R64, R176 ;  /* 0x00000040ec48723c */ /* 0x000fee00000810b0 */
[----:B------:R-:W-:-:S02]  /*55040*/  LOP3.LUT R238, R2, 0x40, RZ, 0x3c, !PT ;  /* 0x0000004002ee7812 */ /* 0x000fc400078e3cff */
[----:B------:R-:W-:Y:S01]  /*55050*/  LOP3.LUT R239, R2, 0x60, RZ, 0x3c, !PT ;  /* 0x0000006002ef7812 */ /* 0x000fe200078e3cff */
[C---:B--2---:R-:W-:Y:S08]  /*55060*/  HMMA.1688.F32.TF32 R120, R68.reuse, R38, R148 ;  /* 0x000000264478723c */ /* 0x044ff00000081094 */
[----:B---3--:R-:W-:Y:S06]  /*55070*/  HMMA.1688.F32.TF32 R124, R68, R34, R144 ;  /* 0x00000022447c723c */ /* 0x008fec0000081090 */
[----:B------:R-:W-:Y:S01]  /*55080*/  IMAD.MOV.U32 R65, RZ, RZ, R72 ;  /* 0x000000ffff417224 */ /* 0x000fe200078e0048 */
[----:B------:R-:W-:Y:S01]  /*55090*/  MOV R64, R73 ;  /* 0x0000004900407202 */ /* 0x000fe20000000f00 */
[----:B------:R-:W-:Y:S01]  /*550a0*/  IMAD.MOV.U32 R61, RZ, RZ, R74 ;  /* 0x000000ffff3d7224 */ /* 0x000fe200078e004a */
[----:B------:R-:W-:Y:S01]  /*550b0*/  LDS R72, [R238+0x2e000] ;  /* 0x02e00000ee487984 */ /* 0x000fe20000000800 */
[----:B------:R-:W-:-:S03]  /*550c0*/  IMAD.MOV.U32 R60, RZ, RZ, R75 ;  /* 0x000000ffff3c7224 */ /* 0x000fc600078e004b */
[----:B------:R-:W-:Y:S04]  /*550d0*/  LDS R74, [R238+0x2f000] ;  /* 0x02f00000ee4a7984 */ /* 0x000fe80000000800 */
[----:B------:R-:W-:Y:S04]  /*550e0*/  LDS R73, [R239+0x2e000] ;  /* 0x02e00000ef497984 */ /* 0x000fe80000000800 */
[----:B------:R-:W1:Y:S01]  /*550f0*/  LDS R75, [R239+0x2f000] ;  /* 0x02f00000ef4b7984 */ /* 0x000e620000000800 */
[C---:B----4-:R-:W-:Y:S08]  /*55100*/  HMMA.1688.F32.TF32 R128, R68.reuse, R42, R152 ;  /* 0x0000002a4480723c */ /* 0x050ff00000081098 */
[C---:B------:R-:W-:Y:S01]  /*55110*/  HMMA.1688.F32.TF32 R116, R68.reuse, R66, R116 ;  /* 0x000000424474723c */ /* 0x040fe20000081074 */
[----:B------:R-:W-:Y:S04]  /*55120*/  STL.64 [R1+0x520], R124 ;  /* 0x0005207c01007387 */ /* 0x000fe80000100a00 */
[----:B------:R2:W-:Y:S04]  /*55130*/  STL.64 [R1+0x528], R126 ;  /* 0x0005287e01007387 */ /* 0x0005e80000100a00 */
[----:B------:R-:W-:Y:S04]  /*55140*/  STL.64 [R1+0x510], R120 ;  /* 0x0005107801007387 */ /* 0x000fe80000100a00 */
[----:B------:R3:W-:Y:S01]  /*55150*/  STL.64 [R1+0x518], R122 ;  /* 0x0005187a01007387 */ /* 0x0007e20000100a00 */
[----:B--2---:R-:W-:Y:S01]  /*55160*/  HMMA.1688.F32.TF32 R124, R68, R46, R156 ;  /* 0x0000002e447c723c */ /* 0x004fe2000008109c */
[----:B------:R-:W-:-:S02]  /*55170*/  LOP3.LUT R237, R2, 0x20, RZ, 0x3c, !PT ;  /* 0x0000002002ed7812 */ /* 0x000fc400078e3cff */
[----:B------:R-:W-:Y:S04]  /*55180*/  LDS R152, [R2+0x2e180] ;  /* 0x02e1800002987984 */ /* 0x000fe80000000800 */
[----:B------:R-:W-:Y:S01]  /*55190*/  LDS R154, [R2+0x2f180] ;  /* 0x02f18000029a7984 */ /* 0x000fe20000000800 */
[----:B---3--:R-:W-:Y:S03]  /*551a0*/  HMMA.1688.F32.TF32 R120, R68, R50, R160 ;  /* 0x000000324478723c */ /* 0x008fe600000810a0 */
[----:B------:R-:W-:Y:S04]  /*551b0*/  STL.64 [R1+0x3e0], R128 ;  /* 0x0003e08001007387 */ /* 0x000fe80000100a00 */
[----:B------:R2:W-:Y:S01]  /*551c0*/  STL.64 [R1+0x3e8], R130 ;  /* 0x0003e88201007387 */ /* 0x0005e20000100a00 */
[----:B-1----:R-:W-:Y:S03]  /*551d0*/  HMMA.1688.F32.TF32 R112, R72, R6, R112 ;  /* 0x000000064870723c */ /* 0x002fe60000081070 */
[----:B------:R-:W-:Y:S04]  /*551e0*/  LDS R153, [R237+0x2e180] ;  /* 0x02e18000ed997984 */ /* 0x000fe80000000800 */
[----:B------:R-:W-:Y:S01]  /*551f0*/  LDS R155, [R237+0x2f180] ;  /* 0x02f18000ed9b7984 */ /* 0x000fe20000000800 */
[C---:B--2---:R-:W-:Y:S03]  /*55200*/  HMMA.1688.F32.TF32 R128, R68.reuse, R54, R224 ;  /* 0x000000364480723c */ /* 0x044fe600000810e0 */
[----:B------:R-:W-:Y:S04]  /*55210*/  STL.64 [R1+0x130], R124 ;  /* 0x0001307c01007387 */ /* 0x000fe80000100a00 */
[----:B------:R1:W-:Y:S04]  /*55220*/  STL.64 [R1+0x138], R126 ;  /* 0x0001387e01007387 */ /* 0x0003e80000100a00 */
[----:B------:R-:W-:Y:S04]  /*55230*/  STL.64 [R1+0xe0], R120 ;  /* 0x0000e07801007387 */ /* 0x000fe80000100a00 */
[----:B------:R2:W-:Y:S01]  /*55240*/  STL.64 [R1+0xe8], R122 ;  /* 0x0000e87a01007387 */ /* 0x0005e20000100a00 */
[C---:B-1----:R-:W-:Y:S03]  /*55250*/  HMMA.1688.F32.TF32 R124, R68.reuse, R58, R228 ;  /* 0x0000003a447c723c */ /* 0x042fe600000810e4 */
[----:B------:R-:W-:Y:S05]  /*55260*/  LDS R236, [R238+0x2e380] ;  /* 0x02e38000eeec7984 */ /* 0x000fea0000000800 */
[----:B--2---:R-:W-:Y:S08]  /*55270*/  HMMA.1688.F32.TF32 R120, R68, R62, R232 ;  /* 0x0000003e4478723c */ /* 0x004ff000000810e8 */
        /* <DEDUP_REMOVED lines=39> */
[----:B-1----:R-:W-:Y:S03]  /*554f0*/  HMMA.1688.F32.TF32 R80, R72, R54, R240 ;  /* 0x000000364850723c */ /* 0x002fe600000810f0 */
[----:B------:R-:W-:Y:S04]  /*55500*/  STL.64 [R1+0x2488], R250 ;  /* 0x002488fa01007387 */ /* 0x000fe80000100a00 */
[----:B------:R1:W-:Y:S04]  /*55510*/  STL.64 [R1], R76 ;  /* 0x0000004c01007387 */ /* 0x0003e80000100a00 */
[----:B------:R2:W-:Y:S04]  /*55520*/  STL.64 [R1+0x8], R78 ;  /* 0x0000084e01007387 */ /* 0x0005e80000100a00 */
[----:B------:R-:W-:Y:S04]  /*55530*/  STL.64 [R1+0x2480], R248 ;  /* 0x002480f801007387 */ /* 0x000fe80000100a00 */
[----:B------:R-:W-:Y:S04]  /*55540*/  STL.64 [R1+0x2498], R246 ;  /* 0x002498f601007387 */ /* 0x000fe80000100a00 */
[----:B------:R-:W-:Y:S04]  /*55550*/  STL.64 [R1+0x2490], R244 ;  /* 0x002490f401007387 */ /* 0x000fe80000100a00 */
[----:B-1----:R-:W3:Y:S04]  /*55560*/  LDL.LU R76, [R1+0x1410] ;  /* 0x00141000014c7983 */ /* 0x002ee80000300800 */
[----:B------:R1:W-:Y:S04]  /*55570*/  STL.64 [R1+0x120], R80 ;  /* 0x0001205001007387 */ /* 0x0003e80000100a00 */
[----:B------:R4:W-:Y:S04]  /*55580*/  STL.64 [R1+0x128], R82 ;  /* 0x0001285201007387 */ /* 0x0009e80000100a00 */
[----:B------:R-:W3:Y:S04]  /*55590*/  LDL.LU R77, [R1+0x1414] ;  /* 0x00141400014d7983 */ /* 0x000ee80000300800 */
[----:B--2---:R-:W3:Y:S04]  /*555a0*/  LDL.LU R78, [R1+0x1418] ;  /* 0x00141800014e7983 */ /* 0x004ee80000300800 */
[----:B------:R-:W3:Y:S04]  /*555b0*/  LDL.LU R79, [R1+0x141c] ;  /* 0x00141c00014f7983 */ /* 0x000ee80000300800 */
[----:B-1----:R-:W2:Y:S04]  /*555c0*/  LDL.LU R80, [R1+0x1420] ;  /* 0x0014200001507983 */ /* 0x002ea80000300800 */
[----:B------:R-:W2:Y:S04]  /*555d0*/  LDL.LU R81, [R1+0x1424] ;  /* 0x0014240001517983 */ /* 0x000ea80000300800 */
[----:B----4-:R-:W2:Y:S04]  /*555e0*/  LDL.LU R82, [R1+0x1428] ;  /* 0x0014280001527983 */ /* 0x010ea80000300800 */
        /* <DEDUP_REMOVED lines=86> */
[----:B------:R-:W2:Y:S02]  /*55b50*/  LDS R71, [R237+0x2f080] ;  /* 0x02f08000ed477984 */ /* 0x000ea40000000800 */
[C---:B--2---:R-:W-:Y:S08]  /*55b60*/  HMMA.1688.F32.TF32 R112, R68.reuse, R42, R112 ;  /* 0x0000002a4470723c */ /* 0x044ff00000081070 */
[C---:B------:R-:W-:Y:S08]  /*55b70*/  HMMA.1688.F32.TF32 R108, R68.reuse, R46, R108 ;  /* 0x0000002e446c723c */ /* 0x040ff0000008106c */
[----:B---3--:R-:W-:Y:S08]  /*55b80*/  HMMA.1688.F32.TF32 R116, R68, R38, R116 ;  /* 0x000000264474723c */ /* 0x008ff00000081074 */
[C---:B----4-:R-:W-:Y:S08]  /*55b90*/  HMMA.1688.F32.TF32 R124, R72.reuse, R62, R204 ;  /* 0x0000003e487c723c */ /* 0x050ff000000810cc */
[C---:B------:R-:W-:Y:S08]  /*55ba0*/  HMMA.1688.F32.TF32 R128, R72.reuse, R58, R200 ;  /* 0x0000003a4880723c */ /* 0x040ff000000810c8 */
[----:B------:R-:W-:Y:S01]  /*55bb0*/  HMMA.1688.F32.TF32 R120, R72, R66, R208 ;  /* 0x000000424878723c */ /* 0x000fe200000810d0 */
[----:B------:R-:W-:Y:S04]  /*55bc0*/  LDS R72, [R238+0x2e080] ;  /* 0x02e08000ee487984 */ /* 0x000fe80000000800 */
[----:B------:R-:W-:Y:S10]  /*55bd0*/  LDS R74, [R238+0x2f080] ;  /* 0x02f08000ee4a7984 */ /* 0x000ff40000000800 */
        /* <DEDUP_REMOVED lines=25> */
[C---:B---3--:R-:W-:Y:S08]  /*55d70*/  HMMA.1688.F32.TF32 R120, R68.reuse, R34, R232 ;  /* 0x000000224478723c */ /* 0x048ff000000810e8 */
        /* <DEDUP_REMOVED lines=34> */
[----:B------:R-:W-:Y:S01]  /*55fa0*/  HMMA.1688.F32.TF32 R80, R72, R18, R240 ;  /* 0x000000124850723c */ /* 0x000fe200000810f0 */
        /* <DEDUP_REMOVED lines=120> */
[C---:B------:R-:W-:Y:S11]  /*56730*/  HMMA.1688.F32.TF32 R128, R72.reuse, R30, R192 ;  /* 0x0000001e4880723c */ /* 0x040ff600000810c0 */
[----:B------:R-:W-:Y:S04]  /*56740*/  @!UPT UIADD3 URZ, URZ, URZ, URZ ;  /* 0x0000003f3f3ff290 */ /* 0x000fe8000fffe03f */
[----:B------:R-:W-:Y:S04]  /*56750*/  STL.64 [R1+0x1b0], R124 ;  /* 0x0001b07c01007387 */ /* 0x000fe80000100a00 */
[----:B------:R1:W-:Y:S04]  /*56760*/  STL.64 [R1+0x1b8], R126 ;  /* 0x0001b87e01007387 */ /* 0x0003e80000100a00 */
[----:B------:R-:W-:Y:S04]  /*56770*/  STL.64 [R1+0x1a0], R120 ;  /* 0x0001a07801007387 */ /* 0x000fe80000100a00 */
[----:B------:R2:W-:Y:S01]  /*56780*/  STL.64 [R1+0x1a8], R122 ;  /* 0x0001a87a01007387 */ /* 0x0005e20000100a00 */
[C---:B-1----:R-:W-:Y:S08]  /*56790*/  HMMA.1688.F32.TF32 R124, R72.reuse, R34, R196 ;  /* 0x00000022487c723c */ /* 0x042ff000000810c4 */
[C---:B--2---:R-:W-:Y:S01]  /*567a0*/  HMMA.1688.F32.TF32 R120, R72.reuse, R38, R200 ;  /* 0x000000264878723c */ /* 0x044fe200000810c8 */
        /* <DEDUP_REMOVED lines=22> */
[----:B------:R-:W-:Y:S03]  /*56910*/  HMMA.1688.F32.TF32 R72, R72, R66, R172 ;  /* 0x000000424848723c */ /* 0x000fe600000810ac */
        /* <DEDUP_REMOVED lines=12> */
[----:B------:R-:W-:Y:S04]  /*569e0*/  STL.64 [R1+0x4d8], R126 ;  /* 0x0004d87e01007387 */ /* 0x000fe80000100a00 */
[----:B------:R-:W-:Y:S04]  /*569f0*/  STL.64 [R1+0x4c0], R120 ;  /* 0x0004c07801007387 */ /* 0x000fe80000100a00 */
[----:B------:R-:W-:Y:S04]  /*56a00*/  STL.64 [R1+0x4c8], R122 ;  /* 0x0004c87a01007387 */ /* 0x000fe80000100a00 */
[----:B------:R-:W-:Y:S04]  /*56a10*/  STL.64 [R1+0x4b0], R72 ;  /* 0x0004b04801007387 */ /* 0x000fe80000100a00 */
[----:B------:R2:W-:Y:S02]  /*56a20*/  STL.64 [R1+0x4b8], R74 ;  /* 0x0004b84a01007387 */ /* 0x0005e40000100a00 */
[C---:B--2---:R-:W-:Y:S02]  /*56a30*/  HMMA.1688.F32.TF32 R72, R68.reuse, R26, R108 ;  /* 0x0000001a4448723c */ /* 0x044fe4000008106c */
        /* <DEDUP_REMOVED lines=28> */
[----:B------:R-:W-:Y:S04]  /*56c00*/  STL.64 [R1+0x418], R82 ;  /* 0x0004185201007387 */ /* 0x000fe80000100a00 */
[----:B------:R-:W2:Y:S04]  /*56c10*/  LDL.LU R240, [R1+0x1190] ;  /* 0x0011900001f07983 */ /* 0x000ea80000300800 */
[----:B------:R3:W-:Y:S04]  /*56c20*/  STL.64 [R1+0x400], R76 ;  /* 0x0004004c01007387 */ /* 0x0007e80000100a00 */
[----:B------:R4:W-:Y:S05]  /*56c30*/  STL.64 [R1+0x408], R78 ;  /* 0x0004084e01007387 */ /* 0x0009ea0000100a00 */
        /* <DEDUP_REMOVED lines=70> */
[----:B------:R-:W3:Y:S11]  /*570a0*/  LDL.LU R76, [R1+0x1160] ;  /* 0x00116000014c7983 */ /* 0x000ef60000300800 */
[----:B------:R-:W-:Y:S09]  /*570b0*/  @!UPT UIADD3 URZ, URZ, URZ, URZ ;  /* 0x0000003f3f3ff290 */ /* 0x000ff2000fffe03f */
[----:B------:R-:W-:Y:S04]  /*570c0*/  STL.64 [R1+0x330], R68 ;  /* 0x0003304401007387 */ /* 0x000fe80000100a00 */
[----:B------:R4:W-:Y:S04]  /*570d0*/  STL.64 [R1+0x338], R70 ;  /* 0x0003384601007387 */ /* 0x0009e80000100a00 */
[----:B------:R-:W3:Y:S04]  /*570e0*/  LDL.LU R77, [R1+0x1164] ;  /* 0x00116400014d7983 */ /* 0x000ee80000300800 */
[----:B------:R-:W3:Y:S04]  /*570f0*/  LDL.LU R78, [R1+0x1168] ;  /* 0x00116800014e7983 */ /* 0x000ee80000300800 */
[----:B------:R-:W3:Y:S01]  /*57100*/  LDL.LU R79, [R1+0x116c] ;  /* 0x00116c00014f7983 */ /* 0x000ee20000300800 */
[C---:B-1----:R-:W-:Y:S08]  /*57110*/  HMMA.1688.F32.TF32 R120, R216.reuse, R6, R168 ;  /* 0x00000006d878723c */ /* 0x042ff000000810a8 */
[C---:B--2---:R-:W-:Y:S08]  /*57120*/  HMMA.1688.F32.TF32 R72, R216.reuse, R10, R172 ;  /* 0x0000000ad848723c */ /* 0x044ff000000810ac */
[C---:B----4-:R-:W-:Y:S07]  /*57130*/  HMMA.1688.F32.TF32 R68, R216.reuse, R14, R224 ;  /* 0x0000000ed844723c */ /* 0x050fee00000810e0 */
        /* <DEDUP_REMOVED lines=22> */
[----:B------:R1:W-:Y:S01]  /*572a0*/  STL.64 [R1+0x2b8], R74 ;  /* 0x0002b84a01007387 */ /* 0x0003e20000100a00 */
[C---:B------:R-:W-:Y:S03]  /*572b0*/  HMMA.1688.F32.TF32 R240, R216.reuse, R54, R240 ;  /* 0x00000036d8f0723c */ /* 0x040fe600000810f0 */
[----:B------:R-:W-:Y:S04]  /*572c0*/  STL.64 [R1+0x2a0], R68 ;  /* 0x0002a04401007387 */ /* 0x000fe80000100a00 */
[----:B------:R2:W-:Y:S01]  /*572d0*/  STL.64 [R1+0x2a8], R70 ;  /* 0x0002a84601007387 */ /* 0x0005e20000100a00 */
[C---:B-1----:R-:W-:Y:S08]  /*572e0*/  HMMA.1688.F32.TF32 R72, R216.reuse, R46, R96 ;  /* 0x0000002ed848723c */ /* 0x042ff00000081060 */
[C---:B--2---:R-:W-:Y:S08]  /*572f0*/  HMMA.1688.F32.TF32 R68, R216.reuse, R50, R92 ;  /* 0x00000032d844723c */ /* 0x044ff0000008105c */
[C---:B------:R-:W-:Y:S08]  /*57300*/  HMMA.1688.F32.TF32 R224, R216.reuse, R58, R88 ;  /* 0x0000003ad8e0723c */ /* 0x040ff00000081058 */
[C---:B------:R-:W-:Y:S01]  /*57310*/  HMMA.1688.F32.TF32 R220, R216.reuse, R62, R84 ;  /* 0x0000003ed8dc723c */ /* 0x040fe20000081054 */
[----:B------:R1:W-:Y:S04]  /*57320*/  STL.64 [R1+0x290], R100 ;  /* 0x0002906401007387 */ /* 0x0003e80000100a00 */
[----:B------:R-:W-:Y:S03]  /*57330*/  LDS R88, [R238+0x2e180] ;  /* 0x02e18000ee587984 */ /* 0x000fe60000000800 */
[----:B------:R-:W-:Y:S01]  /*57340*/  HMMA.1688.F32.TF32 R216, R216, R66, R80 ;  /* 0x00000042d8d8723c */ /* 0x000fe20000081050 */
        /* <DEDUP_REMOVED lines=13> */
[----:B------:R-:W4:Y:S04]  /*57420*/  LDL.LU R80, [R1+0x10c0] ;  /* 0x0010c00001507983 */ /* 0x000f280000300800 */
[----:B------:R-:W4:Y:S04]  /*57430*/  LDL.LU R81, [R1+0x10c4] ;  /* 0x0010c40001517983 */ /* 0x000f280000300800 */
[----:B------:R-:W4:Y:S04]  /*57440*/  LDL.LU R82, [R1+0x10c8] ;  /* 0x0010c80001527983 */ /* 0x000f280000300800 */
[----:B------:R-:W4:Y:S04]  /*57450*/  LDL.LU R83, [R1+0x10cc] ;  /* 0x0010cc0001537983 */ /* 0x000f280000300800 */
[----:B-1----:R-:W4:Y:S04]  /*57460*/  LDL.LU R100, [R1+0x1100] ;  /* 0x0011000001647983 */ /* 0x002f280000300800 */
[----:B------:R-:W4:Y:S04]  /*57470*/  LDL.LU R101, [R1+0x1104] ;  /* 0x0011040001657983 */ /* 0x000f280000300800 */
[----:B--2---:R-:W2:Y:S04]  /*57480*/  LDL.LU R102, [R1+0x1108] ;  /* 0x0011080001667983 */ /* 0x004ea80000300800 */
        /* <DEDUP_REMOVED lines=38> */
[----:B------:R-:W-:Y:S04]  /*576f0*/  LDS R90, [R238+0x2f180] ;  /* 0x02f18000ee5a7984 */ /* 0x000fe80000000800 */
[----:B------:R-:W-:Y:S04]  /*57700*/  STL.64 [R1+0x24e8], R214 ;  /* 0x0024e8d601007387 */ /* 0x000fe80000100a00 */
[----:B------:R-:W-:Y:S04]  /*57710*/  STL.64 [R1+0x24e0], R212 ;  /* 0x0024e0d401007387 */ /* 0x000fe80000100a00 */
[----:B------:R-:W-:Y:S04]  /*57720*/  LDS R89, [R239+0x2e180] ;  /* 0x02e18000ef597984 */ /* 0x000fe80000000800 */
[----:B------:R-:W1:Y:S01]  /*57730*/  LDS R91, [R239+0x2f180] ;  /* 0x02f18000ef5b7984 */ /* 0x000e620000000800 */
[C---:B----4-:R-:W-:Y:S08]  /*57740*/  HMMA.1688.F32.TF32 R172, R152.reuse, R46, R80 ;  /* 0x0000002e98ac723c */ /* 0x050ff00000081050 */
[C---:B--2---:R-:W-:Y:S08]  /*57750*/  HMMA.1688.F32.TF32 R188, R152.reuse, R30, R100 ;  /* 0x0000001e98bc723c */ /* 0x044ff00000081064 */
[C---:B------:R-:W-:Y:S08]  /*57760*/  HMMA.1688.F32.TF32 R204, R152.reuse, R14, R116 ;  /* 0x0000000e98cc723c */ /* 0x040ff00000081074 */
[C---:B------:R-:W-:Y:S01]  /*57770*/  HMMA.1688.F32.TF32 R208, R152.reuse, R10, R232 ;  /* 0x0000000a98d0723c */ /* 0x040fe200000810e8 */
[----:B------:R-:W-:Y:S04]  /*57780*/  LDS R232, [R2+0x2e200] ;  /* 0x02e2000002e87984 */ /* 0x000fe80000000800 */
[----:B------:R-:W-:Y:S04]  /*57790*/  LDS R234, [R2+0x2f200] ;  /* 0x02f2000002ea7984 */ /* 0x000fe80000000800 */
[----:B------:R-:W-:Y:S04]  /*577a0*/  LDS R233, [R237+0x2e200] ;  /* 0x02e20000ede97984 */ /* 0x000fe80000000800 */
[----:B------:R-:W2:Y:S01]  /*577b0*/  LDS R235, [R237+0x2f200] ;  /* 0x02f20000edeb7984 */ /* 0x000ea20000000800 */
[C---:B------:R-:W-:Y:S08]  /*577c0*/  HMMA.1688.F32.TF32 R200, R152.reuse, R18, R112 ;  /* 0x0000001298c8723c */ /* 0x040ff00000081070 */
[C---:B------:R-:W-:Y:S01]  /*577d0*/  HMMA.1688.F32.TF32 R196, R152.reuse, R22, R108 ;  /* 0x0000001698c4723c */ /* 0x040fe2000008106c */
[----:B------:R-:W-:Y:S07]  /*577e0*/  STL.64 [R1+0x2508], R210 ;  /* 0x002508d201007387 */ /* 0x000fee0000100a00 */
[C---:B------:R-:W-:Y:S01]  /*577f0*/  HMMA.1688.F32.TF32 R192, R152.reuse, R26, R104 ;  /* 0x0000001a98c0723c */ /* 0x040fe20000081068 */
[----:B------:R4:W-:Y:S07]  /*57800*/  STL.64 [R1+0x2500], R208 ;  /* 0x002500d001007387 */ /* 0x0009ee0000100a00 */
[C---:B------:R-:W-:Y:S01]  /*57810*/  HMMA.1688.F32.TF32 R184, R152.reuse, R34, R96 ;  /* 0x0000002298b8723c */ /* 0x040fe20000081060 */
[----:B------:R-:W-:Y:S07]  /*57820*/  STL.64 [R1+0x2518], R206 ;  /* 0x002518ce01007387 */ /* 0x000fee0000100a00 */
[C---:B------:R-:W-:Y:S01]  /*57830*/  HMMA.1688.F32.TF32 R180, R152.reuse, R38, R92 ;  /* 0x0000002698b4723c */ /* 0x040fe2000008105c */
[----:B------:R1:W-:Y:S04]  /*57840*/  STL.64 [R1+0x2510], R204 ;  /* 0x002510cc01007387 */ /* 0x0003e80000100a00 */
        /* <DEDUP_REMOVED lines=49> */
[C---:B---3--:R-:W-:Y:S03]  /*57b60*/  HMMA.1688.F32.TF32 R168, R152.reuse, R50, R76 ;  /* 0x0000003298a8723c */ /* 0x048fe6000008104c */
[----:B------:R-:W3:Y:S04]  /*57b70*/  LDL.LU R76, [R1+0x1030] ;  /* 0x00103000014c7983 */ /* 0x000ee80000300800 */
[----:B------:R-:W3:Y:S04]  /*57b80*/  LDL.LU R77, [R1+0x1034] ;  /* 0x00103400014d7983 */ /* 0x000ee80000300800 */
[----:B------:R-:W3:Y:S04]  /*57b90*/  LDL.LU R78, [R1+0x1038] ;  /* 0x00103800014e7983 */ /* 0x000ee80000300800 */
[----:B------:R-:W3:Y:S08]  /*57ba0*/  LDL.LU R79, [R1+0x103c] ;  /* 0x00103c00014f7983 */ /* 0x000ef00000300800 */
[----:B------:R-:W-:Y:S04]  /*57bb0*/  STL.64 [R1+0x25a8], R170 ;  /* 0x0025a8aa01007387 */ /* 0x000fe80000100a00 */
[----:B------:R-:W-:Y:S01]  /*57bc0*/  STL.64 [R1+0x25a0], R168 ;  /* 0x0025a0a801007387 */ /* 0x000fe20000100a00 */
[C---:B--2---:R-:W-:Y:S08]  /*57bd0*/  HMMA.1688.F32.TF32 R160, R152.reuse, R58, R108 ;  /* 0x0000003a98a0723c */ /* 0x044ff0000008106c */
[C---:B----4-:R-:W-:Y:S08]  /*57be0*/  HMMA.1688.F32.TF32 R164, R152.reuse, R54, R112 ;  /* 0x0000003698a4723c */ /* 0x050ff00000081070 */
[C---:B------:R-:W-:Y:S08]  /*57bf0*/  HMMA.1688.F32.TF32 R156, R152.reuse, R62, R104 ;  /* 0x0000003e989c723c */ /* 0x040ff00000081068 */
[----:B------:R-:W-:Y:S07]  /*57c00*/  HMMA.1688.F32.TF32 R152, R152, R66, R100 ;  /* 0x000000429898723c */ /* 0x000fee0000081064 */
[----:B------:R-:W-:Y:S01]  /*57c10*/  STL.64 [R1+0x25b8], R166 ;  /* 0x0025b8a601007387 */ /* 0x000fe20000100a00 */
[C---:B-1----:R-:W-:Y:S08]  /*57c20*/  HMMA.1688.F32.TF32 R144, R88.reuse, R10, R92 ;  /* 0x0000000a5890723c */ /* 0x042ff0000008105c */
        /* <DEDUP_REMOVED lines=54> */
[----:B---3--:R-:W-:Y:S03]  /*57f90*/  HMMA.1688.F32.TF32 R132, R88, R22, R76 ;  /* 0x000000165884723c */ /* 0x008fe6000008104c */
        /* <DEDUP_REMOVED lines=73> */
[----:B------:R2:W-:Y:S02]  /*58430*/  STL.64 [R1+0x2630], R132 ;  /* 0x0026308401007387 */ /* 0x0005e40000100a00 */
[C---:B--2---:R-:W-:Y:S08]  /*58440*/  HMMA.1688.F32.TF32 R132, R232.reuse, R30, R200 ;  /* 0x0000001ee884723c */ /* 0x044ff000000810c8 */
[C---:B------:R-:W-:Y:S08]  /*58450*/  HMMA.1688.F32.TF32 R140, R232.reuse, R34, R204 ;  /* 0x00000022e88c723c */ /* 0x040ff000000810cc */
[C---:B---3--:R-:W-:Y:S11]  /*58460*/  HMMA.1688.F32.TF32 R136, R232.reuse, R26, R196 ;  /* 0x0000001ae888723c */ /* 0x048ff600000810c4 */
[----:B------:R-:W-:Y:S11]  /*58470*/  @!UPT UIADD3 URZ, URZ, URZ, URZ ;  /* 0x0000003f3f3ff290 */ /* 0x000ff6000fffe03f */
[----:B------:R-:W-:Y:S01]  /*58480*/  @!UPT UIADD3 URZ, URZ, URZ, URZ ;  /* 0x0000003f3f3ff290 */ /* 0x000fe2000fffe03f */
        /* <DEDUP_REMOVED lines=23> */
[----:B--2---:R-:W-:Y:S03]  /*58600*/  HMMA.1688.F32.TF32 R132, R232, R66, R248 ;  /* 0x00000042e884723c */ /* 0x004fe600000810f8 */
        /* <DEDUP_REMOVED lines=80> */
[----:B---3--:R-:W3:Y:S04]  /*58b10*/  LDL.LU R138, [R1+0xe88] ;  /* 0x000e8800018a7983 */ /* 0x008ee80000300800 */
        /* <DEDUP_REMOVED lines=49> */
[C---:B------:R-:W-:Y:S08]  /*58e30*/  HMMA.1688.F32.TF32 R144, R228.reuse, R18, R144 ;  /* 0x00000012e490723c */ /* 0x040ff00000081090 */
[C---:B---3--:R-:W-:Y:S08]  /*58e40*/  HMMA.1688.F32.TF32 R136, R228.reuse, R10, R136 ;  /* 0x0000000ae488723c */ /* 0x048ff00000081088 */
[C---:B----4-:R-:W-:Y:S08]  /*58e50*/  HMMA.1688.F32.TF32 R132, R228.reuse, R6, R132 ;  /* 0x00000006e484723c */ /* 0x050ff00000081084 */
[C---:B------:R-:W-:Y:S11]  /*58e60*/  HMMA.1688.F32.TF32 R140, R228.reuse, R14, R140 ;  /* 0x0000000ee48c723c */ /* 0x040ff6000008108c */
[----:B------:R-:W-:Y:S04]  /*58e70*/  @!UPT UIADD3 URZ, URZ, URZ, URZ ;  /* 0x0000003f3f3ff290 */ /* 0x000fe8000fffe03f */
[----:B------:R-:W-:Y:S04]  /*58e80*/  STL.64 [R1+0x6d0], R132 ;  /* 0x0006d08401007387 */ /* 0x000fe80000100a00 */
[----:B------:R1:W-:Y:S04]  /*58e90*/  STL.64 [R1+0x6d8], R134 ;  /* 0x0006d88601007387 */ /* 0x0003e80000100a00 */
[----:B-1----:R1:W5:Y:S04]  /*58ea0*/  LDL.LU.64 R134, [R1+0x2638] ;  /* 0x0026380001867983 */ /* 0x0023680000300a00 */
[----:B------:R1:W5:Y:S04]  /*58eb0*/  LDL.LU.64 R132, [R1+0x2630] ;  /* 0x0026300001847983 */ /* 0x0003680000300a00 */
[----:B------:R-:W-:Y:S04]  /*58ec0*/  STL.64 [R1+0x770], R136 ;  /* 0x0007708801007387 */ /* 0x000fe80000100a00 */
[----:B------:R2:W-:Y:S01]  /*58ed0*/  STL.64 [R1+0x778], R138 ;  /* 0x0007788a01007387 */ /* 0x0005e20000100a00 */
[C---:B------:R-:W-:Y:S03]  /*58ee0*/  HMMA.1688.F32.TF32 R152, R228.reuse, R26, R152 ;  /* 0x0000001ae498723c */ /* 0x040fe60000081098 */
[----:B--2---:R1:W5:Y:S04]  /*58ef0*/  LDL.LU.64 R138, [R1+0x2628] ;  /* 0x00262800018a7983 */ /* 0x0043680000300a00 */
[----:B------:R1:W5:Y:S04]  /*58f00*/  LDL.LU.64 R136, [R1+0x2620] ;  /* 0x0026200001887983 */ /* 0x0003680000300a00 */
[----:B------:R-:W-:Y:S04]  /*58f10*/  STL.64 [R1+0x780], R140 ;  /* 0x0007808c01007387 */ /* 0x000fe80000100a00 */
[----:B------:R2:W-:Y:S04]  /*58f20*/  STL.64 [R1+0x788], R142 ;  /* 0x0007888e01007387 */ /* 0x0005e80000100a00 */
[----:B--2---:R1:W5:Y:S04]  /*58f30*/  LDL.LU.64 R142, [R1+0x2618] ;  /* 0x00261800018e7983 */ /* 0x0043680000300a00 */
[----:B------:R1:W5:Y:S04]  /*58f40*/  LDL.LU.64 R140, [R1+0x2610] ;  /* 0x00261000018c7983 */ /* 0x0003680000300a00 */
[----:B------:R-:W-:Y:S04]  /*58f50*/  STL.64 [R1+0x790], R144 ;  /* 0x0007909001007387 */ /* 0x000fe80000100a00 */
[----:B------:R2:W-:Y:S04]  /*58f60*/  STL.64 [R1+0x798], R146 ;  /* 0x0007989201007387 */ /* 0x0005e80000100a00 */
[----:B--2---:R1:W5:Y:S04]  /*58f70*/  LDL.LU.64 R146, [R1+0x2608] ;  /* 0x0026080001927983 */ /* 0x0043680000300a00 */
[----:B------:R1:W5:Y:S04]  /*58f80*/  LDL.LU.64 R144, [R1+0x2600] ;  /* 0x0026000001907983 */ /* 0x0003680000300a00 */
[----:B------:R-:W-:Y:S04]  /*58f90*/  STL.64 [R1+0x7b0], R148 ;  /* 0x0007b09401007387 */ /* 0x000fe80000100a00 */
[----:B------:R2:W-:Y:S02]  /*58fa0*/  STL.64 [R1+0x7b8], R150 ;  /* 0x0007b89601007387 */ /* 0x0005e40000100a00 */
[C---:B--2---:R-:W-:Y:S02]  /*58fb0*/  HMMA.1688.F32.TF32 R148, R228.reuse, R30, R156 ;  /* 0x0000001ee494723c */ /* 0x044fe4000008109c */
[----:B------:R-:W-:Y:S04]  /*58fc0*/  STL.64 [R1+0x7d0], R152 ;  /* 0x0007d09801007387 */ /* 0x000fe80000100a00 */
[----:B------:R2:W-:Y:S02]  /*58fd0*/  STL.64 [R1+0x7d8], R154 ;  /* 0x0007d89a01007387 */ /* 0x0005e40000100a00 */
[C---:B------:R-:W-:Y:S08]  /*58fe0*/  HMMA.1688.F32.TF32 R156, R228.reuse, R34, R160 ;  /* 0x00000022e49c723c */ /* 0x040ff000000810a0 */
[C---:B--2---:R-:W-:Y:S07]  /*58ff0*/  HMMA.1688.F32.TF32 R152, R228.reuse, R38, R164 ;  /* 0x00000026e498723c */ /* 0x044fee00000810a4 */
[----:B------:R-:W-:Y:S04]  /*59000*/  STL.64 [R1+0x840], R148 ;  /* 0x0008409401007387 */ /* 0x000fe80000100a00 */
[----:B------:R2:W-:Y:S02]  /*59010*/  STL.64 [R1+0x848], R150 ;  /* 0x0008489601007387 */ /* 0x0005e40000100a00 */
[C---:B--2---:R-:W-:Y:S02]  /*59020*/  HMMA.1688.F32.TF32 R148, R228.reuse, R42, R168 ;  /* 0x0000002ae494723c */ /* 0x044fe400000810a8 */
[----:B------:R-:W-:Y:S04]  /*59030*/  STL.64 [R1+0x850], R156 ;  /* 0x0008509c01007387 */ /* 0x000fe80000100a00 */
[----:B------:R2:W-:Y:S04]  /*59040*/  STL.64 [R1+0x858], R158 ;  /* 0x0008589e01007387 */ /* 0x0005e80000100a00 */
[----:B------:R-:W-:Y:S04]  /*59050*/  STL.64 [R1+0x870], R152 ;  /* 0x0008709801007387 */ /* 0x000fe80000100a00 */
[----:B------:R3:W-:Y:S01]  /*59060*/  STL.64 [R1+0x878], R154 ;  /* 0x0008789a01007387 */ /* 0x0007e20000100a00 */
[C---:B--2---:R-:W-:Y:S08]  /*59070*/  HMMA.1688.F32.TF32 R156, R228.reuse, R46, R172 ;  /* 0x0000002ee49c723c */ /* 0x044ff000000810ac */
[----:B------:R-:W-:Y:S01]  /*59080*/  STL.64 [R1+0x8f0], R148 ;  /* 0x0008f09401007387 */ /* 0x000fe20000100a00 */
[C---:B---3--:R-:W-:Y:S03]  /*59090*/  HMMA.1688.F32.TF32 R152, R228.reuse, R50, R176 ;  /* 0x00000032e498723c */ /* 0x048fe600000810b0 */
[----:B------:R2:W-:Y:S05]  /*590a0*/  STL.64 [R1+0x8f8], R150 ;  /* 0x0008f89601007387 */ /* 0x0005ea0000100a00 */
[----:B--2---:R-:W-:Y:S08]  /*590b0*/  HMMA.1688.F32.TF32 R148, R228, R54, R180 ;  /* 0x00000036e494723c */ /* 0x004ff000000810b4 */
        /* <DEDUP_REMOVED lines=8> */
[----:B------:R-:W2:Y:S04]  /*59140*/  LDS R235, [R237+0x2f280] ;  /* 0x02f28000edeb7984 */ /* 0x000ea80000000800 */
        /* <DEDUP_REMOVED lines=8> */
[----:B---3--:R-:W-:Y:S01]  /*591d0*/  HMMA.1688.F32.TF32 R148, R228, R66, R192 ;  /* 0x00000042e494723c */ /* 0x008fe200000810c0 */
[----:B------:R-:W-:Y:S04]  /*591e0*/  LDS R228, [R238+0x2e280] ;  /* 0x02e28000eee47984 */ /* 0x000fe80000000800 */
[----:B------:R-:W-:Y:S04]  /*591f0*/  LDS R230, [R238+0x2f280] ;  /* 0x02f28000eee67984 */ /* 0x000fe80000000800 */
[----:B------:R-:W-:Y:S04]  /*59200*/  STL.64 [R1+0x960], R156 ;  /* 0x0009609c01007387 */ /* 0x000fe80000100a00 */
[----:B------:R-:W-:Y:S04]  /*59210*/  STL.64 [R1+0x968], R158 ;  /* 0x0009689e01007387 */ /* 0x000fe80000100a00 */
[----:B------:R-:W-:Y:S04]  /*59220*/  STL.64 [R1+0x990], R152 ;  /* 0x0009909801007387 */ /* 0x000fe80000100a00 */
[----:B------:R2:W-:Y:S04]  /*59230*/  STL.64 [R1+0x998], R154 ;  /* 0x0009989a01007387 */ /* 0x0005e80000100a00 */
[----:B------:R-:W-:Y:S04]  /*59240*/  STL.64 [R1+0x980], R148 ;  /* 0x0009809401007387 */ /* 0x000fe80000100a00 */
[----:B------:R3:W-:Y:S01]  /*59250*/  STL.64 [R1+0x988], R150 ;  /* 0x0009889601007387 */ /* 0x0007e20000100a00 */
[C---:B--2---:R-:W-:Y:S03]  /*59260*/  HMMA.1688.F32.TF32 R152, R232.reuse, R6, R196 ;  /* 0x00000006e898723c */ /* 0x044fe600000810c4 */
[----:B------:R-:W-:Y:S04]  /*59270*/  LDS R229, [R239+0x2e280] ;  /* 0x02e28000efe57984 */ /* 0x000fe80000000800 */
[----:B------:R-:W2:Y:S01]  /*59280*/  LDS R231, [R239+0x2f280] ;  /* 0x02f28000efe77984 */ /* 0x000ea20000000800 */
[C---:B---3--:R-:W-:Y:S08]  /*59290*/  HMMA.1688.F32.TF32 R148, R232.reuse, R10, R200 ;  /* 0x0000000ae894723c */ /* 0x048ff000000810c8 */
[C---:B------:R-:W-:Y:S07]  /*592a0*/  HMMA.1688.F32.TF32 R156, R232.reuse, R14, R204 ;  /* 0x0000000ee89c723c */ /* 0x040fee00000810cc */
[----:B------:R-:W-:Y:S04]  /*592b0*/  STL.64 [R1+0x9a0], R152 ;  /* 0x0009a09801007387 */ /* 0x000fe80000100a00 */
[----:B------:R3:W-:Y:S04]  /*592c0*/  STL.64 [R1+0x9a8], R154 ;  /* 0x0009a89a01007387 */ /* 0x0007e80000100a00 */
[----:B------:R-:W-:Y:S04]  /*592d0*/  STL.64 [R1+0x9b0], R148 ;  /* 0x0009b09401007387 */ /* 0x000fe80000100a00 */
[----:B------:R4:W-:Y:S01]  /*592e0*/  STL.64 [R1+0x9b8], R150 ;  /* 0x0009b89601007387 */ /* 0x0009e20000100a00 */
[C---:B---3--:R-:W-:Y:S08]  /*592f0*/  HMMA.1688.F32.TF32 R152, R232.reuse, R18, R208 ;  /* 0x00000012e898723c */ /* 0x048ff000000810d0 */
[C---:B----4-:R-:W-:Y:S01]  /*59300*/  HMMA.1688.F32.TF32 R148, R232.reuse, R22, R212 ;  /* 0x00000016e894723c */ /* 0x050fe200000810d4 */
[----:B------:R-:W-:Y:S04]  /*59310*/  STL.64 [R1+0x9d0], R156 ;  /* 0x0009d09c01007387 */ /* 0x000fe80000100a00 */
[----:B------:R3:W-:Y:S10]  /*59320*/  STL.64 [R1+0x9d8], R158 ;  /* 0x0009d89e01007387 */ /* 0x0007f40000100a00 */
[----:B------:R-:W-:Y:S01]  /*59330*/  STL.64 [R1+0x9e0], R152 ;  /* 0x0009e09801007387 */ /* 0x000fe20000100a00 */
[C---:B---3--:R-:W-:Y:S03]  /*59340*/  HMMA.1688.F32.TF32 R156, R232.reuse, R26, R216 ;  /* 0x0000001ae89c723c */ /* 0x048fe600000810d8 */
[----:B------:R3:W-:Y:S04]  /*59350*/  STL.64 [R1+0x9e8], R154 ;  /* 0x0009e89a01007387 */ /* 0x0007e80000100a00 */
[----:B------:R-:W-:Y:S04]  /*59360*/  STL.64 [R1+0x9f0], R148 ;  /* 0x0009f09401007387 */ /* 0x000fe80000100a00 */
[----:B------:R4:W-:Y:S01]  /*59370*/  STL.64 [R1+0x9f8], R150 ;  /* 0x0009f89601007387 */ /* 0x0009e20000100a00 */
[C---:B---3--:R-:W-:Y:S08]  /*59380*/  HMMA.1688.F32.TF32 R152, R232.reuse, R30, R220 ;  /* 0x0000001ee898723c */ /* 0x048ff000000810dc */
[C---:B----4-:R-:W-:Y:S03]  /*59390*/  HMMA.1688.F32.TF32 R148, R232.reuse, R34, R224 ;  /* 0x00000022e894723c */ /* 0x050fe600000810e0 */
[----:B------:R-:W-:Y:S04]  /*593a0*/  STL.64 [R1+0xa00], R156 ;  /* 0x000a009c01007387 */ /* 0x000fe80000100a00 */
[----:B------:R3:W-:Y:S08]  /*593b0*/  STL.64 [R1+0xa08], R158 ;  /* 0x000a089e01007387 */ /* 0x0007f00000100a00 */
        /* <DEDUP_REMOVED lines=105> */
[C---:B--2---:R-:W-:Y:S11]  /*59a50*/  HMMA.1688.F32.TF32 R148, R232.reuse, R50, R148 ;  /* 0x00000032e894723c */ /* 0x044ff60000081094 */
[----:B------:R-:W-:Y:S11]  /*59a60*/  @!UPT UIADD3 URZ, URZ, URZ, URZ ;  /* 0x0000003f3f3ff290 */ /* 0x000ff6000fffe03f */
[----:B------:R-:W-:Y:S01]  /*59a70*/  @!UPT UIADD3 URZ, URZ, URZ, URZ ;  /* 0x0000003f3f3ff290 */ /* 0x000fe2000fffe03f */
[----:B------:R-:W-:Y:S04]  /*59a80*/  STL.64 [R1+0xac0], R148 ;  /* 0x000ac09401007387 */ /* 0x000fe80000100a00 */
[----:B------:R4:W-:Y:S02]  /*59a90*/  STL.64 [R1+0xac8], R150 ;  /* 0x000ac89601007387 */ /* 0x0009e40000100a00 */
[C---:B----4-:R-:W-:Y:S08]  /*59aa0*/  HMMA.1688.F32.TF32 R148, R232.reuse, R54, R152 ;  /* 0x00000036e894723c */ /* 0x050ff00000081098 */
[C---:B---3--:R-:W-:Y:S08]  /*59ab0*/  HMMA.1688.F32.TF32 R156, R232.reuse, R58, R156 ;  /* 0x0000003ae89c723c */ /* 0x048ff0000008109c */
        /* <DEDUP_REMOVED lines=21> */
[----:B------:R1:W-:Y:S04]  /*59c10*/  STL.64 [R1+0xb48], R158 ;  /* 0x000b489e01007387 */ /* 0x0003e80000100a00 */
[----:B------:R-:W-:Y:S04]  /*59c20*/  STL.64 [R1+0xb50], R152 ;  /* 0x000b509801007387 */ /* 0x000fe80000100a00 */
[----:B------:R3:W-:Y:S01]  /*59c30*/  STL.64 [R1+0xb58], R154 ;  /* 0x000b589a01007387 */ /* 0x0007e20000100a00 */
[C---:B-1----:R-:W-:Y:S08]  /*59c40*/  HMMA.1688.F32.TF32 R156, R228.reuse, R22, R184 ;  /* 0x00000016e49c723c */ /* 0x042ff000000810b8 */
[----:B------:R-:W-:Y:S01]  /*59c50*/  STL.64 [R1+0xb60], R148 ;  /* 0x000b609401007387 */ /* 0x000fe20000100a00 */
[C---:B---3--:R-:W-:Y:S03]  /*59c60*/  HMMA.1688.F32.TF32 R152, R228.reuse, R26, R188 ;  /* 0x0000001ae498723c */ /* 0x048fe600000810bc */
[----:B------:R1:W-:Y:S05]  /*59c70*/  STL.64 [R1+0xb68], R150 ;  /* 0x000b689601007387 */ /* 0x0003ea0000100a00 */
[C---:B-1----:R-:W-:Y:S06]  /*59c80*/  HMMA.1688.F32.TF32 R148, R228.reuse, R30, R192 ;  /* 0x0000001ee494723c */ /* 0x042fec00000810c0 */
[----:B------:R-:W-:Y:S04]  /*59c90*/  STL.64 [R1+0xb90], R156 ;  /* 0x000b909c01007387 */ /* 0x000fe80000100a00 */
[----:B------:R1:W-:Y:S05]  /*59ca0*/  STL.64 [R1+0xb98], R158 ;  /* 0x000b989e01007387 */ /* 0x0003ea0000100a00 */
[----:B------:R-:W-:Y:S04]  /*59cb0*/  STL.64 [R1+0xba0], R152 ;  /* 0x000ba09801007387 */ /* 0x000fe80000100a00 */
[----:B------:R3:W-:Y:S01]  /*59cc0*/  STL.64 [R1+0xba8], R154 ;  /* 0x000ba89a01007387 */ /* 0x0007e20000100a00 */
[C---:B-1----:R-:W-:Y:S03]  /*59cd0*/  HMMA.1688.F32.TF32 R156, R228.reuse, R34, R196 ;  /* 0x00000022e49c723c */ /* 0x042fe600000810c4 */
[----:B------:R-:W-:Y:S05]  /*59ce0*/  STL.64 [R1+0xbc0], R148 ;  /* 0x000bc09401007387 */ /* 0x000fea0000100a00 */
[C---:B---3--:R-:W-:Y:S01]  /*59cf0*/  HMMA.1688.F32.TF32 R152, R228.reuse, R38, R200 ;  /* 0x00000026e498723c */ /* 0x048fe200000810c8 */
[----:B------:R1:W-:Y:S07]  /*59d00*/  STL.64 [R1+0xbc8], R150 ;  /* 0x000bc89601007387 */ /* 0x0003ee0000100a00 */
        /* <DEDUP_REMOVED lines=19> */
[----:B------:R-:W-:Y:S04]  /*59e40*/  STL.64 [R1+0xea0], R156 ;  /* 0x000ea09c01007387 */ /* 0x000fe80000100a00 */
[----:B------:R-:W-:Y:S04]  /*59e50*/  STL.64 [R1+0xea8], R158 ;  /* 0x000ea89e01007387 */ /* 0x000fe80000100a00 */
[----:B------:R-:W-:Y:S04]  /*59e60*/  STL.64 [R1+0xe90], R152 ;  /* 0x000e909801007387 */ /* 0x000fe80000100a00 */
[----:B------:R2:W-:Y:S04]  /*59e70*/  STL.64 [R1+0xe98], R154 ;  /* 0x000e989a01007387 */ /* 0x0005e80000100a00 */
[----:B------:R-:W-:Y:S04]  /*59e80*/  LDS R228, [R238+0x2e300] ;  /* 0x02e30000eee47984 */ /* 0x000fe80000000800 */
[----:B------:R-:W-:Y:S04]  /*59e90*/  LDS R230, [R238+0x2f300] ;  /* 0x02f30000eee67984 */ /* 0x000fe80000000800 */
[----:B------:R-:W-:Y:S01]  /*59ea0*/  STL.64 [R1+0xd40], R148 ;  /* 0x000d409401007387 */ /* 0x000fe20000100a00 */
[C---:B--2---:R-:W-:Y:S03]  /*59eb0*/  HMMA.1688.F32.TF32 R152, R232.reuse, R6, R244 ;  /* 0x00000006e898723c */ /* 0x044fe600000810f4 */
[----:B------:R1:W-:Y:S04]  /*59ec0*/  STL.64 [R1+0xd48], R150 ;  /* 0x000d489601007387 */ /* 0x0003e80000100a00 */
[----:B------:R-:W2:Y:S04]  /*59ed0*/  LDL.LU R244, [R1+0x14e0] ;  /* 0x0014e00001f47983 */ /* 0x000ea80000300800 */
[----:B------:R-:W-:Y:S01]  /*59ee0*/  LDS R229, [R239+0x2e300] ;  /* 0x02e30000efe57984 */ /* 0x000fe20000000800 */
[C---:B-1----:R-:W-:Y:S03]  /*59ef0*/  HMMA.1688.F32.TF32 R148, R232.reuse, R10, R248 ;  /* 0x0000000ae894723c */ /* 0x042fe600000810f8 */
[----:B------:R-:W1:Y:S04]  /*59f00*/  LDS R231, [R239+0x2f300] ;  /* 0x02f30000efe77984 */ /* 0x000e680000000800 */
[----:B------:R-:W-:Y:S04]  /*59f10*/  LDS R238, [R238+0x2f380] ;  /* 0x02f38000eeee7984 */ /* 0x000fe80000000800 */
[----:B------:R3:W-:Y:S04]  /*59f20*/  STL.64 [R1+0xe80], R152 ;  /* 0x000e809801007387 */ /* 0x0007e80000100a00 */
[----:B------:R4:W-:Y:S08]  /*59f30*/  STL.64 [R1+0xe88], R154 ;  /* 0x000e889a01007387 */ /* 0x0009f00000100a00 */
        /* <DEDUP_REMOVED lines=57> */
[----:B-1----:R-:W4:Y:S04]  /*5a2d0*/  LDL.LU R148, [R1+0xc30] ;  /* 0x000c300001947983 */ /* 0x002f280000300800 */
        /* <DEDUP_REMOVED lines=36> */
[C---:B----4-:R-:W-:Y:S11]  /*5a520*/  HMMA.1688.F32.TF32 R148, R232.reuse, R14, R148 ;  /* 0x0000000ee894723c */ /* 0x050ff60000081094 */
[----:B------:R-:W-:Y:S11]  /*5a530*/  @!UPT UIADD3 URZ, URZ, URZ, URZ ;  /* 0x0000003f3f3ff290 */ /* 0x000ff6000fffe03f */
[----:B------:R-:W-:Y:S01]  /*5a540*/  @!UPT UIADD3 URZ, URZ, URZ, URZ ;  /* 0x0000003f3f3ff290 */ /* 0x000fe2000fffe03f */
[----:B------:R-:W-:Y:S04]  /*5a550*/  STL.64 [R1+0xe60], R148 ;  /* 0x000e609401007387 */ /* 0x000fe80000100a00 */
[----:B------:R1:W-:Y:S04]  /*5a560*/  STL.64 [R1+0xe68], R150 ;  /* 0x000e689601007387 */ /* 0x0003e80000100a00 */
[----:B-1----:R1:W5:Y:S04]  /*5a570*/  LDL.LU.64 R150, [R1+0x25f8] ;  /* 0x0025f80001967983 */ /* 0x0023680000300a00 */
[----:B------:R1:W5:Y:S04]  /*5a580*/  LDL.LU.64 R148, [R1+0x25f0] ;  /* 0x0025f00001947983 */ /* 0x0003680000300a00 */
[----:B------:R-:W-:Y:S04]  /*5a590*/  STL.64 [R1+0xe50], R152 ;  /* 0x000e509801007387 */ /* 0x000fe80000100a00 */
[----:B------:R2:W-:Y:S02]  /*5a5a0*/  STL.64 [R1+0xe58], R154 ;  /* 0x000e589a01007387 */ /* 0x0005e40000100a00 */
[C---:B--2---:R-:W-:Y:S08]  /*5a5b0*/  HMMA.1688.F32.TF32 R152, R232.reuse, R22, R156 ;  /* 0x00000016e898723c */ /* 0x044ff0000008109c */
[C---:B------:R-:W-:Y:S11]  /*5a5c0*/  HMMA.1688.F32.TF32 R156, R232.reuse, R26, R160 ;  /* 0x0000001ae89c723c */ /* 0x040ff600000810a0 */
[----:B------:R-:W-:Y:S04]  /*5a5d0*/  @!UPT UIADD3 URZ, URZ, URZ, URZ ;  /* 0x0000003f3f3ff290 */ /* 0x000fe8000fffe03f */
        /* <DEDUP_REMOVED lines=18> */
[C---:B--2---:R-:W-:Y:S06]  /*5a700*/  HMMA.1688.F32.TF32 R152, R232.reuse, R54, R188 ;  /* 0x00000036e898723c */ /* 0x044fec00000810bc */
[----:B------:R-:W-:Y:S04]  /*5a710*/  STL.64 [R1+0xde0], R160 ;  /* 0x000de0a001007387 */ /* 0x000fe80000100a00 */
[----:B------:R2:W-:Y:S05]  /*5a720*/  STL.64 [R1+0xde8], R162 ;  /* 0x000de8a201007387 */ /* 0x0005ea0000100a00 */
        /* <DEDUP_REMOVED lines=16> */
[----:B------:R-:W3:Y:S01]  /*5a830*/  LDS R235, [R237+0x2f380] ;  /* 0x02f38000edeb7984 */ /* 0x000ee20000000800 */
[C---:B--2---:R-:W-:Y:S03]  /*5a840*/  HMMA.1688.F32.TF32 R152, R228.reuse, R6, R204 ;  /* 0x00000006e498723c */ /* 0x044fe600000810cc */
[----:B------:R-:W-:Y:S04]  /*5a850*/  LDS R237, [R239+0x2e380] ;  /* 0x02e38000efed7984 */ /* 0x000fe80000000800 */
[----:B------:R-:W2:Y:S01]  /*5a860*/  LDS R239, [R239+0x2f380] ;  /* 0x02f38000efef7984 */ /* 0x000ea20000000800 */
[C---:B------:R-:W-:Y:S11]  /*5a870*/  HMMA.1688.F32.TF32 R156, R228.reuse, R10, R208 ;  /* 0x0000000ae49c723c */ /* 0x040ff600000810d0 */
[----:B------:R-:W-:Y:S04]  /*5a880*/  @!UPT UIADD3 URZ, URZ, URZ, URZ ;  /* 0x0000003f3f3ff290 */ /* 0x000fe8000fffe03f */
[----:B------:R-:W-:Y:S04]  /*5a890*/  STL.64 [R1+0xd20], R152 ;  /* 0x000d209801007387 */ /* 0x000fe80000100a00 */
[----:B------:R4:W-:Y:S02]  /*5a8a0*/  STL.64 [R1+0xd28], R154 ;  /* 0x000d289a01007387 */ /* 0x0009e40000100a00 */
[C---:B----4-:R-:W-:Y:S02]  /*5a8b0*/  HMMA.1688.F32.TF32 R152, R228.reuse, R14, R212 ;  /* 0x0000000ee498723c */ /* 0x050fe400000810d4 */
[----:B------:R-:W-:Y:S04]  /*5a8c0*/  STL.64 [R1+0xd90], R156 ;  /* 0x000d909c01007387 */ /* 0x000fe80000100a00 */
[----:B------:R4:W-:Y:S02]  /*5a8d0*/  STL.64 [R1+0xd98], R158 ;  /* 0x000d989e01007387 */ /* 0x0009e40000100a00 */
[C---:B------:R-:W-:Y:S08]  /*5a8e0*/  HMMA.1688.F32.TF32 R160, R228.reuse, R18, R216 ;  /* 0x00000012e4a0723c */ /* 0x040ff000000810d8 */
[C---:B----4-:R-:W-:Y:S07]  /*5a8f0*/  HMMA.1688.F32.TF32 R156, R228.reuse, R22, R220 ;  /* 0x00000016e49c723c */ /* 0x050fee00000810dc */
[----:B------:R-:W-:Y:S04]  /*5a900*/  STL.64 [R1+0xf30], R152 ;  /* 0x000f309801007387 */ /* 0x000fe80000100a00 */
[----:B------:R4:W-:Y:S02]  /*5a910*/  STL.64 [R1+0xf38], R154 ;  /* 0x000f389a01007387 */ /* 0x0009e40000100a00 */
[C---:B----4-:R-:W-:Y:S02]  /*5a920*/  HMMA.1688.F32.TF32 R152, R228.reuse, R26, R224 ;  /* 0x0000001ae498723c */ /* 0x050fe400000810e0 */
[----:B------:R-:W-:Y:S04]  /*5a930*/  STL.64 [R1+0xf60], R160 ;  /* 0x000f60a001007387 */ /* 0x000fe80000100a00 */
[----:B------:R4:W-:Y:S04]  /*5a940*/  STL.64 [R1+0xf68], R162 ;  /* 0x000f68a201007387 */ /* 0x0009e80000100a00 */
[----:B------:R-:W-:Y:S04]  /*5a950*/  STL.64 [R1+0xfa0], R156 ;  /* 0x000fa09c01007387 */ /* 0x000fe80000100a00 */
[----:B------:R1:W-:Y:S01]  /*5a960*/  STL.64 [R1+0xfa8], R158 ;  /* 0x000fa89e01007387 */ /* 0x0003e20000100a00 */
[C---:B----4-:R-:W-:Y:S08]  /*5a970*/  HMMA.1688.F32.TF32 R160, R228.reuse, R30, R240 ;  /* 0x0000001ee4a0723c */ /* 0x050ff000000810f0 */
[----:B------:R-:W-:Y:S01]  /*5a980*/  STL.64 [R1+0x1000], R152 ;  /* 0x0010009801007387 */ /* 0x000fe20000100a00 */
[C---:B-1----:R-:W-:Y:S03]  /*5a990*/  HMMA.1688.F32.TF32 R156, R228.reuse, R34, R244 ;  /* 0x00000022e49c723c */ /* 0x042fe600000810f4 */
[----:B------:R1:W-:Y:S05]  /*5a9a0*/  STL.64 [R1+0x1008], R154 ;  /* 0x0010089a01007387 */ /* 0x0003ea0000100a00 */
[C---:B-1----:R-:W-:Y:S06]  /*5a9b0*/  HMMA.1688.F32.TF32 R152, R228.reuse, R38, R248 ;  /* 0x00000026e498723c */ /* 0x042fec00000810f8 */
[----:B------:R-:W-:Y:S04]  /*5a9c0*/  STL.64 [R1+0x1030], R160 ;  /* 0x001030a001007387 */ /* 0x000fe80000100a00 */
[----:B------:R-:W-:Y:S04]  /*5a9d0*/  STL.64 [R1+0x1038], R162 ;  /* 0x001038a201007387 */ /* 0x000fe80000100a00 */
        /* <DEDUP_REMOVED lines=100> */
[----:B------:R1:W-:Y:S01]  /*5b020*/  STL.64 [R1+0x10b8], R154 ;  /* 0x0010b89a01007387 */ /* 0x0003e20000100a00 */
[----:B------:R-:W-:Y:S03]  /*5b030*/  HMMA.1688.F32.TF32 R228, R228, R66, R176 ;  /* 0x00000042e4e4723c */ /* 0x000fe600000810b0 */
[----:B-1----:R1:W5:Y:S04]  /*5b040*/  LDL.LU.64 R154, [R1+0x25e8] ;  /* 0x0025e800019a7983 */ /* 0x0023680000300a00 */
        /* <DEDUP_REMOVED lines=21> */
[----:B------:R1:W5:Y:S04]  /*5b1a0*/  LDL.LU.64 R178, [R1+0x2588] ;  /* 0x0025880001b27983 */ /* 0x0003680000300a00 */
[----:B------:R1:W5:Y:S04]  /*5b1b0*/  LDL.LU.64 R176, [R1+0x2580] ;  /* 0x0025800001b07983 */ /* 0x0003680000300a00 */
[----:B------:R2:W-:Y:S04]  /*5b1c0*/  STL.64 [R1+0x1170], R228 ;  /* 0x001170e401007387 */ /* 0x0005e80000100a00 */
[----:B------:R3:W-:Y:S04]  /*5b1d0*/  STL.64 [R1+0x1178], R230 ;  /* 0x001178e601007387 */ /* 0x0007e80000100a00 */
[----:B--2---:R-:W2:Y:S04]  /*5b1e0*/  LDL.LU R228, [R1+0x8d0] ;  /* 0x0008d00001e47983 */ /* 0x004ea80000300800 */
[----:B------:R-:W2:Y:S04]  /*5b1f0*/  LDL.LU R229, [R1+0x8d4] ;  /* 0x0008d40001e57983 */ /* 0x000ea80000300800 */
[----:B---3--:R-:W2:Y:S04]  /*5b200*/  LDL.LU R230, [R1+0x8d8] ;  /* 0x0008d80001e67983 */ /* 0x008ea80000300800 */
        /* <DEDUP_REMOVED lines=9> */
[----:B---3--:R1:W5:Y:S07]  /*5b2a0*/  LDL.LU.64 R182, [R1+0x2578] ;  /* 0x0025780001b67983 */ /* 0x00836e0000300a00 */
[C---:B------:R-:W-:Y:S01]  /*5b2b0*/  HMMA.1688.F32.TF32 R204, R232.reuse, R34, R204 ;  /* 0x00000022e8cc723c */ /* 0x040fe200000810cc */
[----:B------:R1:W5:Y:S04]  /*5b2c0*/  LDL.LU.64 R180, [R1+0x2570] ;  /* 0x0025700001b47983 */ /* 0x0003680000300a00 */
[----:B------:R-:W-:Y:S04]  /*5b2d0*/  STL.64 [R1+0x1260], R184 ;  /* 0x001260b801007387 */ /* 0x000fe80000100a00 */
[----:B------:R3:W-:Y:S01]  /*5b2e0*/  STL.64 [R1+0x1268], R186 ;  /* 0x001268ba01007387 */ /* 0x0007e20000100a00 */
[C---:B------:R-:W-:Y:S03]  /*5b2f0*/  HMMA.1688.F32.TF32 R208, R232.reuse, R38, R208 ;  /* 0x00000026e8d0723c */ /* 0x040fe600000810d0 */
[----:B---3--:R1:W5:Y:S04]  /*5b300*/  LDL.LU.64 R186, [R1+0x2568] ;  /* 0x0025680001ba7983 */ /* 0x0083680000300a00 */
[----:B------:R1:W5:Y:S01]  /*5b310*/  LDL.LU.64 R184, [R1+0x2560] ;  /* 0x0025600001b87983 */ /* 0x0003620000300a00 */
[C---:B------:R-:W-:Y:S03]  /*5b320*/  HMMA.1688.F32.TF32 R248, R232.reuse, R42, R248 ;  /* 0x0000002ae8f8723c */ /* 0x040fe600000810f8 */
[----:B------:R-:W-:Y:S04]  /*5b330*/  STL.64 [R1+0x1250], R188 ;  /* 0x001250bc01007387 */ /* 0x000fe80000100a00 */
[----:B------:R3:W-:Y:S04]  /*5b340*/  STL.64 [R1+0x1258], R190 ;  /* 0x001258be01007387 */ /* 0x0007e80000100a00 */
[----:B---3--:R1:W5:Y:S04]  /*5b350*/  LDL.LU.64 R190, [R1+0x2558] ;  /* 0x0025580001be7983 */ /* 0x0083680000300a00 */
[----:B------:R1:W5:Y:S01]  /*5b360*/  LDL.LU.64 R188, [R1+0x2550] ;  /* 0x0025500001bc7983 */ /* 0x0003620000300a00 */
[C---:B--2---:R-:W-:Y:S11]  /*5b370*/  HMMA.1688.F32.TF32 R228, R232.reuse, R18, R228 ;  /* 0x00000012e8e4723c */ /* 0x044ff600000810e4 */
[----:B------:R-:W-:Y:S11]  /*5b380*/  @!UPT UIADD3 URZ, URZ, URZ, URZ ;  /* 0x0000003f3f3ff290 */ /* 0x000ff6000fffe03f */
[----:B------:R-:W-:Y:S01]  /*5b390*/  @!UPT UIADD3 URZ, URZ, URZ, URZ ;  /* 0x0000003f3f3ff290 */ /* 0x000fe2000fffe03f */
[----:B------:R-:W-:Y:S04]  /*5b3a0*/  STL.64 [R1+0x1240], R228 ;  /* 0x001240e401007387 */ /* 0x000fe80000100a00 */
[----:B------:R-:W-:Y:S04]  /*5b3b0*/  STL.64 [R1+0x1248], R230 ;  /* 0x001248e601007387 */ /* 0x000fe80000100a00 */
        /* <DEDUP_REMOVED lines=20> */
[----:B------:R2:W-:Y:S04]  /*5b500*/  STL.64 [R1+0x11e0], R248 ;  /* 0x0011e0f801007387 */ /* 0x0005e80000100a00 */
[----:B------:R3:W-:Y:S04]  /*5b510*/  STL.64 [R1+0x11e8], R250 ;  /* 0x0011e8fa01007387 */ /* 0x0007e80000100a00 */
[----:B--2---:R-:W2:Y:S04]  /*5b520*/  LDL.LU R248, [R1+0x750] ;  /* 0x0007500001f87983 */ /* 0x004ea80000300800 */
[----:B------:R-:W2:Y:S04]  /*5b530*/  LDL.LU R249, [R1+0x754] ;  /* 0x0007540001f97983 */ /* 0x000ea80000300800 */
[----:B---3--:R-:W2:Y:S04]  /*5b540*/  LDL.LU R250, [R1+0x758] ;  /* 0x0007580001fa7983 */ /* 0x008ea80000300800 */
[----:B------:R-:W2:Y:S01]  /*5b550*/  LDL.LU R251, [R1+0x75c] ;  /* 0x00075c0001fb7983 */ /* 0x000ea20000300800 */
[C---:B------:R-:W-:Y:S11]  /*5b560*/  HMMA.1688.F32.TF32 R212, R232.reuse, R46, R212 ;  /* 0x0000002ee8d4723c */ /* 0x040ff600000810d4 */
[----:B------:R-:W-:Y:S11]  /*5b570*/  @!UPT UIADD3 URZ, URZ, URZ, URZ ;  /* 0x0000003f3f3ff290 */ /* 0x000ff6000fffe03f */
[----:B------:R-:W-:Y:S01]  /*5b580*/  @!UPT UIADD3 URZ, URZ, URZ, URZ ;  /* 0x0000003f3f3ff290 */ /* 0x000fe2000fffe03f */
[----:B------:R-:W-:Y:S04]  /*5b590*/  STL.64 [R1+0x11d0], R212 ;  /* 0x0011d0d401007387 */ /* 0x000fe80000100a00 */
[----:B------:R3:W-:Y:S02]  /*5b5a0*/  STL.64 [R1+0x11d8], R214 ;  /* 0x0011d8d601007387 */ /* 0x0007e40000100a00 */
[C---:B---3--:R-:W-:Y:S08]  /*5b5b0*/  HMMA.1688.F32.TF32 R212, R232.reuse, R50, R216 ;  /* 0x00000032e8d4723c */ /* 0x048ff000000810d8 */
[C---:B------:R-:W-:Y:S08]  /*5b5c0*/  HMMA.1688.F32.TF32 R216, R232.reuse, R54, R220 ;  /* 0x00000036e8d8723c */ /* 0x040ff000000810dc */
[C---:B------:R-:W-:Y:S07]  /*5b5d0*/  HMMA.1688.F32.TF32 R220, R232.reuse, R62, R240 ;  /* 0x0000003ee8dc723c */ /* 0x040fee00000810f0 */
[----:B------:R-:W-:Y:S04]  /*5b5e0*/  STL.64 [R1+0x11c0], R212 ;  /* 0x0011c0d401007387 */ /* 0x000fe80000100a00 */
[----:B------:R3:W-:Y:S04]  /*5b5f0*/  STL.64 [R1+0x11c8], R214 ;  /* 0x0011c8d601007387 */ /* 0x0007e80000100a00 */
[----:B------:R-:W-:Y:S04]  /*5b600*/  STL.64 [R1+0x11b0], R216 ;  /* 0x0011b0d801007387 */ /* 0x000fe80000100a00 */
[----:B------:R4:W-:Y:S01]  /*5b610*/  STL.64 [R1+0x11b8], R218 ;  /* 0x0011b8da01007387 */ /* 0x0009e20000100a00 */
[C---:B---3--:R-:W-:Y:S08]  /*5b620*/  HMMA.1688.F32.TF32 R212, R232.reuse, R58, R224 ;  /* 0x0000003ae8d4723c */ /* 0x048ff000000810e0 */
[----:B----4-:R-:W-:Y:S11]  /*5b630*/  HMMA.1688.F32.TF32 R216, R232, R66, R244 ;  /* 0x00000042e8d8723c */ /* 0x010ff600000810f4 */
[----:B------:R-:W-:Y:S04]  /*5b640*/  @!UPT UIADD3 URZ, URZ, URZ, URZ ;  /* 0x0000003f3f3ff290 */ /* 0x000fe8000fffe03f */
[----:B------:R3:W-:Y:S04]  /*5b650*/  STL.64 [R1+0x11a0], R212 ;  /* 0x0011a0d401007387 */ /* 0x0007e80000100a00 */
[----:B------:R4:W-:Y:S04]  /*5b660*/  STL.64 [R1+0x11a8], R214 ;  /* 0x0011a8d601007387 */ /* 0x0009e80000100a00 */
[----:B---3--:R-:W3:Y:S04]  /*5b670*/  LDL.LU R212, [R1+0x740] ;  /* 0x0007400001d47983 */ /* 0x008ee80000300800 */
[----:B------:R-:W-:Y:S04]  /*5b680*/  STL.64 [R1+0x1190], R220 ;  /* 0x001190dc01007387 */ /* 0x000fe80000100a00 */
[----:B------:R-:W-:Y:S04]  /*5b690*/  STL.64 [R1+0x1198], R222 ;  /* 0x001198de01007387 */ /* 0x000fe80000100a00 */
[----:B------:R1:W-:Y:S04]  /*5b6a0*/  STL.64 [R1+0x1160], R216 ;  /* 0x001160d801007387 */ /* 0x0003e80000100a00 */
[----:B------:R1:W-:Y:S04]  /*5b6b0*/  STL.64 [R1+0x1168], R218 ;  /* 0x001168da01007387 */ /* 0x0003e80000100a00 */
[----:B------:R-:W3:Y:S04]  /*5b6c0*/  LDL.LU R213, [R1+0x744] ;  /* 0x0007440001d57983 */ /* 0x000ee80000300800 */
[----:B----4-:R-:W3:Y:S04]  /*5b6d0*/  LDL.LU R214, [R1+0x748] ;  /* 0x0007480001d67983 */ /* 0x010ee80000300800 */
[----:B------:R-:W3:Y:S04]  /*5b6e0*/  LDL.LU R215, [R1+0x74c] ;  /* 0x00074c0001d77983 */ /* 0x000ee80000300800 */
[----:B-1----:R-:W3:Y:S04]  /*5b6f0*/  LDL.LU R216, [R1+0x730] ;  /* 0x0007300001d87983 */ /* 0x002ee80000300800 */
        /* <DEDUP_REMOVED lines=18> */
[----:B------:R-:W-:Y:S01]  /*5b820*/  @!UPT UIADD3 URZ, URZ, URZ, URZ ;  /* 0x0000003f3f3ff290 */ /* 0x000fe2000fffe03f */
[----:B------:R1:W-:Y:S04]  /*5b830*/  STL.64 [R1+0x1140], R248 ;  /* 0x001140f801007387 */ /* 0x0003e80000100a00 */
[----:B------:R2:W-:Y:S04]  /*5b840*/  STL.64 [R1+0x1148], R250 ;  /* 0x001148fa01007387 */ /* 0x0005e80000100a00 */
[----:B------:R-:W4:Y:S04]  /*5b850*/  LDL.LU R245, [R1+0x6f4] ;  /* 0x0006f40001f57983 */ /* 0x000f280000300800 */
[----:B------:R-:W4:Y:S04]  /*5b860*/  LDL.LU R246, [R1+0x6f8] ;  /* 0x0006f80001f67983 */ /* 0x000f280000300800 */
[----:B------:R-:W4:Y:S04]  /*5b870*/  LDL.LU R247, [R1+0x6fc] ;  /* 0x0006fc0001f77983 */ /* 0x000f280000300800 */
[----:B-1----:R-:W4:Y:S01]  /*5b880*/  LDL.LU R248, [R1+0x6e0] ;  /* 0x0006e00001f87983 */ /* 0x002f220000300800 */
[----:B------:R-:W-:-:S02]  /*5b890*/  IMAD.MOV.U32 R249, RZ, RZ, R3 ;  /* 0x000000fffff97224 */ /* 0x000fc400078e0003 */
[----:B--2---:R-:W-:Y:S01]  /*5b8a0*/  IMAD.MOV.U32 R250, RZ, RZ, R0 ;  /* 0x000000fffffa7224 */ /* 0x004fe200078e0000 */
[----:B------:R-:W2:Y:S01]  /*5b8b0*/  LDL.LU R3, [R1+0x24f8] ;  /* 0x0024f80001037983 */ /* 0x000ea20000300800 */
[----:B------:R-:W-:-:S03]  /*5b8c0*/  IMAD.MOV.U32 R251, RZ, RZ, R252 ;  /* 0x000000fffffb7224 */ /* 0x000fc600078e00fc */
[----:B------:R-:W2:Y:S04]  /*5b8d0*/  LDL.LU R0, [R1+0x24f4] ;  /* 0x0024f40001007983 */ /* 0x000ea80000300800 */
[----:B------:R1:W5:Y:S01]  /*5b8e0*/  LDL.LU R252, [R1+0x24f0] ;  /* 0x0024f00001fc7983 */ /* 0x0003620000300800 */
[----:B------:R-:W-:Y:S02]  /*5b8f0*/  IMAD.MOV.U32 R6, RZ, RZ, R49 ;  /* 0x000000ffff067224 */ /* 0x000fe400078e0031 */
[----:B------:R-:W-:Y:S02]  /*5b900*/  IMAD.MOV.U32 R7, RZ, RZ, R48 ;  /* 0x000000ffff077224 */ /* 0x000fe400078e0030 */
[----:B------:R-:W-:Y:S02]  /*5b910*/  IMAD.MOV.U32 R232, RZ, RZ, R57 ;  /* 0x000000ffffe87224 */ /* 0x000fe400078e0039 */
[----:B------:R-:W-:Y:S01]  /*5b920*/  IMAD.MOV.U32 R233, RZ, RZ, R56 ;  /* 0x000000ffffe97224 */ /* 0x000fe200078e0038 */
[C---:B---3--:R-:W-:Y:S08]  /*5b930*/  HMMA.1688.F32.TF32 R212, R236.reuse, R10, R212 ;  /* 0x0000000aecd4723c */ /* 0x048ff000000810d4 */
[C---:B------:R-:W-:Y:S08]  /*5b940*/  HMMA.1688.F32.TF32 R216, R236.reuse, R14, R216 ;  /* 0x0000000eecd8723c */ /* 0x040ff000000810d8 */
[C---:B------:R-:W-:Y:S07]  /*5b950*/  HMMA.1688.F32.TF32 R220, R236.reuse, R18, R220 ;  /* 0x00000012ecdc723c */ /* 0x040fee00000810dc */
[----:B------:R-:W-:Y:S01]  /*5b960*/  STL.64 [R1+0x1130], R212 ;  /* 0x001130d401007387 */ /* 0x000fe20000100a00 */
[C---:B------:R-:W-:Y:S03]  /*5b970*/  HMMA.1688.F32.TF32 R224, R236.reuse, R22, R224 ;  /* 0x00000016ece0723c */ /* 0x040fe600000810e0 */
[----:B------:R3:W-:Y:S04]  /*5b980*/  STL.64 [R1+0x1138], R214 ;  /* 0x001138d601007387 */ /* 0x0007e80000100a00 */
[----:B---3--:R1:W5:Y:S01]  /*5b990*/  LDL.LU.64 R214, [R1+0x24e8] ;  /* 0x0024e80001d67983 */ /* 0x0083620000300a00 */
[----:B------:R-:W-:Y:S03]  /*5b9a0*/  HMMA.1688.F32.TF32 R240, R236, R26, R240 ;  /* 0x0000001aecf0723c */ /* 0x000fe600000810f0 */
[----:B------:R1:W5:Y:S04]  /*5b9b0*/  LDL.LU.64 R212, [R1+0x24e0] ;  /* 0x0024e00001d47983 */ /* 0x0003680000300a00 */
[----:B------:R-:W-:Y:S01]  /*5b9c0*/  STL.64 [R1+0x1110], R216 ;  /* 0x001110d801007387 */ /* 0x000fe20000100a00 */
[----:B------:R-:W-:-:S03]  /*5b9d0*/  IMAD.MOV.U32 R27, RZ, RZ, R33 ;  /* 0x000000ffff1b7224 */ /* 0x000fc600078e0021 */
[----:B------:R3:W-:Y:S01]  /*5b9e0*/  STL.64 [R1+0x1118], R218 ;  /* 0x001118da01007387 */ /* 0x0007e20000100a00 */
[----:B------:R-:W-:-:S03]  /*5b9f0*/  IMAD.MOV.U32 R23, RZ, RZ, R9 ;  /* 0x000000ffff177224 */ /* 0x000fc600078e0009 */
[----:B---3--:R1:W5:Y:S04]  /*5ba00*/  LDL.LU.64 R218, [R1+0x24d8] ;  /* 0x0024d80001da7983 */ /* 0x0083680000300a00 */
[----:B------:R1:W5:Y:S04]  /*5ba10*/  LDL.LU.64 R216, [R1+0x24d0] ;  /* 0x0024d00001d87983 */ /* 0x0003680000300a00 */
[----:B------:R-:W-:Y:S04]  /*5ba20*/  STL.64 [R1+0x10e0], R220 ;  /* 0x0010e0dc01007387 */ /* 0x000fe80000100a00 */
[----:B------:R3:W-:Y:S04]  /*5ba30*/  STL.64 [R1+0x10e8], R222 ;  /* 0x0010e8de01007387 */ /* 0x0007e80000100a00 */
[----:B---3--:R1:W5:Y:S04]  /*5ba40*/  LDL.LU.64 R222, [R1+0x24c8] ;  /* 0x0024c80001de7983 */ /* 0x0083680000300a00 */
[----:B------:R1:W5:Y:S04]  /*5ba50*/  LDL.LU.64 R220, [R1+0x24c0] ;  /* 0x0024c00001dc7983 */ /* 0x0003680000300a00 */
[----:B------:R-:W-:Y:S04]  /*5ba60*/  STL.64 [R1+0x10c0], R224 ;  /* 0x0010c0e001007387 */ /* 0x000fe80000100a00 */
[----:B------:R3:W-:Y:S01]  /*5ba70*/  STL.64 [R1+0x10c8], R226 ;  /* 0x0010c8e201007387 */ /* 0x0007e20000100a00 */
[----:B------:R-:W-:-:S03]  /*5ba80*/  IMAD.MOV.U32 R26, RZ, RZ, R36 ;  /* 0x000000ffff1a7224 */ /* 0x000fc600078e0024 */
[----:B---3--:R1:W5:Y:S04]  /*5ba90*/  LDL.LU.64 R226, [R1+0x24b8] ;  /* 0x0024b80001e27983 */ /* 0x0083680000300a00 */
[----:B------:R1:W5:Y:S04]  /*5baa0*/  LDL.LU.64 R224, [R1+0x24b0] ;  /* 0x0024b00001e07983 */ /* 0x0003680000300a00 */
[----:B------:R-:W3:Y:S04]  /*5bab0*/  LDL.LU R9, [R1+0x1854] ;  /* 0x0018540001097983 */ /* 0x000ee80000300800 */
[----:B------:R-:W-:Y:S04]  /*5bac0*/  STL.64 [R1+0x10a0], R240 ;  /* 0x0010a0f001007387 */ /* 0x000fe80000100a00 */
[----:B------:R1:W-:Y:S01]  /*5bad0*/  STL.64 [R1+0x10a8], R242 ;  /* 0x0010a8f201007387 */ /* 0x0003e20000100a00 */
[----:B------:R-:W-:-:S03]  /*5bae0*/  IMAD.MOV.U32 R22, RZ, RZ, R37 ;  /* 0x000000ffff167224 */ /* 0x000fc600078e0025 */
[----:B-1----:R1:W5:Y:S04]  /*5baf0*/  LDL.LU.64 R242, [R1+0x24a8] ;  /* 0x0024a80001f27983 */ /* 0x0023680000300a00 */
[----:B------:R1:W5:Y:S01]  /*5bb00*/  LDL.LU.64 R240, [R1+0x24a0] ;  /* 0x0024a00001f07983 */ /* 0x0003620000300a00 */
[----:B------:R-:W-:Y:S01]  /*5bb10*/  IMAD.MOV.U32 R18, RZ, RZ, R41 ;  /* 0x000000ffff127224 */ /* 0x000fe200078e0029 */
[----:B----4-:R-:W-:Y:S07]  /*5bb20*/  HMMA.1688.F32.TF32 R244, R236, R30, R244 ;  /* 0x0000001eecf4723c */ /* 0x010fee00000810f4 */
[----:B------:R-:W-:-:S02]  /*5bb30*/  IMAD.MOV.U32 R30, RZ, RZ, R32 ;  /* 0x000000ffff1e7224 */ /* 0x000fc400078e0020 */
[----:B------:R-:W-:Y:S01]  /*5bb40*/  HMMA.1688.F32.TF32 R32, R236, R34, R248 ;  /* 0x00000022ec20723c */ /* 0x000fe200000810f8 */
[----:B------:R-:W-:Y:S02]  /*5bb50*/  IMAD.MOV.U32 R31, RZ, RZ, R8 ;  /* 0x000000ffff1f7224 */ /* 0x000fe400078e0008 */
[----:B------:R-:W-:-:S11]  /*5bb60*/  IMAD.MOV.U32 R19, RZ, RZ, R40 ;  /* 0x000000ffff137224 */ /* 0x000fd600078e0028 */
[----:B------:R-:W-:Y:S04]  /*5bb70*/  STL.64 [R1+0x1070], R244 ;  /* 0x001070f401007387 */ /* 0x000fe80000100a00 */
[----:B------:R4:W-:Y:S04]  /*5bb80*/  STL.64 [R1+0x1078], R246 ;  /* 0x001078f601007387 */ /* 0x0009e80000100a00 */
[----:B----4-:R1:W5:Y:S04]  /*5bb90*/  LDL.LU.64 R246, [R1+0x2498] ;  /* 0x0024980001f67983 */ /* 0x0103680000300a00 */
[----:B------:R1:W5:Y:S04]  /*5bba0*/  LDL.LU.64 R244, [R1+0x2490] ;  /* 0x0024900001f47983 */ /* 0x0003680000300a00 */
[----:B------:R1:W5:Y:S04]  /*5bbb0*/  LDL.LU.64 R250, [R1+0x2488] ;  /* 0x0024880001fa7983 */ /* 0x0003680000300a00 */
[----:B------:R1:W5:Y:S04]  /*5bbc0*/  LDL.LU.64 R248, [R1+0x2480] ;  /* 0x0024800001f87983 */ /* 0x0003680000300a00 */
[----:B------:R-:W-:Y:S04]  /*5bbd0*/  STL.64 [R1+0x1040], R32 ;  /* 0x0010402001007387 */ /* 0x000fe80000100a00 */
[----:B------:R4:W-:Y:S02]  /*5bbe0*/  STL.64 [R1+0x1048], R34 ;  /* 0x0010482201007387 */ /* 0x0009e40000100a00 */
[C---:B----4-:R-:W-:Y:S08]  /*5bbf0*/  HMMA.1688.F32.TF32 R32, R236.reuse, R38, R28 ;  /* 0x00000026ec20723c */ /* 0x050ff0000008101c */
        /* <DEDUP_REMOVED lines=13> */
[C---:B------:R-:W-:Y:S03]  /*5bcd0*/  HMMA.1688.F32.TF32 R12, R236.reuse, R58, R12 ;  /* 0x0000003aec0c723c */ /* 0x040fe6000008100c */
[----:B------:R-:W-:Y:S04]  /*5bce0*/  STL.64 [R1+0xf98], R26 ;  /* 0x000f981a01007387 */ /* 0x000fe80000100a00 */
[----:B------:R-:W2:Y:S04]  /*5bcf0*/  LDL.LU R7, [R1+0x1858] ;  /* 0x0018580001077983 */ /* 0x000ea80000300800 */
[----:B------:R-:W-:Y:S04]  /*5bd00*/  STL.64 [R1+0xf40], R20 ;  /* 0x000f401401007387 */ /* 0x000fe80000100a00 */
[----:B------:R-:W-:Y:S04]  /*5bd10*/  STL.64 [R1+0xf48], R22 ;  /* 0x000f481601007387 */ /* 0x000fe80000100a00 */
[----:B------:R-:W-:Y:S04]  /*5bd20*/  STL.64 [R1+0xf10], R16 ;  /* 0x000f101001007387 */ /* 0x000fe80000100a00 */
[----:B------:R4:W-:Y:S04]  /*5bd30*/  STL.64 [R1+0xf18], R18 ;  /* 0x000f181201007387 */ /* 0x0009e80000100a00 */
[----:B------:R-:W2:Y:S01]  /*5bd40*/  LDL.LU R6, [R1+0x185c] ;  /* 0x00185c0001067983 */ /* 0x000ea20000300800 */
[----:B----4-:R-:W-:Y:S03]  /*5bd50*/  HMMA.1688.F32.TF32 R16, R236, R62, R232 ;  /* 0x0000003eec10723c */ /* 0x010fe600000810e8 */
[----:B------:R-:W-:Y:S04]  /*5bd60*/  STL.64 [R1+0xd80], R12 ;  /* 0x000d800c01007387 */ /* 0x000fe80000100a00 */
[----:B------:R4:W-:Y:S04]  /*5bd70*/  STL.64 [R1+0xd88], R14 ;  /* 0x000d880e01007387 */ /* 0x0009e80000100a00 */
[----:B----4-:R-:W4:Y:S11]  /*5bd80*/  LDL.LU R14, [R1+0x1864] ;  /* 0x00186400010e7983 */ /* 0x010f360000300800 */
[----:B------:R-:W-:Y:S01]  /*5bd90*/  @!UPT UIADD3 URZ, URZ, URZ, URZ ;  /* 0x0000003f3f3ff290 */ /* 0x000fe2000fffe03f */
[----:B------:R1:W-:Y:S04]  /*5bda0*/  STL.64 [R1+0x610], R16 ;  /* 0x0006101001007387 */ /* 0x0003e80000100a00 */
[----:B------:R1:W-:Y:S04]  /*5bdb0*/  STL.64 [R1+0x618], R18 ;  /* 0x0006181201007387 */ /* 0x0003e80000100a00 */
[----:B------:R-:W4:Y:S04]  /*5bdc0*/  LDL.LU R10, [R1+0x1dd8] ;  /* 0x001dd800010a7983 */ /* 0x000f280000300800 */
[----:B-1----:R-:W4:Y:S04]  /*5bdd0*/  LDL.LU R16, [R1+0x1860] ;  /* 0x0018600001107983 */ /* 0x002f280000300800 */
[----:B------:R-:W4:Y:S01]  /*5bde0*/  LDL.LU R11, [R1+0x1dd4] ;  /* 0x001dd400010b7983 */ /* 0x000f220000300800 */
[----:B------:R-:W-:-:S02]  /*5bdf0*/  IMAD.MOV.U32 R5, RZ, RZ, 0x3f ;  /* 0x0000003fff057424 */ /* 0x000fc400078e00ff */
[----:B------:R-:W-:Y:S01]  /*5be00*/  IMAD.MOV.U32 R4, RZ, RZ, c[0x0][0x180] ;  /* 0x00006000ff047624 */ /* 0x000fe200078e00ff */
[----:B------:R-:W4:Y:S02]  /*5be10*/  LDL.LU R23, [R1+0x1ddc] ;  /* 0x001ddc0001177983 */ /* 0x000f240000300800 */
[----:B------:R-:W-:Y:S02]  /*5be20*/  IADD3 R5, R5, c[0x0][0x180], RZ ;  /* 0x0000600005057a10 */ /* 0x000fe40007ffe0ff */
[----:B------:R-:W4:Y:S02]  /*5be30*/  LDL.LU R22, [R1+0x1de0] ;  /* 0x001de00001167983 */ /* 0x000f240000300800 */
[----:B------:R-:W-:Y:S02]  /*5be40*/  SHF.R.S32.HI R12, RZ, 0x1f, R5 ;  /* 0x0000001fff0c7819 */ /* 0x000fe40000011405 */
[----:B------:R-:W4:Y:S02]  /*5be50*/  LDL.LU R19, [R1+0x1e1c] ;  /* 0x001e1c0001137983 */ /* 0x000f240000300800 */
[----:B------:R-:W-:Y:S01]  /*5be60*/  LEA.HI R12, R12, R5, RZ, 0x6 ;  /* 0x000000050c0c7211 */ /* 0x000fe200078f30ff */
[----:B------:R-:W-:Y:S01]  /*5be70*/  IMAD.MOV.U32 R5, RZ, RZ, c[0x0][0x188] ;  /* 0x00006200ff057624 */ /* 0x000fe200078e00ff */
[----:B------:R-:W4:Y:S02]  /*5be80*/  LDL.LU R17, [R1+0x1e20] ;  /* 0x001e200001117983 */ /* 0x000f240000300800 */
[----:B------:R-:W-:Y:S01]  /*5be90*/  SHF.R.S32.HI R12, RZ, 0x6, R12 ;  /* 0x00000006ff0c7819 */ /* 0x000fe2000001140c */
[----:B------:R-:W-:-:S03]  /*5bea0*/  IMAD.SHL.U32 R13, R5, 0x40, RZ ;  /* 0x00000040050d7824 */ /* 0x000fc600078e00ff */
[----:B------:R-:W-:Y:S01]  /*5beb0*/  IADD3 R12, R12, -0x1, RZ ;  /* 0xffffffff0c0c7810 */ /* 0x000fe20007ffe0ff */
[----:B------:R-:W-:Y:S01]  /*5bec0*/  IMAD.SHL.U32 R13, R13, 0x4, RZ ;  /* 0x000000040d0d7824 */ /* 0x000fe200078e00ff */
[C---:B---3--:R-:W-:Y:S02]  /*5bed0*/  IADD3 R8, R9.reuse, 0x1, RZ ;  /* 0x0000000109087810 */ /* 0x048fe40007ffe0ff */
[----:B------:R-:W-:-:S03]  /*5bee0*/  ISETP.GE.AND P0, PT, R9, R12, PT ;  /* 0x0000000c0900720c */ /* 0x000fc60003f06270 */
[----:B------:R-:W-:Y:S01]  /*5bef0*/  IMAD R4, R8, -0x40, R4 ;  /* 0xffffffc008047824 */ /* 0x000fe200078e0204 */
[----:B------:R-:W1:Y:S04]  /*5bf00*/  S2R R9, SR_TID.X ;  /* 0x0000000000097919 */ /* 0x000e680000002100 */
[----:B------:R-:W-:-:S04]  /*5bf10*/  ISETP.GT.AND P1, PT, R4, RZ, PT ;  /* 0x000000ff0400720c */ /* 0x000fc80003f24270 */
[----:B------:R-:W-:-:S04]  /*5bf20*/  SEL R5, RZ, 0x4, !P1 ;  /* 0x00000004ff057807 */ /* 0x000fc80004800000 */
[----:B------:R-:W-:-:S04]  /*5bf30*/  SEL R5, R5, RZ, !P0 ;  /* 0x000000ff05057207 */ /* 0x000fc80004000000 */
[----:B------:R-:W-:Y:S02]  /*5bf40*/  ISETP.NE.U32.AND P2, PT, R5, RZ, PT ;  /* 0x000000ff0500720c */ /* 0x000fe40003f45070 */
[----:B-1----:R-:W-:-:S05]  /*5bf50*/  LOP3.LUT R12, R9, 0x7f, RZ, 0xc0, !PT ;  /* 0x0000007f090c7812 */ /* 0x002fca00078ec0ff */
[----:B------:R-:W-:Y:S01]  /*5bf60*/  IMAD.SHL.U32 R15, R12, 0x4, RZ ;  /* 0x000000040c0f7824 */ /* 0x000fe200078e00ff */
[----:B--2---:R-:W-:-:S05]  /*5bf70*/  IADD3 R6, P1, R6, R13, RZ ;  /* 0x0000000d06067210 */ /* 0x004fca0007f3e0ff */
[----:B------:R-:W-:Y:S01]  /*5bf80*/  IMAD.X R7, R7, 0x1, R3, P1 ;  /* 0x0000000107077824 */ /* 0x000fe200008e0603 */
[----:B------:R-:W-:Y:S06]  /*5bf90*/  BAR.SYNC.DEFER_BLOCKING 0x0 ;  /* 0x0000000000007b1d */ /* 0x000fec0000010000 */
[----:B------:R1:W-:Y:S04]  /*5bfa0*/  STL [R1+0x185c], R6 ;  /* 0x00185c0601007387 */ /* 0x0003e80000100800 */
[----:B------:R2:W-:Y:S04]  /*5bfb0*/  STL [R1+0x1858], R7 ;  /* 0x0018580701007387 */ /* 0x0005e80000100800 */
[----:B------:R-:W3:Y:S04]  /*5bfc0*/  LDL.LU R20, [R1+0x1e24] ;  /* 0x001e240001147983 */ /* 0x000ee80000300800 */
[----:B------:R-:W3:Y:S01]  /*5bfd0*/  LDL.LU R18, [R1+0x1e28] ;  /* 0x001e280001127983 */ /* 0x000ee20000300800 */
[----:B----4-:R-:W-:-:S03]  /*5bfe0*/  IADD3 R14, P3, R14, R13, RZ ;  /* 0x0000000d0e0e7210 */ /* 0x010fc60007f7e0ff */
[----:B------:R-:W4:Y:S04]  /*5bff0*/  LDL.LU R21, [R1+0x1e5c] ;  /* 0x001e5c0001157983 */ /* 0x000f280000300800 */
[----:B------:R-:W4:Y:S04]  /*5c000*/  LDL.LU R9, [R1+0x1e60] ;  /* 0x001e600001097983 */ /* 0x000f280000300800 */
[----:B------:R-:W-:Y:S01]  /*5c010*/  @!PT LDS RZ, [RZ] ;  /* 0x00000000fffff984 */ /* 0x000fe20000000800 */
[----:B------:R-:W-:Y:S01]  /*5c020*/  @!PT LDS RZ, [RZ] ;  /* 0x00000000fffff984 */ /* 0x000fe20000000800 */
[----:B------:R-:W-:Y:S01]  /*5c030*/  @!PT LDS RZ, [RZ] ;  /* 0x00000000fffff984 */ /* 0x000fe20000000800 */
[----:B------:R1:W-:Y:S01]  /*5c040*/  LDGSTS.E [R15+0x20000], [R6.64], P2 ;  /* 0x20000000060f7fae */ /* 0x0003e20009121846 */
[----:B------:R-:W-:Y:S01]  /*5c050*/  IADD3 R10, P4, R10, R13, RZ ;  /* 0x0000000d0a0a7210 */ /* 0x000fe20007f9e0ff */
[----:B------:R-:W-:-:S02]  /*5c060*/  IMAD.X R16, R16, 0x1, R3, P3 ;  /* 0x0000000110107824 */ /* 0x000fc400018e0603 */
[----:B------:R-:W-:Y:S02]  /*5c070*/  STL [R1+0x1864], R14 ;  /* 0x0018640e01007387 */ /* 0x000fe40000100800 */
[----:B------:R-:W-:Y:S02]  /*5c080*/  IMAD.X R11, R11, 0x1, R3, P4 ;  /* 0x000000010b0b7824 */ /* 0x000fe400020e0603 */
[----:B------:R2:W-:Y:S01]  /*5c090*/  STL [R1+0x1860], R16 ;  /* 0x0018601001007387 */ /* 0x0005e20000100800 */
[----:B-1----:R-:W-:Y:S02]  /*5c0a0*/  IMAD.MOV.U32 R6, RZ, RZ, R14 ;  /* 0x000000ffff067224 */ /* 0x002fe400078e000e */
[----:B--2---:R-:W-:Y:S01]  /*5c0b0*/  IMAD.MOV.U32 R7, RZ, RZ, R16 ;  /* 0x000000ffff077224 */ /* 0x004fe200078e0010 */
[----:B------:R-:W-:Y:S04]  /*5c0c0*/  STL [R1+0x1dd8], R10 ;  /* 0x001dd80a01007387 */ /* 0x000fe80000100800 */
[----:B------:R1:W-:Y:S04]  /*5c0d0*/  STL [R1+0x1dd4], R11 ;  /* 0x001dd40b01007387 */ /* 0x0003e80000100800 */
[----:B------:R-:W2:Y:S04]  /*5c0e0*/  LDL.LU R16, [R1+0x1e64] ;  /* 0x001e640001107983 */ /* 0x000ea80000300800 */
[----:B------:R-:W2:Y:S04]  /*5c0f0*/  LDL.LU R14, [R1+0x1e68] ;  /* 0x001e6800010e7983 */ /* 0x000ea80000300800 */
[----:B------:R1:W-:Y:S02]  /*5c100*/  LDGSTS.E [R15+0x20200], [R6.64], P2 ;  /* 0x20200000060f7fae */ /* 0x0003e40009121846 */
[----:B-1----:R-:W-:-:S02]  /*5c110*/  IMAD.MOV.U32 R7, RZ, RZ, R11 ;  /* 0x000000ffff077224 */ /* 0x002fc400078e000b */
[----:B------:R-:W-:Y:S01]  /*5c120*/  IMAD.MOV.U32 R6, RZ, RZ, R10 ;  /* 0x000000ffff067224 */ /* 0x000fe200078e000a */
[----:B------:R-:W2:Y:S04]  /*5c130*/  LDL.LU R11, [R1+0x1e9c] ;  /* 0x001e9c00010b7983 */ /* 0x000ea80000300800 */
[----:B------:R-:W2:Y:S01]  /*5c140*/  LDL.LU R10, [R1+0x1ea0] ;  /* 0x001ea000010a7983 */ /* 0x000ea20000300800 */
[----:B------:R-:W-:-:S04]  /*5c150*/  ISETP.GT.AND P1, PT, R4, 0x4, PT ;  /* 0x000000040400780c */ /* 0x000fc80003f24270 */
[----:B------:R-:W-:-:S04]  /*5c160*/  SEL R5, RZ, 0x4, !P1 ;  /* 0x00000004ff057807 */ /* 0x000fc80004800000 */
[----:B------:R-:W-:Y:S02]  /*5c170*/  SEL R5, R5, RZ, !P0 ;  /* 0x000000ff05057207 */ /* 0x000fe40004000000 */
[----:B------:R-:W-:Y:S02]  /*5c180*/  ISETP.GT.AND P2, PT, R4, 0x8, PT ;  /* 0x000000080400780c */ /* 0x000fe40003f44270 */
[----:B------:R-:W-:Y:S02]  /*5c190*/  ISETP.NE.U32.AND P1, PT, R5, RZ, PT ;  /* 0x000000ff0500720c */ /* 0x000fe40003f25070 */
[----:B------:R-:W-:Y:S02]  /*5c1a0*/  SEL R5, RZ, 0x4, !P2 ;  /* 0x00000004ff057807 */ /* 0x000fe40005000000 */
[----:B------:R-:W-:Y:S02]  /*5c1b0*/  IADD3 R22, P3, R22, R13, RZ ;  /* 0x0000000d16167210 */ /* 0x000fe40007f7e0ff */
[----:B------:R-:W-:-:S02]  /*5c1c0*/  SEL R5, R5, RZ, !P0 ;  /* 0x000000ff05057207 */ /* 0x000fc40004000000 */
[----:B------:R-:W-:Y:S01]  /*5c1d0*/  IADD3 R17, P4, R17, R13, RZ ;  /* 0x0000000d11117210 */ /* 0x000fe20007f9e0ff */
[----:B------:R-:W-:Y:S01]  /*5c1e0*/  IMAD.X R23, R23, 0x1, R3, P3 ;  /* 0x0000000117177824 */ /* 0x000fe200018e0603 */
[----:B------:R-:W-:-:S03]  /*5c1f0*/  ISETP.NE.U32.AND P2, PT, R5, RZ, PT ;  /* 0x000000ff0500720c */ /* 0x000fc60003f45070 */
[----:B------:R1:W-:Y:S01]  /*5c200*/  LDGSTS.E [R15+0x21000], [R6.64], P1 ;  /* 0x21000000060f7fae */ /* 0x0003e20008921846 */
[----:B------:R-:W-:-:S03]  /*5c210*/  IMAD.X R19, R19, 0x1, R3, P4 ;  /* 0x0000000113137824 */ /* 0x000fc600020e0603 */
[----:B------:R-:W-:Y:S01]  /*5c220*/  STL [R1+0x1de0], R22 ;  /* 0x001de01601007387 */ /* 0x000fe20000100800 */
[----:B-1----:R-:W-:Y:S02]  /*5c230*/  IMAD.MOV.U32 R6, RZ, RZ, R22 ;  /* 0x000000ffff067224 */ /* 0x002fe400078e0016 */
[----:B------:R-:W-:Y:S01]  /*5c240*/  IMAD.MOV.U32 R7, RZ, RZ, R23 ;  /* 0x000000ffff077224 */ /* 0x000fe200078e0017 */
[----:B------:R-:W-:Y:S04]  /*5c250*/  STL [R1+0x1ddc], R23 ;  /* 0x001ddc1701007387 */ /* 0x000fe80000100800 */
[----:B------:R1:W-:Y:S01]  /*5c260*/  LDGSTS.E [R15+0x21200], [R6.64], P1 ;  /* 0x21200000060f7fae */ /* 0x0003e20008921846 */
[----:B------:R-:W-:-:S03]  /*5c270*/  ISETP.GT.AND P1, PT, R4, 0xc, PT ;  /* 0x0000000c0400780c */ /* 0x000fc60003f24270 */
[----:B------:R-:W-:Y:S01]  /*5c280*/  STL [R1+0x1e20], R17 ;  /* 0x001e201101007387 */ /* 0x000fe20000100800 */
[----:B------:R-:W-:-:S03]  /*5c290*/  SEL R5, RZ, 0x4, !P1 ;  /* 0x00000004ff057807 */ /* 0x000fc60004800000 */
[----:B------:R1:W-:Y:S02]  /*5c2a0*/  STL [R1+0x1e1c], R19 ;  /* 0x001e1c1301007387 */ /* 0x0003e40000100800 */
[----:B-1----:R-:W-:Y:S01]  /*5c2b0*/  IMAD.MOV.U32 R6, RZ, RZ, R17 ;  /* 0x000000ffff067224 */ /* 0x002fe200078e0011 */
[----:B------:R-:W-:Y:S02]  /*5c2c0*/  MOV R7, R19 ;  /* 0x0000001300077202 */ /* 0x000fe40000000f00 */
[----:B------:R-:W2:Y:S04]  /*5c2d0*/  LDL.LU R19, [R1+0x1ea8] ;  /* 0x001ea80001137983 */ /* 0x000ea80000300800 */
[----:B------:R-:W2:Y:S01]  /*5c2e0*/  LDL.LU R17, [R1+0x1ee0] ;  /* 0x001ee00001117983 */ /* 0x000ea20000300800 */
[----:B------:R-:W-:-:S03]  /*5c2f0*/  SEL R5, R5, RZ, !P0 ;  /* 0x000000ff05057207 */ /* 0x000fc60004000000 */
[----:B------:R1:W-:Y:S01]  /*5c300*/  LDGSTS.E [R15+0x22000], [R6.64], P2 ;  /* 0x22000000060f7fae */ /* 0x0003e20009121846 */
[----:B------:R-:W-:Y:S02]  /*5c310*/  ISETP.NE.U32.AND P1, PT, R5, RZ, PT ;  /* 0x000000ff0500720c */ /* 0x000fe40003f25070 */
[----:B---3--:R-:W-:-:S05]  /*5c320*/  IADD3 R18, P3, R18, R13, RZ ;  /* 0x0000000d12127210 */ /* 0x008fca0007f7e0ff */
[--C-:B------:R-:W-:Y:S01]  /*5c330*/  IMAD.X R20, R20, 0x1, R3.reuse, P3 ;  /* 0x0000000114147824 */ /* 0x100fe200018e0603 */
[----:B----4-:R-:W-:Y:S01]  /*5c340*/  IADD3 R9, P4, R9, R13, RZ ;  /* 0x0000000d09097210 */ /* 0x010fe20007f9e0ff */
[----:B------:R-:W-:Y:S02]  /*5c350*/  STL [R1+0x1e28], R18 ;  /* 0x001e281201007387 */ /* 0x000fe40000100800 */
[----:B-1----:R-:W-:Y:S02]  /*5c360*/  IMAD.MOV.U32 R7, RZ, RZ, R20 ;  /* 0x000000ffff077224 */ /* 0x002fe400078e0014 */
[----:B------:R1:W-:Y:S04]  /*5c370*/  STL [R1+0x1e24], R20 ;  /* 0x001e241401007387 */ /* 0x0003e80000100800 */
[----:B------:R3:W-:Y:S01]  /*5c380*/  STL [R1+0x1e60], R9 ;  /* 0x001e600901007387 */ /* 0x0007e20000100800 */
[----:B------:R-:W-:-:S03]  /*5c390*/  IMAD.X R21, R21, 0x1, R3, P4 ;  /* 0x0000000115157824 */ /* 0x000fc600020e0603 */
[----:B-1----:R-:W4:Y:S01]  /*5c3a0*/  LDL.LU R20, [R1+0x1ea4] ;  /* 0x001ea40001147983 */ /* 0x002f220000300800 */
[----:B------:R-:W-:-:S03]  /*5c3b0*/  IMAD.MOV.U32 R6, RZ, RZ, R18 ;  /* 0x000000ffff067224 */ /* 0x000fc600078e0012 */
[----:B------:R-:W-:Y:S04]  /*5c3c0*/  STL [R1+0x1e5c], R21 ;  /* 0x001e5c1501007387 */ /* 0x000fe80000100800 */
[----:B------:R-:W4:Y:S04]  /*5c3d0*/  LDL.LU R18, [R1+0x1edc] ;  /* 0x001edc0001127983 */ /* 0x000f280000300800 */
[----:B------:R1:W-:Y:S04]  /*5c3e0*/  LDGSTS.E [R15+0x22200], [R6.64], P2 ;  /* 0x22200000060f7fae */ /* 0x0003e80009121846 */
[----:B------:R-:W4:Y:S01]  /*5c3f0*/  LDL.LU R22, [R1+0x1ee8] ;  /* 0x001ee80001167983 */ /* 0x000f220000300800 */
[----:B--2---:R-:W-:-:S05]  /*5c400*/  IADD3 R14, P3, R14, R13, RZ ;  /* 0x0000000d0e0e7210 */ /* 0x004fca0007f7e0ff */
[----:B------:R-:W-:Y:S02]  /*5c410*/  IMAD.X R16, R16, 0x1, R3, P3 ;  /* 0x0000000110107824 */ /* 0x000fe400018e0603 */
[----:B-1----:R-:W-:Y:S02]  /*5c420*/  IMAD.MOV.U32 R6, RZ, RZ, R9 ;  /* 0x000000ffff067224 */ /* 0x002fe400078e0009 */
[----:B------:R-:W-:Y:S01]  /*5c430*/  IMAD.MOV.U32 R7, RZ, RZ, R21 ;  /* 0x000000ffff077224 */ /* 0x000fe200078e0015 */
[----:B---3--:R-:W2:Y:S04]  /*5c440*/  LDL.LU R9, [R1+0x1f20] ;  /* 0x001f200001097983 */ /* 0x008ea80000300800 */
[----:B------:R1:W-:Y:S04]  /*5c450*/  LDGSTS.E [R15+0x23000], [R6.64], P1 ;  /* 0x23000000060f7fae */ /* 0x0003e80008921846 */
[----:B------:R3:W-:Y:S01]  /*5c460*/  STL [R1+0x1e68], R14 ;  /* 0x001e680e01007387 */ /* 0x0007e20000100800 */
[----:B------:R-:W-:-:S03]  /*5c470*/  IADD3 R10, P4, R10, R13, RZ ;  /* 0x0000000d0a0a7210 */ /* 0x000fc60007f9e0ff */
[----:B------:R3:W-:Y:S01]  /*5c480*/  STL [R1+0x1e64], R16 ;  /* 0x001e641001007387 */ /* 0x0007e20000100800 */
[----:B-1----:R-:W-:Y:S02]  /*5c490*/  IMAD.MOV.U32 R6, RZ, RZ, R14 ;  /* 0x000000ffff067224 */ /* 0x002fe400078e000e */
[----:B------:R-:W-:Y:S01]  /*5c4a0*/  IMAD.X R11, R11, 0x1, R3, P4 ;  /* 0x000000010b0b7824 */ /* 0x000fe200020e0603 */
[----:B------:R-:W-:Y:S01]  /*5c4b0*/  STL [R1+0x1ea0], R10 ;  /* 0x001ea00a01007387 */ /* 0x000fe20000100800 */
[----:B------:R-:W-:-:S03]  /*5c4c0*/  IMAD.MOV.U32 R7, RZ, RZ, R16 ;  /* 0x000000ffff077224 */ /* 0x000fc600078e0010 */
[----:B------:R-:W2:Y:S04]  /*5c4d0*/  LDL.LU R23, [R1+0x1ee4] ;  /* 0x001ee40001177983 */ /* 0x000ea80000300800 */
[----:B------:R1:W-:Y:S04]  /*5c4e0*/  STL [R1+0x1e9c], R11 ;  /* 0x001e9c0b01007387 */ /* 0x0003e80000100800 */
[----:B---3--:R-:W2:Y:S04]  /*5c4f0*/  LDL.LU R14, [R1+0x1f1c] ;  /* 0x001f1c00010e7983 */ /* 0x008ea80000300800 */
[----:B------:R1:W-:Y:S04]  /*5c500*/  LDGSTS.E [R15+0x23200], [R6.64], P1 ;  /* 0x23200000060f7fae */ /* 0x0003e80008921846 */
[----:B------:R-:W2:Y:S01]  /*5c510*/  LDL.LU R16, [R1+0x1f24] ;  /* 0x001f240001107983 */ /* 0x000ea20000300800 */
[----:B-1----:R-:W-:-:S03]  /*5c520*/  IMAD.MOV.U32 R7, RZ, RZ, R11 ;  /* 0x000000ffff077224 */ /* 0x002fc600078e000b */
[----:B------:R-:W2:Y:S01]  /*5c530*/  LDL.LU R11, [R1+0x1f28] ;  /* 0x001f2800010b7983 */ /* 0x000ea20000300800 */
[----:B------:R-:W-:-:S03]  /*5c540*/  IMAD.MOV.U32 R6, RZ, RZ, R10 ;  /* 0x000000ffff067224 */ /* 0x000fc600078e000a */
[----:B------:R-:W2:Y:S04]  /*5c550*/  LDL.LU R21, [R1+0x1f5c] ;  /* 0x001f5c0001157983 */ /* 0x000ea80000300800 */
[----:B------:R-:W2:Y:S01]  /*5c560*/  LDL.LU R10, [R1+0x1f60] ;  /* 0x001f6000010a7983 */ /* 0x000ea20000300800 */
[----:B------:R-:W-:-:S04]  /*5c570*/  ISETP.GT.AND P2, PT, R4, 0x10, PT ;  /* 0x000000100400780c */ /* 0x000fc80003f44270 */
[----:B------:R-:W-:-:S04]  /*5c580*/  SEL R5, RZ, 0x4, !P2 ;  /* 0x00000004ff057807 */ /* 0x000fc80005000000 */
[----:B------:R-:W-:-:S04]  /*5c590*/  SEL R5, R5, RZ, !P0 ;  /* 0x000000ff05057207 */ /* 0x000fc80004000000 */
[----:B------:R-:W-:Y:S02]  /*5c5a0*/  ISETP.NE.U32.AND P2, PT, R5, RZ, PT ;  /* 0x000000ff0500720c */ /* 0x000fe40003f45070 */
[----:B------:R-:W-:Y:S02]  /*5c5b0*/  ISETP.GT.AND P1, PT, R4, 0x14, PT ;  /* 0x000000140400780c */ /* 0x000fe40003f24270 */
[-C--:B------:R-:W-:Y:S02]  /*5c5c0*/  IADD3 R19, P3, R19, R13.reuse, RZ ;  /* 0x0000000d13137210 */ /* 0x080fe40007f7e0ff */
[----:B------:R-:W-:Y:S02]  /*5c5d0*/  SEL R5, RZ, 0x4, !P1 ;  /* 0x00000004ff057807 */ /* 0x000fe40004800000 */
[----:B------:R-:W-:-:S05]  /*5c5e0*/  IADD3 R17, P4, R17, R13, RZ ;  /* 0x0000000d11117210 */ /* 0x000fca0007f9e0ff */
[----:B------:R1:W-:Y:S01]  /*5c5f0*/  LDGSTS.E [R15+0x24000], [R6.64], P2 ;  /* 0x24000000060f7fae */ /* 0x0003e20009121846 */
[----:B------:R-:W-:-:S03]  /*5c600*/  SEL R5, R5, RZ, !P0 ;  /* 0x000000ff05057207 */ /* 0x000fc60004000000 */
[----:B------:R-:W-:Y:S01]  /*5c610*/  STL [R1+0x1ea8], R19 ;  /* 0x001ea81301007387 */ /* 0x000fe20000100800 */
[----:B------:R-:W-:Y:S01]  /*5c620*/  ISETP.NE.U32.AND P1, PT, R5, RZ, PT ;  /* 0x000000ff0500720c */ /* 0x000fe20003f25070 */
[----:B-1----:R-:W-:Y:S02]  /*5c630*/  IMAD.MOV.U32 R6, RZ, RZ, R19 ;  /* 0x000000ffff067224 */ /* 0x002fe400078e0013 */
[----:B----4-:R-:W-:-:S04]  /*5c640*/  IMAD.X R20, R20, 0x1, R3, P3 ;  /* 0x0000000114147824 */ /* 0x010fc800018e0603 */
[----:B------:R-:W-:Y:S01]  /*5c650*/  IMAD.MOV.U32 R7, RZ, RZ, R20 ;  /* 0x000000ffff077224 */ /* 0x000fe200078e0014 */
[----:B------:R1:W-:Y:S01]  /*5c660*/  STL [R1+0x1ea4], R20 ;  /* 0x001ea41401007387 */ /* 0x0003e20000100800 */
[----:B------:R-:W-:-:S03]  /*5c670*/  IMAD.X R18, R18, 0x1, R3, P4 ;  /* 0x0000000112127824 */ /* 0x000fc600020e0603 */
[----:B------:R4:W-:Y:S01]  /*5c680*/  LDGSTS.E [R15+0x24200], [R6.64], P2 ;  /* 0x24200000060f7fae */ /* 0x0009e20009121846 */
[----:B------:R-:W-:-:S03]  /*5c690*/  ISETP.GT.AND P2, PT, R4, 0x18, PT ;  /* 0x000000180400780c */ /* 0x000fc60003f44270 */
[----:B------:R-:W-:Y:S01]  /*5c6a0*/  STL [R1+0x1ee0], R17 ;  /* 0x001ee01101007387 */ /* 0x000fe20000100800 */
[----:B------:R-:W-:Y:S02]  /*5c6b0*/  SEL R5, RZ, 0x4, !P2 ;  /* 0x00000004ff057807 */ /* 0x000fe40005000000 */
[----:B------:R-:W-:Y:S01]  /*5c6c0*/  IADD3 R22, P3, R22, R13, RZ ;  /* 0x0000000d16167210 */ /* 0x000fe20007f7e0ff */
[----:B------:R2:W-:Y:S01]  /*5c6d0*/  STL [R1+0x1edc], R18 ;  /* 0x001edc1201007387 */ /* 0x0005e20000100800 */
[----:B------:R-:W-:-:S03]  /*5c6e0*/  SEL R5, R5, RZ, !P0 ;  /* 0x000000ff05057207 */ /* 0x000fc60004000000 */
[----:B-1----:R-:W3:Y:S01]  /*5c6f0*/  LDL.LU R20, [R1+0x1f64] ;  /* 0x001f640001147983 */ /* 0x002ee20000300800 */
[----:B----4-:R-:W-:-:S03]  /*5c700*/  IMAD.MOV.U32 R6, RZ, RZ, R17 ;  /* 0x000000ffff067224 */ /* 0x010fc600078e0011 */
[----:B------:R-:W4:Y:S01]  /*5c710*/  LDL.LU R19, [R1+0x1f68] ;  /* 0x001f680001137983 */ /* 0x000f220000300800 */
[----:B------:R-:W-:Y:S01]  /*5c720*/  IMAD.MOV.U32 R7, RZ, RZ, R18 ;  /* 0x000000ffff077224 */ /* 0x000fe200078e0012 */
[----:B--2---:R-:W-:Y:S02]  /*5c730*/  IADD3 R9, P4, R9, R13, RZ ;  /* 0x0000000d09097210 */ /* 0x004fe40007f9e0ff */
[----:B------:R-:W2:Y:S01]  /*5c740*/  LDL.LU R18, [R1+0x1f9c] ;  /* 0x001f9c0001127983 */ /* 0x000ea20000300800 */
[----:B------:R-:W-:-:S03]  /*5c750*/  ISETP.NE.U32.AND P2, PT, R5, RZ, PT ;  /* 0x000000ff0500720c */ /* 0x000fc60003f45070 */
[----:B------:R-:W2:Y:S04]  /*5c760*/  LDL.LU R17, [R1+0x1fa0] ;  /* 0x001fa00001117983 */ /* 0x000ea80000300800 */
[----:B------:R1:W-:Y:S04]  /*5c770*/  LDGSTS.E [R15+0x25000], [R6.64], P1 ;  /* 0x25000000060f7fae */ /* 0x0003e80008921846 */
[----:B------:R-:W-:Y:S01]  /*5c780*/  STL [R1+0x1ee8], R22 ;  /* 0x001ee81601007387 */ /* 0x000fe20000100800 */
[----:B------:R-:W-:Y:S02]  /*5c790*/  IMAD.X R23, R23, 0x1, R3, P3 ;  /* 0x0000000117177824 */ /* 0x000fe400018e0603 */
[----:B-1----:R-:W-:-:S02]  /*5c7a0*/  IMAD.MOV.U32 R6, RZ, RZ, R22 ;  /* 0x000000ffff067224 */ /* 0x002fc400078e0016 */
[----:B------:R-:W-:Y:S01]  /*5c7b0*/  IMAD.MOV.U32 R7, RZ, RZ, R23 ;  /* 0x000000ffff077224 */ /* 0x000fe200078e0017 */
[----:B------:R-:W-:Y:S01]  /*5c7c0*/  STL [R1+0x1ee4], R23 ;  /* 0x001ee41701007387 */ /* 0x000fe20000100800 */
[----:B------:R-:W-:-:S03]  /*5c7d0*/  IMAD.X R14, R14, 0x1, R3, P4 ;  /* 0x000000010e0e7824 */ /* 0x000fc600020e0603 */
[----:B------:R1:W-:Y:S04]  /*5c7e0*/  LDGSTS.E [R15+0x25200], [R6.64], P1 ;  /* 0x25200000060f7fae */ /* 0x0003e80008921846 */
[----:B------:R-:W-:Y:S04]  /*5c7f0*/  STL [R1+0x1f20], R9 ;  /* 0x001f200901007387 */ /* 0x000fe80000100800 */
[----:B------:R1:W-:Y:S02]  /*5c800*/  STL [R1+0x1f1c], R14 ;  /* 0x001f1c0e01007387 */ /* 0x0003e40000100800 */
[----:B-1----:R-:W-:Y:S01]  /*5c810*/  IMAD.MOV.U32 R6, RZ, RZ, R9 ;  /* 0x000000ffff067224 */ /* 0x002fe200078e0009 */
[----:B------:R-:W-:Y:S01]  /*5c820*/  IADD3 R11, P3, R11, R13, RZ ;  /* 0x0000000d0b0b7210 */ /* 0x000fe20007f7e0ff */
[----:B------:R-:W-:-:S02]  /*5c830*/  IMAD.MOV.U32 R7, RZ, RZ, R14 ;  /* 0x000000ffff077224 */ /* 0x000fc400078e000e */
[----:B------:R-:W2:Y:S02]  /*5c840*/  LDL.LU R14, [R1+0x1fa8] ;  /* 0x001fa800010e7983 */ /* 0x000ea40000300800 */
[----:B------:R-:W-:Y:S02]  /*5c850*/  IMAD.X R16, R16, 0x1, R3, P3 ;  /* 0x0000000110107824 */ /* 0x000fe400018e0603 */
[----:B------:R-:W2:Y:S01]  /*5c860*/  LDL.LU R9, [R1+0x1fe0] ;  /* 0x001fe00001097983 */ /* 0x000ea20000300800 */
[----:B------:R-:W-:-:S03]  /*5c870*/  IADD3 R10, P4, R10, R13, RZ ;  /* 0x0000000d0a0a7210 */ /* 0x000fc60007f9e0ff */
[----:B------:R-:W-:Y:S02]  /*5c880*/  STL [R1+0x1f28], R11 ;  /* 0x001f280b01007387 */ /* 0x000fe40000100800 */
[----:B------:R-:W-:Y:S02]  /*5c890*/  IMAD.X R21, R21, 0x1, R3, P4 ;  /* 0x0000000115157824 */ /* 0x000fe400020e0603 */
[----:B------:R1:W-:Y:S04]  /*5c8a0*/  LDGSTS.E [R15+0x26000], [R6.64], P2 ;  /* 0x26000000060f7fae */ /* 0x0003e80009121846 */
[----:B------:R1:W-:Y:S04]  /*5c8b0*/  STL [R1+0x1f24], R16 ;  /* 0x001f241001007387 */ /* 0x0003e80000100800 */
[----:B------:R1:W-:Y:S02]  /*5c8c0*/  STL [R1+0x1f60], R10 ;  /* 0x001f600a01007387 */ /* 0x0003e40000100800 */
[----:B-1----:R-:W-:-:S02]  /*5c8d0*/  IMAD.MOV.U32 R7, RZ, RZ, R16 ;  /* 0x000000ffff077224 */ /* 0x002fc400078e0010 */
[----:B------:R-:W2:Y:S01]  /*5c8e0*/  LDL.LU R16, [R1+0x1fa4] ;  /* 0x001fa40001107983 */ /* 0x000ea20000300800 */
[----:B------:R-:W-:-:S03]  /*5c8f0*/  IMAD.MOV.U32 R6, RZ, RZ, R11 ;  /* 0x000000ffff067224 */ /* 0x000fc600078e000b */
[----:B------:R-:W-:Y:S04]  /*5c900*/  STL [R1+0x1f5c], R21 ;  /* 0x001f5c1501007387 */ /* 0x000fe80000100800 */
[----:B------:R-:W2:Y:S01]  /*5c910*/  LDL.LU R11, [R1+0x1fdc] ;  /* 0x001fdc00010b7983 */ /* 0x000ea20000300800 */
[----:B------:R-:W-:-:S03]  /*5c920*/  ISETP.GT.AND P1, PT, R4, 0x1c, PT ;  /* 0x0000001c0400780c */ /* 0x000fc60003f24270 */
[----:B------:R1:W-:Y:S01]  /*5c930*/  LDGSTS.E [R15+0x26200], [R6.64], P2 ;  /* 0x26200000060f7fae */ /* 0x0003e20009121846 */
[----:B------:R-:W-:-:S03]  /*5c940*/  SEL R5, RZ, 0x4, !P1 ;  /* 0x00000004ff057807 */ /* 0x000fc60004800000 */
[----:B------:R-:W2:Y:S01]  /*5c950*/  LDL.LU R22, [R1+0x1fe8] ;  /* 0x001fe80001167983 */ /* 0x000ea20000300800 */
[----:B------:R-:W-:-:S04]  /*5c960*/  SEL R5, R5, RZ, !P0 ;  /* 0x000000ff05057207 */ /* 0x000fc80004000000 */
[----:B------:R-:W-:Y:S02]  /*5c970*/  ISETP.NE.U32.AND P1, PT, R5, RZ, PT ;  /* 0x000000ff0500720c */ /* 0x000fe40003f25070 */
[----:B------:R-:W-:Y:S01]  /*5c980*/  ISETP.GT.AND P2, PT, R4, 0x20, PT ;  /* 0x000000200400780c */ /* 0x000fe20003f44270 */
[----:B-1----:R-:W-:Y:S02]  /*5c990*/  IMAD.MOV.U32 R6, RZ, RZ, R10 ;  /* 0x000000ffff067224 */ /* 0x002fe400078e000a */
[----:B------:R-:W-:Y:S01]  /*5c9a0*/  IMAD.MOV.U32 R7, RZ, RZ, R21 ;  /* 0x000000ffff077224 */ /* 0x000fe200078e0015 */
[----:B------:R-:W-:Y:S01]  /*5c9b0*/  SEL R5, RZ, 0x4, !P2 ;  /* 0x00000004ff057807 */ /* 0x000fe20005000000 */
[----:B------:R-:W2:Y:S03]  /*5c9c0*/  LDL.LU R10, [R1+0x2020] ;  /* 0x00202000010a7983 */ /* 0x000ea60000300800 */
[----:B------:R-:W-:-:S03]  /*5c9d0*/  SEL R5, R5, RZ, !P0 ;  /* 0x000000ff05057207 */ /* 0x000fc60004000000 */
[----:B------:R1:W-:Y:S01]  /*5c9e0*/  LDGSTS.E [R15+0x27000], [R6.64], P1 ;  /* 0x27000000060f7fae */ /* 0x0003e20008921846 */
[----:B------:R-:W-:Y:S02]  /*5c9f0*/  ISETP.NE.U32.AND P2, PT, R5, RZ, PT ;  /* 0x000000ff0500720c */ /* 0x000fe40003f45070 */
[----:B----4-:R-:W-:-:S05]  /*5ca00*/  IADD3 R19, P3, R19, R13, RZ ;  /* 0x0000000d13137210 */ /* 0x010fca0007f7e0ff */
[----:B---3--:R-:W-:Y:S01]  /*5ca10*/  IMAD.X R20, R20, 0x1, R3, P3 ;  /* 0x0000000114147824 */ /* 0x008fe200018e0603 */
[----:B--2---:R-:W-:Y:S01]  /*5ca20*/  IADD3 R17, P4, R17, R13, RZ ;  /* 0x0000000d11117210 */ /* 0x004fe20007f9e0ff */
[----:B------:R2:W-:Y:S01]  /*5ca30*/  STL [R1+0x1f68], R19 ;  /* 0x001f681301007387 */ /* 0x0005e20000100800 */
[----:B-1----:R-:W-:Y:S02]  /*5ca40*/  IMAD.MOV.U32 R6, RZ, RZ, R19 ;  /* 0x000000ffff067224 */ /* 0x002fe400078e0013 */
[----:B------:R-:W-:Y:S01]  /*5ca50*/  IMAD.MOV.U32 R7, RZ, RZ, R20 ;  /* 0x000000ffff077224 */ /* 0x000fe200078e0014 */
[----:B------:R1:W-:Y:S01]  /*5ca60*/  STL [R1+0x1f64], R20 ;  /* 0x001f641401007387 */ /* 0x0003e20000100800 */
[----:B------:R-:W-:-:S03]  /*5ca70*/  IMAD.X R18, R18, 0x1, R3, P4 ;  /* 0x0000000112127824 */ /* 0x000fc600020e0603 */
[----:B------:R3:W-:Y:S04]  /*5ca80*/  STL [R1+0x1fa0], R17 ;  /* 0x001fa01101007387 */ /* 0x0007e80000100800 */
[----:B------:R-:W4:Y:S04]  /*5ca90*/  LDL.LU R23, [R1+0x1fe4] ;  /* 0x001fe40001177983 */ /* 0x000f280000300800 */
[----:B------:R1:W-:Y:S04]  /*5caa0*/  STL [R1+0x1f9c], R18 ;  /* 0x001f9c1201007387 */ /* 0x0003e80000100800 */
[----:B--2---:R-:W2:Y:S04]  /*5cab0*/  LDL.LU R19, [R1+0x201c] ;  /* 0x00201c0001137983 */ /* 0x004ea80000300800 */
[----:B------:R3:W-:Y:S04]  /*5cac0*/  LDGSTS.E [R15+0x27200], [R6.64], P1 ;  /* 0x27200000060f7fae */ /* 0x0007e80008921846 */
[----:B-1----:R-:W2:Y:S01]  /*5cad0*/  LDL.LU R20, [R1+0x2024] ;  /* 0x0020240001147983 */ /* 0x002ea20000300800 */
[----:B---3--:R-:W-:-:S03]  /*5cae0*/  IMAD.MOV.U32 R6, RZ, RZ, R17 ;  /* 0x000000ffff067224 */ /* 0x008fc600078e0011 */
[----:B------:R-:W3:Y:S01]  /*5caf0*/  LDL.LU R17, [R1+0x2028] ;  /* 0x0020280001117983 */ /* 0x000ee20000300800 */
[----:B------:R-:W-:-:S03]  /*5cb00*/  IMAD.MOV.U32 R7, RZ, RZ, R18 ;  /* 0x000000ffff077224 */ /* 0x000fc600078e0012 */
[----:B------:R-:W3:Y:S01]  /*5cb10*/  LDL.LU R21, [R1+0x2064] ;  /* 0x0020640001157983 */ /* 0x000ee20000300800 */
[----:B------:R-:W-:-:S03]  /*5cb20*/  IADD3 R14, P3, R14, R13, RZ ;  /* 0x0000000d0e0e7210 */ /* 0x000fc60007f7e0ff */
[----:B------:R-:W3:Y:S01]  /*5cb30*/  LDL.LU R18, [R1+0x2068] ;  /* 0x0020680001127983 */ /* 0x000ee20000300800 */
[----:B------:R-:W-:-:S03]  /*5cb40*/  IADD3 R9, P4, R9, R13, RZ ;  /* 0x0000000d09097210 */ /* 0x000fc60007f9e0ff */
[----:B------:R-:W-:Y:S04]  /*5cb50*/  STL [R1+0x1fa8], R14 ;  /* 0x001fa80e01007387 */ /* 0x000fe80000100800 */
[----:B------:R1:W-:Y:S01]  /*5cb60*/  LDGSTS.E [R15+0x28000], [R6.64], P2 ;  /* 0x28000000060f7fae */ /* 0x0003e20009121846 */
[----:B------:R-:W-:Y:S02]  /*5cb70*/  IMAD.X R16, R16, 0x1, R3, P3 ;  /* 0x0000000110107824 */ /* 0x000fe400018e0603 */
[----:B-1----:R-:W-:-:S03]  /*5cb80*/  IMAD.MOV.U32 R6, RZ, RZ, R14 ;  /* 0x000000ffff067224 */ /* 0x002fc600078e000e */
[----:B------:R1:W-:Y:S01]  /*5cb90*/  STL [R1+0x1fa4], R16 ;  /* 0x001fa41001007387 */ /* 0x0003e20000100800 */
[----:B------:R-:W-:-:S03]  /*5cba0*/  IMAD.X R11, R11, 0x1, R3, P4 ;  /* 0x000000010b0b7824 */ /* 0x000fc600020e0603 */
[----:B------:R-:W-:Y:S01]  /*5cbb0*/  STL [R1+0x1fe0], R9 ;  /* 0x001fe00901007387 */ /* 0x000fe20000100800 */
[----:B------:R-:W-:-:S03]  /*5cbc0*/  IMAD.MOV.U32 R7, RZ, RZ, R16 ;  /* 0x000000ffff077224 */ /* 0x000fc600078e0010 */
[----:B------:R1:W-:Y:S04]  /*5cbd0*/  STL [R1+0x1fdc], R11 ;  /* 0x001fdc0b01007387 */ /* 0x0003e80000100800 */
[----:B-1----:R-:W3:Y:S04]  /*5cbe0*/  LDL.LU R16, [R1+0x206c] ;  /* 0x00206c0001107983 */ /* 0x002ee80000300800 */
[----:B------:R-:W3:Y:S04]  /*5cbf0*/  LDL.LU R14, [R1+0x2070] ;  /* 0x00207000010e7983 */ /* 0x000ee80000300800 */
[----:B------:R1:W-:Y:S02]  /*5cc00*/  LDGSTS.E [R15+0x28200], [R6.64], P2 ;  /* 0x28200000060f7fae */ /* 0x0003e40009121846 */
[----:B-1----:R-:W-:-:S02]  /*5cc10*/  IMAD.MOV.U32 R7, RZ, RZ, R11 ;  /* 0x000000ffff077224 */ /* 0x002fc400078e000b */
[----:B------:R-:W-:Y:S01]  /*5cc20*/  IMAD.MOV.U32 R6, RZ, RZ, R9 ;  /* 0x000000ffff067224 */ /* 0x000fe200078e0009 */
[----:B------:R-:W3:Y:S04]  /*5cc30*/  LDL.LU R11, [R1+0x20a4] ;  /* 0x0020a400010b7983 */ /* 0x000ee80000300800 */
[----:B------:R-:W3:Y:S01]  /*5cc40*/  LDL.LU R9, [R1+0x20a8] ;  /* 0x0020a80001097983 */ /* 0x000ee20000300800 */
        /* <DEDUP_REMOVED lines=8> */
[----:B------:R-:W-:Y:S02]  /*5ccd0*/  IADD3 R10, P4, R10, R13, RZ ;  /* 0x0000000d0a0a7210 */ /* 0x000fe40007f9e0ff */
[----:B------:R-:W-:-:S03]  /*5cce0*/  ISETP.NE.U32.AND P2, PT, R5, RZ, PT ;  /* 0x000000ff0500720c */ /* 0x000fc60003f45070 */
[----:B------:R1:W-:Y:S04]  /*5ccf0*/  LDGSTS.E [R15+0x29000], [R6.64], P1 ;  /* 0x29000000060f7fae */ /* 0x0003e80008921846 */
[----:B------:R-:W-:Y:S01]  /*5cd00*/  STL [R1+0x1fe8], R22 ;  /* 0x001fe81601007387 */ /* 0x000fe20000100800 */
[----:B-1----:R-:W-:Y:S02]  /*5cd10*/  IMAD.MOV.U32 R6, RZ, RZ, R22 ;  /* 0x000000ffff067224 */ /* 0x002fe400078e0016 */
[----:B----4-:R-:W-:-:S04]  /*5cd20*/  IMAD.X R23, R23, 0x1, R3, P3 ;  /* 0x0000000117177824 */ /* 0x010fc800018e0603 */
[----:B------:R-:W-:Y:S01]  /*5cd30*/  IMAD.MOV.U32 R7, RZ, RZ, R23 ;  /* 0x000000ffff077224 */ /* 0x000fe200078e0017 */
[----:B------:R-:W-:Y:S01]  /*5cd40*/  STL [R1+0x1fe4], R23 ;  /* 0x001fe41701007387 */ /* 0x000fe20000100800 */
[----:B--2---:R-:W-:-:S03]  /*5cd50*/  IMAD.X R19, R19, 0x1, R3, P4 ;  /* 0x0000000113137824 */ /* 0x004fc600020e0603 */
[----:B------:R1:W-:Y:S01]  /*5cd60*/  LDGSTS.E [R15+0x29200], [R6.64], P1 ;  /* 0x29200000060f7fae */ /* 0x0003e20008921846 */
[----:B------:R-:W-:-:S03]  /*5cd70*/  ISETP.GT.AND P1, PT, R4, 0x2c, PT ;  /* 0x0000002c0400780c */ /* 0x000fc60003f24270 */
[----:B------:R-:W-:Y:S04]  /*5cd80*/  STL [R1+0x2020], R10 ;  /* 0x0020200a01007387 */ /* 0x000fe80000100800 */
[----:B------:R2:W-:Y:S01]  /*5cd90*/  STL [R1+0x201c], R19 ;  /* 0x00201c1301007387 */ /* 0x0005e20000100800 */
[----:B-1----:R-:W-:Y:S01]  /*5cda0*/  IMAD.MOV.U32 R6, RZ, RZ, R10 ;  /* 0x000000ffff067224 */ /* 0x002fe200078e000a */
[----:B---3--:R-:W-:Y:S01]  /*5cdb0*/  IADD3 R17, P3, R17, R13, RZ ;  /* 0x0000000d11117210 */ /* 0x008fe20007f7e0ff */
[----:B------:R-:W-:Y:S02]  /*5cdc0*/  IMAD.MOV.U32 R7, RZ, RZ, R19 ;  /* 0x000000ffff077224 */ /* 0x000fe400078e0013 */
[----:B--2---:R-:W2:Y:S02]  /*5cdd0*/  LDL.LU R19, [R1+0x20b0] ;  /* 0x0020b00001137983 */ /* 0x004ea40000300800 */
[----:B------:R-:W-:-:S02]  /*5cde0*/  IMAD.X R20, R20, 0x1, R3, P3 ;  /* 0x0000000114147824 */ /* 0x000fc400018e0603 */
[----:B------:R-:W3:Y:S01]  /*5cdf0*/  LDL.LU R10, [R1+0x20e8] ;  /* 0x0020e800010a7983 */ /* 0x000ee20000300800 */
[----:B------:R-:W-:-:S03]  /*5ce00*/  IADD3 R18, P4, R18, R13, RZ ;  /* 0x0000000d12127210 */ /* 0x000fc60007f9e0ff */
[----:B------:R-:W-:Y:S02]  /*5ce10*/  STL [R1+0x2028], R17 ;  /* 0x0020281101007387 */ /* 0x000fe40000100800 */
[----:B------:R-:W-:Y:S01]  /*5ce20*/  IMAD.X R21, R21, 0x1, R3, P4 ;  /* 0x0000000115157824 */ /* 0x000fe200020e0603 */
[----:B------:R-:W-:Y:S01]  /*5ce30*/  SEL R5, RZ, 0x4, !P1 ;  /* 0x00000004ff057807 */ /* 0x000fe20004800000 */
[----:B------:R1:W-:Y:S04]  /*5ce40*/  LDGSTS.E [R15+0x2a000], [R6.64], P2 ;  /* 0x2a000000060f7fae */ /* 0x0003e80009121846 */
[----:B------:R4:W-:Y:S04]  /*5ce50*/  STL [R1+0x2024], R20 ;  /* 0x0020241401007387 */ /* 0x0009e80000100800 */
[----:B------:R4:W-:Y:S01]  /*5ce60*/  STL [R1+0x2068], R18 ;  /* 0x0020681201007387 */ /* 0x0009e20000100800 */
[----:B-1----:R-:W-:-:S03]  /*5ce70*/  IMAD.MOV.U32 R7, RZ, RZ, R20 ;  /* 0x000000ffff077224 */ /* 0x002fc600078e0014 */
[----:B----4-:R-:W4:Y:S01]  /*5ce80*/  LDL.LU R20, [R1+0x20ac] ;  /* 0x0020ac0001147983 */ /* 0x010f220000300800 */
[----:B------:R-:W-:Y:S01]  /*5ce90*/  IMAD.MOV.U32 R6, RZ, RZ, R17 ;  /* 0x000000ffff067224 */ /* 0x000fe200078e0011 */
[----:B------:R-:W-:Y:S02]  /*5cea0*/  SEL R5, R5, RZ, !P0 ;  /* 0x000000ff05057207 */ /* 0x000fe40004000000 */
[----:B------:R1:W-:Y:S04]  /*5ceb0*/  STL [R1+0x2064], R21 ;  /* 0x0020641501007387 */ /* 0x0003e80000100800 */
[----:B------:R-:W4:Y:S01]  /*5cec0*/  LDL.LU R17, [R1+0x20e4] ;  /* 0x0020e40001117983 */ /* 0x000f220000300800 */
[----:B------:R-:W-:-:S03]  /*5ced0*/  ISETP.NE.U32.AND P1, PT, R5, RZ, PT ;  /* 0x000000ff0500720c */ /* 0x000fc60003f25070 */
[----:B------:R1:W-:Y:S04]  /*5cee0*/  LDGSTS.E [R15+0x2a200], [R6.64], P2 ;  /* 0x2a200000060f7fae */ /* 0x0003e80009121846 */
[----:B------:R-:W4:Y:S01]  /*5cef0*/  LDL.LU R22, [R1+0x20f0] ;  /* 0x0020f00001167983 */ /* 0x000f220000300800 */
[----:B------:R-:W-:Y:S01]  /*5cf00*/  IADD3 R14, P3, R14, R13, RZ ;  /* 0x0000000d0e0e7210 */ /* 0x000fe20007f7e0ff */
[----:B-1----:R-:W-:Y:S02]  /*5cf10*/  IMAD.MOV.U32 R6, RZ, RZ, R18 ;  /* 0x000000ffff067224 */ /* 0x002fe400078e0012 */
[----:B------:R-:W4:Y:S02]  /*5cf20*/  LDL.LU R18, [R1+0x2128] ;  /* 0x0021280001127983 */ /* 0x000f240000300800 */
[----:B------:R-:W-:-:S02]  /*5cf30*/  IMAD.X R16, R16, 0x1, R3, P3 ;  /* 0x0000000110107824 */ /* 0x000fc400018e0603 */
[----:B------:R1:W-:Y:S04]  /*5cf40*/  STL [R1+0x2070], R14 ;  /* 0x0020700e01007387 */ /* 0x0003e80000100800 */
[----:B------:R-:W-:Y:S01]  /*5cf50*/  STL [R1+0x206c], R16 ;  /* 0x00206c1001007387 */ /* 0x000fe20000100800 */
[----:B------:R-:W-:-:S05]  /*5cf60*/  MOV R7, R21 ;  /* 0x0000001500077202 */ /* 0x000fca0000000f00 */
[----:B------:R1:W-:Y:S01]  /*5cf70*/  LDGSTS.E [R15+0x2b000], [R6.64], P1 ;  /* 0x2b000000060f7fae */ /* 0x0003e20008921846 */
[----:B------:R-:W-:-:S05]  /*5cf80*/  IADD3 R9, P4, R9, R13, RZ ;  /* 0x0000000d09097210 */ /* 0x000fca0007f9e0ff */
[----:B------:R1:W-:Y:S04]  /*5cf90*/  STL [R1+0x20a8], R9 ;  /* 0x0020a80901007387 */ /* 0x0003e80000100800 */
[----:B------:R-:W4:Y:S01]  /*5cfa0*/  LDL.LU R23, [R1+0x20ec] ;  /* 0x0020ec0001177983 */ /* 0x000f220000300800 */
[----:B------:R-:W-:Y:S02]  /*5cfb0*/  IMAD.X R11, R11, 0x1, R3, P4 ;  /* 0x000000010b0b7824 */ /* 0x000fe400020e0603 */
[----:B-1----:R-:W-:Y:S02]  /*5cfc0*/  IMAD.MOV.U32 R6, RZ, RZ, R14 ;  /* 0x000000ffff067224 */ /* 0x002fe400078e000e */
[----:B------:R-:W-:Y:S01]  /*5cfd0*/  IMAD.MOV.U32 R7, RZ, RZ, R16 ;  /* 0x000000ffff077224 */ /* 0x000fe200078e0010 */
[----:B------:R1:W-:Y:S04]  /*5cfe0*/  STL [R1+0x20a4], R11 ;  /* 0x0020a40b01007387 */ /* 0x0003e80000100800 */
[----:B------:R-:W4:Y:S04]  /*5cff0*/  LDL.LU R21, [R1+0x2124] ;  /* 0x0021240001157983 */ /* 0x000f280000300800 */
[----:B------:R1:W-:Y:S04]  /*5d000*/  LDGSTS.E [R15+0x2b200], [R6.64], P1 ;  /* 0x2b200000060f7fae */ /* 0x0003e80008921846 */
[----:B------:R-:W4:Y:S01]  /*5d010*/  LDL.LU R14, [R1+0x212c] ;  /* 0x00212c00010e7983 */ /* 0x000f220000300800 */
[----:B-1----:R-:W-:-:S03]  /*5d020*/  IMAD.MOV.U32 R6, RZ, RZ, R9 ;  /* 0x000000ffff067224 */ /* 0x002fc600078e0009 */
[----:B------:R-:W4:Y:S01]  /*5d030*/  LDL.LU R9, [R1+0x2130] ;  /* 0x0021300001097983 */ /* 0x000f220000300800 */
[----:B------:R-:W-:-:S03]  /*5d040*/  IMAD.MOV.U32 R7, RZ, RZ, R11 ;  /* 0x000000ffff077224 */ /* 0x000fc600078e000b */
[----:B------:R-:W4:Y:S04]  /*5d050*/  LDL.LU R16, [R1+0x2164] ;  /* 0x0021640001107983 */ /* 0x000f280000300800 */
[----:B------:R-:W4:Y:S01]  /*5d060*/  LDL.LU R11, [R1+0x2168] ;  /* 0x00216800010b7983 */ /* 0x000f220000300800 */
[----:B------:R-:W-:-:S04]  /*5d070*/  ISETP.GT.AND P2, PT, R4, 0x30, PT ;  /* 0x000000300400780c */ /* 0x000fc80003f44270 */
[----:B------:R-:W-:-:S04]  /*5d080*/  SEL R5, RZ, 0x4, !P2 ;  /* 0x00000004ff057807 */ /* 0x000fc80005000000 */
[----:B------:R-:W-:Y:S02]  /*5d090*/  SEL R5, R5, RZ, !P0 ;  /* 0x000000ff05057207 */ /* 0x000fe40004000000 */
[----:B------:R-:W-:Y:S02]  /*5d0a0*/  ISETP.GT.AND P1, PT, R4, 0x34, PT ;  /* 0x000000340400780c */ /* 0x000fe40003f24270 */
[----:B------:R-:W-:Y:S02]  /*5d0b0*/  ISETP.NE.U32.AND P2, PT, R5, RZ, PT ;  /* 0x000000ff0500720c */ /* 0x000fe40003f45070 */
[----:B------:R-:W-:-:S04]  /*5d0c0*/  SEL R5, RZ, 0x4, !P1 ;  /* 0x00000004ff057807 */ /* 0x000fc80004800000 */
[----:B------:R-:W-:-:S04]  /*5d0d0*/  SEL R5, R5, RZ, !P0 ;  /* 0x000000ff05057207 */ /* 0x000fc80004000000 */
[----:B------:R-:W-:-:S03]  /*5d0e0*/  ISETP.NE.U32.AND P1, PT, R5, RZ, PT ;  /* 0x000000ff0500720c */ /* 0x000fc60003f25070 */
[----:B------:R1:W-:Y:S01]  /*5d0f0*/  LDGSTS.E [R15+0x2c000], [R6.64], P2 ;  /* 0x2c000000060f7fae */ /* 0x0003e20009121846 */
[-C--:B--2---:R-:W-:Y:S02]  /*5d100*/  IADD3 R19, P3, R19, R13.reuse, RZ ;  /* 0x0000000d13137210 */ /* 0x084fe40007f7e0ff */
[----:B---3--:R-:W-:-:S03]  /*5d110*/  IADD3 R10, P4, R10, R13, RZ ;  /* 0x0000000d0a0a7210 */ /* 0x008fc60007f9e0ff */
[----:B------:R-:W-:Y:S01]  /*5d120*/  STL [R1+0x20b0], R19 ;  /* 0x0020b01301007387 */ /* 0x000fe20000100800 */
[----:B-1----:R-:W-:Y:S02]  /*5d130*/  IMAD.MOV.U32 R6, RZ, RZ, R19 ;  /* 0x000000ffff067224 */ /* 0x002fe400078e0013 */
[----:B----4-:R-:W-:-:S04]  /*5d140*/  IMAD.X R20, R20, 0x1, R3, P3 ;  /* 0x0000000114147824 */ /* 0x010fc800018e0603 */
[----:B------:R-:W-:Y:S01]  /*5d150*/  IMAD.MOV.U32 R7, RZ, RZ, R20 ;  /* 0x000000ffff077224 */ /* 0x000fe200078e0014 */
[----:B------:R1:W-:Y:S01]  /*5d160*/  STL [R1+0x20ac], R20 ;  /* 0x0020ac1401007387 */ /* 0x0003e20000100800 */
[----:B------:R-:W-:-:S03]  /*5d170*/  IMAD.X R17, R17, 0x1, R3, P4 ;  /* 0x0000000111117824 */ /* 0x000fc600020e0603 */
[----:B------:R-:W-:Y:S04]  /*5d180*/  STL [R1+0x20e8], R10 ;  /* 0x0020e80a01007387 */ /* 0x000fe80000100800 */
[----:B------:R2:W-:Y:S01]  /*5d190*/  STL [R1+0x20e4], R17 ;  /* 0x0020e41101007387 */ /* 0x0005e20000100800 */
[----:B------:R-:W-:-:S03]  /*5d1a0*/  IADD3 R22, P3, R22, R13, RZ ;  /* 0x0000000d16167210 */ /* 0x000fc60007f7e0ff */
[----:B-1----:R-:W3:Y:S04]  /*5d1b0*/  LDL.LU R20, [R1+0x216c] ;  /* 0x00216c0001147983 */ /* 0x002ee80000300800 */
[----:B------:R-:W4:Y:S04]  /*5d1c0*/  LDL.LU R19, [R1+0x2170] ;  /* 0x0021700001137983 */ /* 0x000f280000300800 */
[----:B------:R1:W-:Y:S01]  /*5d1d0*/  LDGSTS.E [R15+0x2c200], [R6.64], P2 ;  /* 0x2c200000060f7fae */ /* 0x0003e20009121846 */
[----:B------:R-:W-:-:S04]  /*5d1e0*/  ISETP.GT.AND P2, PT, R4, 0x38, PT ;  /* 0x000000380400780c */ /* 0x000fc80003f44270 */
[----:B------:R-:W-:Y:S01]  /*5d1f0*/  SEL R5, RZ, 0x4, !P2 ;  /* 0x00000004ff057807 */ /* 0x000fe20005000000 */
[----:B-1----:R-:W-:Y:S02]  /*5d200*/  IMAD.MOV.U32 R6, RZ, RZ, R10 ;  /* 0x000000ffff067224 */ /* 0x002fe400078e000a */
[----:B------:R-:W-:Y:S02]  /*5d210*/  IMAD.MOV.U32 R7, RZ, RZ, R17 ;  /* 0x000000ffff077224 */ /* 0x000fe400078e0011 */
[----:B--2---:R-:W2:Y:S04]  /*5d220*/  LDL.LU R17, [R1+0x1da4] ;  /* 0x001da40001117983 */ /* 0x004ea80000300800 */
[----:B------:R-:W2:Y:S04]  /*5d230*/  LDL.LU R10, [R1+0x1da8] ;  /* 0x001da800010a7983 */ /* 0x000ea80000300800 */
[----:B------:R1:W-:Y:S01]  /*5d240*/  LDGSTS.E [R15+0x2d000], [R6.64], P1 ;  /* 0x2d000000060f7fae */ /* 0x0003e20008921846 */
[----:B------:R-:W-:Y:S01]  /*5d250*/  SEL R5, R5, RZ, !P0 ;  /* 0x000000ff05057207 */ /* 0x000fe20004000000 */
[----:B------:R-:W-:-:S02]  /*5d260*/  IMAD.X R23, R23, 0x1, R3, P3 ;  /* 0x0000000117177824 */ /* 0x000fc400018e0603 */
[----:B-1----:R-:W-:Y:S02]  /*5d270*/  IMAD.MOV.U32 R6, RZ, RZ, R22 ;  /* 0x000000ffff067224 */ /* 0x002fe400078e0016 */
[----:B------:R-:W-:Y:S01]  /*5d280*/  IMAD.MOV.U32 R7, RZ, RZ, R23 ;  /* 0x000000ffff077224 */ /* 0x000fe200078e0017 */
[----:B------:R-:W-:Y:S02]  /*5d290*/  IADD3 R18, P4, R18, R13, RZ ;  /* 0x0000000d12127210 */ /* 0x000fe40007f9e0ff */
[----:B------:R-:W-:Y:S02]  /*5d2a0*/  ISETP.NE.U32.AND P2, PT, R5, RZ, PT ;  /* 0x000000ff0500720c */ /* 0x000fe40003f45070 */
[----:B------:R1:W-:Y:S01]  /*5d2b0*/  LDGSTS.E [R15+0x2d200], [R6.64], P1 ;  /* 0x2d200000060f7fae */ /* 0x0003e20008921846 */
[----:B------:R-:W-:Y:S01]  /*5d2c0*/  ISETP.GT.AND P1, PT, R4, 0x3c, PT ;  /* 0x0000003c0400780c */ /* 0x000fe20003f24270 */
[----:B------:R-:W-:-:S03]  /*5d2d0*/  IMAD.X R21, R21, 0x1, R3, P4 ;  /* 0x0000000115157824 */ /* 0x000fc600020e0603 */
[----:B------:R-:W-:Y:S01]  /*5d2e0*/  SEL R5, RZ, 0x4, !P1 ;  /* 0x00000004ff057807 */ /* 0x000fe20004800000 */
[----:B------:R-:W-:Y:S04]  /*5d2f0*/  STL [R1+0x20f0], R22 ;  /* 0x0020f01601007387 */ /* 0x000fe80000100800 */
[----:B------:R-:W-:Y:S01]  /*5d300*/  STL [R1+0x20ec], R23 ;  /* 0x0020ec1701007387 */ /* 0x000fe20000100800 */
[----:B-1----:R-:W-:Y:S01]  /*5d310*/  IMAD.MOV.U32 R6, RZ, RZ, R18 ;  /* 0x000000ffff067224 */ /* 0x002fe200078e0012 */
[-C--:B------:R-:W-:Y:S01]  /*5d320*/  IADD3 R9, P1, R9, R13.reuse, RZ ;  /* 0x0000000d09097210 */ /* 0x080fe20007f3e0ff */
[----:B------:R-:W-:Y:S01]  /*5d330*/  IMAD.MOV.U32 R7, RZ, RZ, R21 ;  /* 0x000000ffff077224 */ /* 0x000fe200078e0015 */
[----:B------:R-:W-:Y:S03]  /*5d340*/  STL [R1+0x2128], R18 ;  /* 0x0021281201007387 */ /* 0x000fe60000100800 */
[--C-:B------:R-:W-:Y:S01]  /*5d350*/  IMAD.X R14, R14, 0x1, R3.reuse, P1 ;  /* 0x000000010e0e7824 */ /* 0x100fe200008e0603 */
[----:B------:R-:W-:Y:S01]  /*5d360*/  IADD3 R11, P4, R11, R13, RZ ;  /* 0x0000000d0b0b7210 */ /* 0x000fe20007f9e0ff */
[----:B------:R-:W-:Y:S04]  /*5d370*/  STL [R1+0x2124], R21 ;  /* 0x0021241501007387 */ /* 0x000fe80000100800 */
[----:B------:R-:W-:Y:S01]  /*5d380*/  IMAD.X R16, R16, 0x1, R3, P4 ;  /* 0x0000000110107824 */ /* 0x000fe200020e0603 */
[----:B------:R1:W-:Y:S04]  /*5d390*/  LDGSTS.E [R15+0x2e000], [R6.64], P2 ;  /* 0x2e000000060f7fae */ /* 0x0003e80009121846 */
[----:B------:R-:W-:Y:S04]  /*5d3a0*/  STL [R1+0x2130], R9 ;  /* 0x0021300901007387 */ /* 0x000fe80000100800 */
[----:B------:R1:W-:Y:S02]  /*5d3b0*/  STL [R1+0x212c], R14 ;  /* 0x00212c0e01007387 */ /* 0x0003e40000100800 */
[----:B-1----:R-:W-:-:S02]  /*5d3c0*/  IMAD.MOV.U32 R6, RZ, RZ, R9 ;  /* 0x000000ffff067224 */ /* 0x002fc400078e0009 */
[----:B------:R-:W-:Y:S01]  /*5d3d0*/  STL [R1+0x2168], R11 ;  /* 0x0021680b01007387 */ /* 0x000fe20000100800 */
[----:B------:R-:W-:-:S03]  /*5d3e0*/  IMAD.MOV.U32 R7, RZ, RZ, R14 ;  /* 0x000000ffff077224 */ /* 0x000fc600078e000e */
[----:B------:R-:W2:Y:S04]  /*5d3f0*/  LDL.LU R14, [R1+0x1db0] ;  /* 0x001db000010e7983 */ /* 0x000ea80000300800 */
[----:B------:R1:W-:Y:S04]  /*5d400*/  STL [R1+0x2164], R16 ;  /* 0x0021641001007387 */ /* 0x0003e80000100800 */
[----:B------:R-:W2:Y:S04]  /*5d410*/  LDL.LU R9, [R1+0x1df0] ;  /* 0x001df00001097983 */ /* 0x000ea80000300800 */
[----:B------:R1:W-:Y:S02]  /*5d420*/  LDGSTS.E [R15+0x2e200], [R6.64], P2 ;  /* 0x2e200000060f7fae */ /* 0x0003e40009121846 */
[----:B-1----:R-:W-:-:S02]  /*5d430*/  IMAD.MOV.U32 R7, RZ, RZ, R16 ;  /* 0x000000ffff077224 */ /* 0x002fc400078e0010 */
[----:B------:R-:W2:Y:S01]  /*5d440*/  LDL.LU R16, [R1+0x1dac] ;  /* 0x001dac0001107983 */ /* 0x000ea20000300800 */
[----:B------:R-:W-:-:S03]  /*5d450*/  IMAD.MOV.U32 R6, RZ, RZ, R11 ;  /* 0x000000ffff067224 */ /* 0x000fc600078e000b */
[----:B------:R-:W2:Y:S01]  /*5d460*/  LDL.LU R11, [R1+0x1de4] ;  /* 0x001de400010b7983 */ /* 0x000ea20000300800 */
[----:B------:R-:W-:-:S04]  /*5d470*/  SEL R5, R5, RZ, !P0 ;  /* 0x000000ff05057207 */ /* 0x000fc80004000000 */
[----:B------:R-:W-:Y:S01]  /*5d480*/  ISETP.NE.U32.AND P3, PT, R5, RZ, PT ;  /* 0x000000ff0500720c */ /* 0x000fe20003f65070 */
[----:B------:R-:W-:Y:S01]  /*5d490*/  IMAD.SHL.U32 R12, R12, 0x4, RZ ;  /* 0x000000040c0c7824 */ /* 0x000fe200078e00ff */
[----:B------:R-:W-:-:S04]  /*5d4a0*/  ISETP.GT.AND P1, PT, R4, 0x1, PT ;  /* 0x000000010400780c */ /* 0x000fc80003f24270 */
[----:B------:R-:W-:Y:S02]  /*5d4b0*/  LOP3.LUT R18, R12, 0x20, RZ, 0x3c, !PT ;  /* 0x000000200c127812 */ /* 0x000fe400078e3cff */
[----:B------:R-:W-:-:S05]  /*5d4c0*/  SEL R5, RZ, 0x4, !P1 ;  /* 0x00000004ff057807 */ /* 0x000fca0004800000 */
[----:B------:R1:W-:Y:S01]  /*5d4d0*/  LDGSTS.E [R15+0x2f000], [R6.64], P3 ;  /* 0x2f000000060f7fae */ /* 0x0003e20009921846 */
[----:B------:R-:W-:-:S04]  /*5d4e0*/  SEL R5, R5, RZ, !P0 ;  /* 0x000000ff05057207 */ /* 0x000fc80004000000 */
[----:B------:R-:W-:Y:S02]  /*5d4f0*/  ISETP.NE.U32.AND P1, PT, R5, RZ, PT ;  /* 0x000000ff0500720c */ /* 0x000fe40003f25070 */
[----:B----4-:R-:W-:-:S05]  /*5d500*/  IADD3 R19, P4, R19, R13, RZ ;  /* 0x0000000d13137210 */ /* 0x010fca0007f9e0ff */
[----:B---3--:R-:W-:Y:S01]  /*5d510*/  IMAD.X R20, R20, 0x1, R3, P4 ;  /* 0x0000000114147824 */ /* 0x008fe200020e0603 */
[----:B------:R3:W-:Y:S04]  /*5d520*/  STL [R1+0x2170], R19 ;  /* 0x0021701301007387 */ /* 0x0007e80000100800 */
[----:B------:R4:W-:Y:S01]  /*5d530*/  STL [R1+0x216c], R20 ;  /* 0x00216c1401007387 */ /* 0x0009e20000100800 */
[----:B-1----:R-:W-:Y:S02]  /*5d540*/  IMAD.MOV.U32 R6, RZ, RZ, R19 ;  /* 0x000000ffff067224 */ /* 0x002fe400078e0013 */
[----:B------:R-:W-:-:S05]  /*5d550*/  IMAD.MOV.U32 R7, RZ, RZ, R20 ;  /* 0x000000ffff077224 */ /* 0x000fca00078e0014 */
[----:B------:R1:W-:Y:S01]  /*5d560*/  LDGSTS.E [R15+0x2f200], [R6.64], P3 ;  /* 0x2f200000060f7fae */ /* 0x0003e20009921846 */
[----:B--2---:R-:W-:-:S05]  /*5d570*/  IADD3 R10, P2, R10, R13, RZ ;  /* 0x0000000d0a0a7210 */ /* 0x004fca0007f5e0ff */
[----:B------:R-:W-:Y:S01]  /*5d580*/  IMAD.X R17, R17, 0x1, R3, P2 ;  /* 0x0000000111117824 */ /* 0x000fe200010e0603 */
[----:B------:R-:W-:Y:S04]  /*5d590*/  STL [R1+0x1da8], R10 ;  /* 0x001da80a01007387 */ /* 0x000fe80000100800 */
[----:B------:R-:W2:Y:S04]  /*5d5a0*/  LDL.LU R22, [R1+0x1df8] ;  /* 0x001df80001167983 */ /* 0x000ea80000300800 */
[----:B------:R3:W-:Y:S04]  /*5d5b0*/  STL [R1+0x1da4], R17 ;  /* 0x001da41101007387 */ /* 0x0007e80000100800 */
[----:B------:R-:W2:Y:S04]  /*5d5c0*/  LDL.LU R12, [R1+0x1e30] ;  /* 0x001e3000010c7983 */ /* 0x000ea80000300800 */
[----:B------:R-:W2:Y:S01]  /*5d5d0*/  LDL.LU R23, [R1+0x1df4] ;  /* 0x001df40001177983 */ /* 0x000ea20000300800 */
[----:B-1----:R-:W-:-:S03]  /*5d5e0*/  IMAD.MOV.U32 R7, RZ, RZ, R17 ;  /* 0x000000ffff077224 */ /* 0x002fc600078e0011 */
[----:B---3--:R-:W3:Y:S01]  /*5d5f0*/  LDL.LU R19, [R1+0x1e2c] ;  /* 0x001e2c0001137983 */ /* 0x008ee20000300800 */
[----:B------:R-:W-:-:S03]  /*5d600*/  IMAD.MOV.U32 R6, RZ, RZ, R10 ;  /* 0x000000ffff067224 */ /* 0x000fc600078e000a */
[----:B----4-:R-:W4:Y:S04]  /*5d610*/  LDL.LU R20, [R1+0x1e34] ;  /* 0x001e340001147983 */ /* 0x010f280000300800 */
[----:B------:R-:W4:Y:S04]  /*5d620*/  LDL.LU R17, [R1+0x1e38] ;  /* 0x001e380001117983 */ /* 0x000f280000300800 */
[----:B------:R-:W4:Y:S04]  /*5d630*/  LDL.LU R21, [R1+0x1e6c] ;  /* 0x001e6c0001157983 */ /* 0x000f280000300800 */
[----:B------:R-:W4:Y:S04]  /*5d640*/  LDL.LU R10, [R1+0x1e70] ;  /* 0x001e7000010a7983 */ /* 0x000f280000300800 */
[----:B------:R1:W-:Y:S01]  /*5d650*/  LDGSTS.E [R18+0x20400], [R6.64], P1 ;  /* 0x2040000006127fae */ /* 0x0003e20008921846 */
[----:B------:R-:W-:-:S02]  /*5d660*/  IADD3 R14, P3, R14, R13, RZ ;  /* 0x0000000d0e0e7210 */ /* 0x000fc40007f7e0ff */
[----:B------:R-:W-:-:S03]  /*5d670*/  IADD3 R9, P4, R9, R13, RZ ;  /* 0x0000000d09097210 */ /* 0x000fc60007f9e0ff */
[----:B------:R-:W-:Y:S01]  /*5d680*/  STL [R1+0x1db0], R14 ;  /* 0x001db00e01007387 */ /* 0x000fe20000100800 */
[----:B-1----:R-:W-:Y:S02]  /*5d690*/  IMAD.MOV.U32 R6, RZ, RZ, R14 ;  /* 0x000000ffff067224 */ /* 0x002fe400078e000e */
[--C-:B------:R-:W-:Y:S02]  /*5d6a0*/  IMAD.X R16, R16, 0x1, R3.reuse, P3 ;  /* 0x0000000110107824 */ /* 0x100fe400018e0603 */
[----:B------:R-:W-:-:S03]  /*5d6b0*/  IMAD.X R11, R11, 0x1, R3, P4 ;  /* 0x000000010b0b7824 */ /* 0x000fc600020e0603 */
[----:B------:R1:W-:Y:S01]  /*5d6c0*/  STL [R1+0x1dac], R16 ;  /* 0x001dac1001007387 */ /* 0x0003e20000100800 */
[----:B------:R-:W-:-:S03]  /*5d6d0*/  IMAD.MOV.U32 R7, RZ, RZ, R16 ;  /* 0x000000ffff077224 */ /* 0x000fc600078e0010 */
[----:B------:R-:W-:Y:S04]  /*5d6e0*/  STL [R1+0x1df0], R9 ;  /* 0x001df00901007387 */ /* 0x000fe80000100800 */
[----:B------:R1:W-:Y:S04]  /*5d6f0*/  STL [R1+0x1de4], R11 ;  /* 0x001de40b01007387 */ /* 0x0003e80000100800 */
[----:B-1----:R-:W4:Y:S04]  /*5d700*/  LDL.LU R16, [R1+0x1e74] ;  /* 0x001e740001107983 */ /* 0x002f280000300800 */
[----:B------:R-:W4:Y:S04]  /*5d710*/  LDL.LU R14, [R1+0x1e78] ;  /* 0x001e7800010e7983 */ /* 0x000f280000300800 */
[----:B------:R1:W-:Y:S02]  /*5d720*/  LDGSTS.E [R18+0x20600], [R6.64], P1 ;  /* 0x2060000006127fae */ /* 0x0003e40008921846 */
[----:B-1----:R-:W-:-:S02]  /*5d730*/  IMAD.MOV.U32 R7, RZ, RZ, R11 ;  /* 0x000000ffff077224 */ /* 0x002fc400078e000b */
[----:B------:R-:W-:Y:S01]  /*5d740*/  IMAD.MOV.U32 R6, RZ, RZ, R9 ;  /* 0x000000ffff067224 */ /* 0x000fe200078e0009 */
        /* <DEDUP_REMOVED lines=11> */
[----:B--2---:R-:W-:-:S05]  /*5d800*/  IADD3 R22, P3, R22, R13, RZ ;  /* 0x0000000d16167210 */ /* 0x004fca0007f7e0ff */
[----:B-1----:R-:W-:Y:S01]  /*5d810*/  IMAD.MOV.U32 R6, RZ, RZ, R22 ;  /* 0x000000ffff067224 */ /* 0x002fe200078e0016 */
[----:B------:R-:W-:Y:S01]  /*5d820*/  IADD3 R12, P4, R12, R13, RZ ;  /* 0x0000000d0c0c7210 */ /* 0x000fe20007f9e0ff */
[----:B------:R-:W-:-:S04]  /*5d830*/  IMAD.X R23, R23, 0x1, R3, P3 ;  /* 0x0000000117177824 */ /* 0x000fc800018e0603 */
[----:B------:R-:W-:Y:S02]  /*5d840*/  IMAD.MOV.U32 R7, RZ, RZ, R23 ;  /* 0x000000ffff077224 */ /* 0x000fe400078e0017 */
[----:B---3--:R-:W-:Y:S01]  /*5d850*/  IMAD.X R19, R19, 0x1, R3, P4 ;  /* 0x0000000113137824 */ /* 0x008fe200020e0603 */
[----:B------:R-:W-:Y:S01]  /*5d860*/  STL [R1+0x1df8], R22 ;  /* 0x001df81601007387 */ /* 0x000fe20000100800 */
[----:B----4-:R-:W-:-:S03]  /*5d870*/  IADD3 R17, P3, R17, R13, RZ ;  /* 0x0000000d11117210 */ /* 0x010fc60007f7e0ff */
[----:B------:R-:W-:Y:S04]  /*5d880*/  STL [R1+0x1df4], R23 ;  /* 0x001df41701007387 */ /* 0x000fe80000100800 */
[----:B------:R1:W-:Y:S01]  /*5d890*/  LDGSTS.E [R18+0x21600], [R6.64], P2 ;  /* 0x2160000006127fae */ /* 0x0003e20009121846 */
[----:B------:R-:W-:Y:S01]  /*5d8a0*/  IMAD.X R20, R20, 0x1, R3, P3 ;  /* 0x0000000114147824 */ /* 0x000fe200018e0603 */
[----:B------:R-:W-:Y:S02]  /*5d8b0*/  IADD3 R10, P4, R10, R13, RZ ;  /* 0x0000000d0a0a7210 */ /* 0x000fe40007f9e0ff */
[----:B------:R-:W-:Y:S01]  /*5d8c0*/  STL [R1+0x1e30], R12 ;  /* 0x001e300c01007387 */ /* 0x000fe20000100800 */
[----:B------:R-:W-:-:S03]  /*5d8d0*/  ISETP.GT.AND P2, PT, R4, 0xd, PT ;  /* 0x0000000d0400780c */ /* 0x000fc60003f44270 */
[----:B------:R2:W-:Y:S01]  /*5d8e0*/  STL [R1+0x1e2c], R19 ;  /* 0x001e2c1301007387 */ /* 0x0005e20000100800 */
[----:B------:R-:W-:Y:S02]  /*5d8f0*/  IMAD.X R21, R21, 0x1, R3, P4 ;  /* 0x0000000115157824 */ /* 0x000fe400020e0603 */
[----:B-1----:R-:W-:Y:S02]  /*5d900*/  IMAD.MOV.U32 R6, RZ, RZ, R12 ;  /* 0x000000ffff067224 */ /* 0x002fe400078e000c */
[----:B------:R-:W-:Y:S02]  /*5d910*/  IMAD.MOV.U32 R7, RZ, RZ, R19 ;  /* 0x000000ffff077224 */ /* 0x000fe400078e0013 */
[----:B--2---:R-:W2:Y:S01]  /*5d920*/  LDL.LU R19, [R1+0x1eb8] ;  /* 0x001eb80001137983 */ /* 0x004ea20000300800 */
[----:B------:R-:W-:-:S03]  /*5d930*/  SEL R5, RZ, 0x4, !P2 ;  /* 0x00000004ff057807 */ /* 0x000fc60005000000 */
[----:B------:R-:W3:Y:S04]  /*5d940*/  LDL.LU R12, [R1+0x1ef0] ;  /* 0x001ef000010c7983 */ /* 0x000ee80000300800 */
[----:B------:R-:W-:Y:S04]  /*5d950*/  STL [R1+0x1e38], R17 ;  /* 0x001e381101007387 */ /* 0x000fe80000100800 */
[----:B------:R1:W-:Y:S04]  /*5d960*/  LDGSTS.E [R18+0x22400], [R6.64], P1 ;  /* 0x2240000006127fae */ /* 0x0003e80008921846 */
[----:B------:R4:W-:Y:S04]  /*5d970*/  STL [R1+0x1e34], R20 ;  /* 0x001e341401007387 */ /* 0x0009e80000100800 */
[----:B------:R4:W-:Y:S01]  /*5d980*/  STL [R1+0x1e70], R10 ;  /* 0x001e700a01007387 */ /* 0x0009e20000100800 */
[----:B-1----:R-:W-:-:S03]  /*5d990*/  IMAD.MOV.U32 R7, RZ, RZ, R20 ;  /* 0x000000ffff077224 */ /* 0x002fc600078e0014 */
[----:B----4-:R-:W4:Y:S01]  /*5d9a0*/  LDL.LU R20, [R1+0x1eb4] ;  /* 0x001eb40001147983 */ /* 0x010f220000300800 */
[----:B------:R-:W-:Y:S01]  /*5d9b0*/  IMAD.MOV.U32 R6, RZ, RZ, R17 ;  /* 0x000000ffff067224 */ /* 0x000fe200078e0011 */
[----:B------:R-:W-:Y:S02]  /*5d9c0*/  SEL R5, R5, RZ, !P0 ;  /* 0x000000ff05057207 */ /* 0x000fe40004000000 */
[----:B------:R-:W-:Y:S04]  /*5d9d0*/  STL [R1+0x1e6c], R21 ;  /* 0x001e6c1501007387 */ /* 0x000fe80000100800 */
[----:B------:R-:W4:Y:S01]  /*5d9e0*/  LDL.LU R17, [R1+0x1eec] ;  /* 0x001eec0001117983 */ /* 0x000f220000300800 */
[----:B------:R-:W-:-:S03]  /*5d9f0*/  ISETP.NE.U32.AND P2, PT, R5, RZ, PT ;  /* 0x000000ff0500720c */ /* 0x000fc60003f45070 */
[----:B------:R1:W-:Y:S04]  /*5da00*/  LDGSTS.E [R18+0x22600], [R6.64], P1 ;  /* 0x2260000006127fae */ /* 0x0003e80008921846 */
[----:B------:R-:W4:Y:S01]  /*5da10*/  LDL.LU R22, [R1+0x1ef8] ;  /* 0x001ef80001167983 */ /* 0x000f220000300800 */
[----:B-1----:R-:W-:Y:S02]  /*5da20*/  IMAD.MOV.U32 R6, RZ, RZ, R10 ;  /* 0x000000ffff067224 */ /* 0x002fe400078e000a */
[----:B------:R-:W-:Y:S01]  /*5da30*/  IMAD.MOV.U32 R7, RZ, RZ, R21 ;  /* 0x000000ffff077224 */ /* 0x000fe200078e0015 */
[----:B------:R-:W4:Y:S04]  /*5da40*/  LDL.LU R10, [R1+0x1f30] ;  /* 0x001f3000010a7983 */ /* 0x000f280000300800 */
[----:B------:R1:W-:Y:S01]  /*5da50*/  LDGSTS.E [R18+0x23400], [R6.64], P2 ;  /* 0x2340000006127fae */ /* 0x0003e20009121846 */
[----:B------:R-:W-:-:S05]  /*5da60*/  IADD3 R14, P3, R14, R13, RZ ;  /* 0x0000000d0e0e7210 */ /* 0x000fca0007f7e0ff */
[----:B------:R-:W-:Y:S01]  /*5da70*/  IMAD.X R16, R16, 0x1, R3, P3 ;  /* 0x0000000110107824 */ /* 0x000fe200018e0603 */
[----:B------:R1:W-:Y:S02]  /*5da80*/  STL [R1+0x1e78], R14 ;  /* 0x001e780e01007387 */ /* 0x0003e40000100800 */
[----:B-1----:R-:W-:Y:S02]  /*5da90*/  IMAD.MOV.U32 R6, RZ, RZ, R14 ;  /* 0x000000ffff067224 */ /* 0x002fe400078e000e */
[----:B------:R-:W-:Y:S01]  /*5daa0*/  IMAD.MOV.U32 R7, RZ, RZ, R16 ;  /* 0x000000ffff077224 */ /* 0x000fe200078e0010 */
[----:B------:R1:W-:Y:S04]  /*5dab0*/  STL [R1+0x1e74], R16 ;  /* 0x001e741001007387 */ /* 0x0003e80000100800 */
[----:B------:R1:W-:Y:S01]  /*5dac0*/  LDGSTS.E [R18+0x23600], [R6.64], P2 ;  /* 0x2360000006127fae */ /* 0x0003e20009121846 */
[----:B------:R-:W-:-:S05]  /*5dad0*/  IADD3 R9, P4, R9, R13, RZ ;  /* 0x0000000d09097210 */ /* 0x000fca0007f9e0ff */
[----:B------:R-:W-:Y:S01]  /*5dae0*/  IMAD.X R11, R11, 0x1, R3, P4 ;  /* 0x000000010b0b7824 */ /* 0x000fe200020e0603 */
[----:B------:R-:W-:Y:S04]  /*5daf0*/  STL [R1+0x1eb0], R9 ;  /* 0x001eb00901007387 */ /* 0x000fe80000100800 */
[----:B------:R-:W4:Y:S01]  /*5db00*/  LDL.LU R23, [R1+0x1ef4] ;  /* 0x001ef40001177983 */ /* 0x000f220000300800 */
[----:B-1----:R-:W-:-:S03]  /*5db10*/  IMAD.MOV.U32 R7, RZ, RZ, R11 ;  /* 0x000000ffff077224 */ /* 0x002fc600078e000b */
[----:B------:R1:W-:Y:S04]  /*5db20*/  STL [R1+0x1eac], R11 ;  /* 0x001eac0b01007387 */ /* 0x0003e80000100800 */
[----:B------:R-:W4:Y:S01]  /*5db30*/  LDL.LU R14, [R1+0x1f2c] ;  /* 0x001f2c00010e7983 */ /* 0x000f220000300800 */
[----:B------:R-:W-:-:S03]  /*5db40*/  MOV R6, R9 ;  /* 0x0000000900067202 */ /* 0x000fc60000000f00 */
[----:B------:R-:W4:Y:S04]  /*5db50*/  LDL.LU R16, [R1+0x1f34] ;  /* 0x001f340001107983 */ /* 0x000f280000300800 */
[----:B-1----:R-:W4:Y:S04]  /*5db60*/  LDL.LU R11, [R1+0x1f38] ;  /* 0x001f3800010b7983 */ /* 0x002f280000300800 */
[----:B------:R-:W4:Y:S04]  /*5db70*/  LDL.LU R21, [R1+0x1f6c] ;  /* 0x001f6c0001157983 */ /* 0x000f280000300800 */
[----:B------:R-:W4:Y:S01]  /*5db80*/  LDL.LU R9, [R1+0x1f70] ;  /* 0x001f700001097983 */ /* 0x000f220000300800 */
[----:B------:R-:W-:-:S04]  /*5db90*/  ISETP.GT.AND P1, PT, R4, 0x11, PT ;  /* 0x000000110400780c */ /* 0x000fc80003f24270 */
[----:B------:R-:W-:-:S04]  /*5dba0*/  SEL R5, RZ, 0x4, !P1 ;  /* 0x00000004ff057807 */ /* 0x000fc80004800000 */
[----:B------:R-:W-:-:S04]  /*5dbb0*/  SEL R5, R5, RZ, !P0 ;  /* 0x000000ff05057207 */ /* 0x000fc80004000000 */
[----:B------:R-:W-:Y:S02]  /*5dbc0*/  ISETP.NE.U32.AND P1, PT, R5, RZ, PT ;  /* 0x000000ff0500720c */ /* 0x000fe40003f25070 */
[----:B------:R-:W-:-:S04]  /*5dbd0*/  ISETP.GT.AND P2, PT, R4, 0x15, PT ;  /* 0x000000150400780c */ /* 0x000fc80003f44270 */
[----:B------:R-:W-:-:S07]  /*5dbe0*/  SEL R5, RZ, 0x4, !P2 ;  /* 0x00000004ff057807 */ /* 0x000fce0005000000 */
[----:B------:R1:W-:Y:S01]  /*5dbf0*/  LDGSTS.E [R18+0x24400], [R6.64], P1 ;  /* 0x2440000006127fae */ /* 0x0003e20008921846 */
[----:B------:R-:W-:-:S04]  /*5dc00*/  SEL R5, R5, RZ, !P0 ;  /* 0x000000ff05057207 */ /* 0x000fc80004000000 */
[----:B------:R-:W-:Y:S02]  /*5dc10*/  ISETP.NE.U32.AND P2, PT, R5, RZ, PT ;  /* 0x000000ff0500720c */ /* 0x000fe40003f45070 */
        /* <DEDUP_REMOVED lines=9> */
[----:B------:R2:W-:Y:S04]  /*5dcb0*/  STL [R1+0x1eec], R17 ;  /* 0x001eec1101007387 */ /* 0x0005e80000100800 */
[----:B-1----:R-:W3:Y:S04]  /*5dcc0*/  LDL.LU R20, [R1+0x1f74] ;  /* 0x001f740001147983 */ /* 0x002ee80000300800 */
[----:B------:R-:W4:Y:S04]  /*5dcd0*/  LDL.LU R19, [R1+0x1f78] ;  /* 0x001f780001137983 */ /* 0x000f280000300800 */
[----:B------:R1:W-:Y:S01]  /*5dce0*/  LDGSTS.E [R18+0x24600], [R6.64], P1 ;  /* 0x2460000006127fae */ /* 0x0003e20008921846 */
[----:B------:R-:W-:-:S02]  /*5dcf0*/  ISETP.GT.AND P1, PT, R4, 0x19, PT ;  /* 0x000000190400780c */ /* 0x000fc40003f24270 */
[----:B------:R-:W-:Y:S02]  /*5dd00*/  IADD3 R22, P3, R22, R13, RZ ;  /* 0x0000000d16167210 */ /* 0x000fe40007f7e0ff */
[----:B------:R-:W-:Y:S01]  /*5dd10*/  SEL R5, RZ, 0x4, !P1 ;  /* 0x00000004ff057807 */ /* 0x000fe20004800000 */
[----:B-1----:R-:W-:Y:S02]  /*5dd20*/  IMAD.MOV.U32 R7, RZ, RZ, R17 ;  /* 0x000000ffff077224 */ /* 0x002fe400078e0011 */
[----:B------:R-:W-:Y:S01]  /*5dd30*/  IMAD.MOV.U32 R6, RZ, RZ, R12 ;  /* 0x000000ffff067224 */ /* 0x000fe200078e000c */
[----:B--2---:R-:W2:Y:S04]  /*5dd40*/  LDL.LU R17, [R1+0x1fac] ;  /* 0x001fac0001117983 */ /* 0x004ea80000300800 */
[----:B------:R-:W2:Y:S01]  /*5dd50*/  LDL.LU R12, [R1+0x1fb0] ;  /* 0x001fb000010c7983 */ /* 0x000ea20000300800 */
[----:B------:R-:W-:-:S02]  /*5dd60*/  SEL R5, R5, RZ, !P0 ;  /* 0x000000ff05057207 */ /* 0x000fc40004000000 */
[----:B------:R-:W-:Y:S01]  /*5dd70*/  IADD3 R10, P4, R10, R13, RZ ;  /* 0x0000000d0a0a7210 */ /* 0x000fe20007f9e0ff */
[----:B------:R1:W-:Y:S01]  /*5dd80*/  LDGSTS.E [R18+0x25400], [R6.64], P2 ;  /* 0x2540000006127fae */ /* 0x0003e20009121846 */
[----:B------:R-:W-:-:S03]  /*5dd90*/  ISETP.NE.U32.AND P1, PT, R5, RZ, PT ;  /* 0x000000ff0500720c */ /* 0x000fc60003f25070 */
[----:B------:R-:W-:Y:S01]  /*5dda0*/  STL [R1+0x1ef8], R22 ;  /* 0x001ef81601007387 */ /* 0x000fe20000100800 */
[----:B-1----:R-:W-:Y:S02]  /*5ddb0*/  IMAD.MOV.U32 R6, RZ, RZ, R22 ;  /* 0x000000ffff067224 */ /* 0x002fe400078e0016 */
[----:B------:R-:W-:-:S04]  /*5ddc0*/  IMAD.X R23, R23, 0x1, R3, P3 ;  /* 0x0000000117177824 */ /* 0x000fc800018e0603 */
[----:B------:R-:W-:Y:S01]  /*5ddd0*/  IMAD.MOV.U32 R7, RZ, RZ, R23 ;  /* 0x000000ffff077224 */ /* 0x000fe200078e0017 */
[----:B------:R-:W-:Y:S01]  /*5dde0*/  STL [R1+0x1ef4], R23 ;  /* 0x001ef41701007387 */ /* 0x000fe20000100800 */
[----:B------:R-:W-:-:S03]  /*5ddf0*/  IMAD.X R14, R14, 0x1, R3, P4 ;  /* 0x000000010e0e7824 */ /* 0x000fc600020e0603 */
[----:B------:R1:W-:Y:S01]  /*5de00*/  LDGSTS.E [R18+0x25600], [R6.64], P2 ;  /* 0x2560000006127fae */ /* 0x0003e20009121846 */
[----:B------:R-:W-:-:S03]  /*5de10*/  IADD3 R11, P3, R11, R13, RZ ;  /* 0x0000000d0b0b7210 */ /* 0x000fc60007f7e0ff */
[----:B------:R-:W-:Y:S01]  /*5de20*/  STL [R1+0x1f30], R10 ;  /* 0x001f300a01007387 */ /* 0x000fe20000100800 */
[----:B-1----:R-:W-:Y:S01]  /*5de30*/  IMAD.MOV.U32 R6, RZ, RZ, R10 ;  /* 0x000000ffff067224 */ /* 0x002fe200078e000a */
[----:B------:R-:W-:Y:S01]  /*5de40*/  IADD3 R9, P4, R9, R13, RZ ;  /* 0x0000000d09097210 */ /* 0x000fe20007f9e0ff */
[----:B------:R-:W-:Y:S01]  /*5de50*/  IMAD.MOV.U32 R7, RZ, RZ, R14 ;  /* 0x000000ffff077224 */ /* 0x000fe200078e000e */
[----:B------:R1:W-:Y:S01]  /*5de60*/  STL [R1+0x1f2c], R14 ;  /* 0x001f2c0e01007387 */ /* 0x0003e20000100800 */
[--C-:B------:R-:W-:Y:S02]  /*5de70*/  IMAD.X R16, R16, 0x1, R3.reuse, P3 ;  /* 0x0000000110107824 */ /* 0x100fe400018e0603 */
[----:B------:R-:W-:Y:S01]  /*5de80*/  IMAD.X R21, R21, 0x1, R3, P4 ;  /* 0x0000000115157824 */ /* 0x000fe200020e0603 */
[----:B------:R1:W-:Y:S04]  /*5de90*/  LDGSTS.E [R18+0x26400], [R6.64], P1 ;  /* 0x2640000006127fae */ /* 0x0003e80008921846 */
[----:B-1----:R-:W2:Y:S04]  /*5dea0*/  LDL.LU R14, [R1+0x1fb8] ;  /* 0x001fb800010e7983 */ /* 0x002ea80000300800 */
[----:B------:R-:W2:Y:S01]  /*5deb0*/  LDL.LU R10, [R1+0x1ff0] ;  /* 0x001ff000010a7983 */ /* 0x000ea20000300800 */
[----:B------:R-:W-:-:S03]  /*5dec0*/  IMAD.MOV.U32 R7, RZ, RZ, R16 ;  /* 0x000000ffff077224 */ /* 0x000fc600078e0010 */
[----:B------:R-:W-:Y:S01]  /*5ded0*/  STL [R1+0x1f38], R11 ;  /* 0x001f380b01007387 */ /* 0x000fe20000100800 */
[----:B------:R-:W-:-:S03]  /*5dee0*/  IMAD.MOV.U32 R6, RZ, RZ, R11 ;  /* 0x000000ffff067224 */ /* 0x000fc600078e000b */
[----:B------:R1:W-:Y:S04]  /*5def0*/  STL [R1+0x1f34], R16 ;  /* 0x001f341001007387 */ /* 0x0003e80000100800 */
[----:B------:R1:W-:Y:S01]  /*5df00*/  STL [R1+0x1f70], R9 ;  /* 0x001f700901007387 */ /* 0x0003e20000100800 */
[----:B------:R-:W-:-:S03]  /*5df10*/  ISETP.GT.AND P2, PT, R4, 0x1d, PT ;  /* 0x0000001d0400780c */ /* 0x000fc60003f44270 */
[----:B------:R1:W-:Y:S04]  /*5df20*/  LDGSTS.E [R18+0x26600], [R6.64], P1 ;  /* 0x2660000006127fae */ /* 0x0003e80008921846 */
[----:B-1----:R-:W2:Y:S04]  /*5df30*/  LDL.LU R16, [R1+0x1fb4] ;  /* 0x001fb40001107983 */ /* 0x002ea80000300800 */
[----:B------:R-:W-:Y:S04]  /*5df40*/  STL [R1+0x1f6c], R21 ;  /* 0x001f6c1501007387 */ /* 0x000fe80000100800 */
[----:B------:R-:W2:Y:S01]  /*5df50*/  LDL.LU R11, [R1+0x1fec] ;  /* 0x001fec00010b7983 */ /* 0x000ea20000300800 */
[----:B------:R-:W-:Y:S01]  /*5df60*/  SEL R5, RZ, 0x4, !P2 ;  /* 0x00000004ff057807 */ /* 0x000fe20005000000 */
[----:B------:R-:W-:-:S02]  /*5df70*/  IMAD.MOV.U32 R6, RZ, RZ, R9 ;  /* 0x000000ffff067224 */ /* 0x000fc400078e0009 */
[----:B------:R-:W-:Y:S01]  /*5df80*/  IMAD.MOV.U32 R7, RZ, RZ, R21 ;  /* 0x000000ffff077224 */ /* 0x000fe200078e0015 */
[----:B------:R-:W-:Y:S01]  /*5df90*/  SEL R5, R5, RZ, !P0 ;  /* 0x000000ff05057207 */ /* 0x000fe20004000000 */
[----:B------:R-:W2:Y:S03]  /*5dfa0*/  LDL.LU R22, [R1+0x1ff8] ;  /* 0x001ff80001167983 */ /* 0x000ea60000300800 */
[----:B------:R-:W-:Y:S01]  /*5dfb0*/  ISETP.NE.U32.AND P2, PT, R5, RZ, PT ;  /* 0x000000ff0500720c */ /* 0x000fe20003f45070 */
[----:B------:R-:W2:Y:S01]  /*5dfc0*/  LDL.LU R9, [R1+0x2030] ;  /* 0x0020300001097983 */ /* 0x000ea20000300800 */
[----:B------:R-:W-:-:S04]  /*5dfd0*/  ISETP.GT.AND P1, PT, R4, 0x21, PT ;  /* 0x000000210400780c */ /* 0x000fc80003f24270 */
[----:B------:R-:W-:-:S07]  /*5dfe0*/  SEL R5, RZ, 0x4, !P1 ;  /* 0x00000004ff057807 */ /* 0x000fce0004800000 */
[----:B------:R1:W-:Y:S01]  /*5dff0*/  LDGSTS.E [R18+0x27400], [R6.64], P2 ;  /* 0x2740000006127fae */ /* 0x0003e20009121846 */
[----:B------:R-:W-:-:S04]  /*5e000*/  SEL R5, R5, RZ, !P0 ;  /* 0x000000ff05057207 */ /* 0x000fc80004000000 */
[----:B------:R-:W-:Y:S02]  /*5e010*/  ISETP.NE.U32.AND P1, PT, R5, RZ, PT ;  /* 0x000000ff0500720c */ /* 0x000fe40003f25070 */
[----:B----4-:R-:W-:-:S05]  /*5e020*/  IADD3 R19, P3, R19, R13, RZ ;  /* 0x0000000d13137210 */ /* 0x010fca0007f7e0ff */
[----:B---3--:R-:W-:Y:S01]  /*5e030*/  IMAD.X R20, R20, 0x1, R3, P3 ;  /* 0x0000000114147824 */ /* 0x008fe200018e0603 */
[----:B------:R3:W-:Y:S01]  /*5e040*/  STL [R1+0x1f78], R19 ;  /* 0x001f781301007387 */ /* 0x0007e20000100800 */
[----:B-1----:R-:W-:Y:S02]  /*5e050*/  IMAD.MOV.U32 R6, RZ, RZ, R19 ;  /* 0x000000ffff067224 */ /* 0x002fe400078e0013 */
[----:B------:R-:W-:Y:S01]  /*5e060*/  IMAD.MOV.U32 R7, RZ, RZ, R20 ;  /* 0x000000ffff077224 */ /* 0x000fe200078e0014 */
[----:B------:R1:W-:Y:S04]  /*5e070*/  STL [R1+0x1f74], R20 ;  /* 0x001f741401007387 */ /* 0x0003e80000100800 */
[----:B------:R4:W-:Y:S01]  /*5e080*/  LDGSTS.E [R18+0x27600], [R6.64], P2 ;  /* 0x2760000006127fae */ /* 0x0009e20009121846 */
[----:B--2---:R-:W-:-:S05]  /*5e090*/  IADD3 R12, P4, R12, R13, RZ ;  /* 0x0000000d0c0c7210 */ /* 0x004fca0007f9e0ff */
[----:B------:R-:W-:Y:S01]  /*5e0a0*/  IMAD.X R17, R17, 0x1, R3, P4 ;  /* 0x0000000111117824 */ /* 0x000fe200020e0603 */
[----:B------:R3:W-:Y:S04]  /*5e0b0*/  STL [R1+0x1fb0], R12 ;  /* 0x001fb00c01007387 */ /* 0x0007e80000100800 */
[----:B------:R-:W2:Y:S01]  /*5e0c0*/  LDL.LU R23, [R1+0x1ff4] ;  /* 0x001ff40001177983 */ /* 0x000ea20000300800 */
[----:B----4-:R-:W-:-:S03]  /*5e0d0*/  IMAD.MOV.U32 R6, RZ, RZ, R12 ;  /* 0x000000ffff067224 */ /* 0x010fc600078e000c */
[----:B------:R4:W-:Y:S04]  /*5e0e0*/  STL [R1+0x1fac], R17 ;  /* 0x001fac1101007387 */ /* 0x0009e80000100800 */
[----:B---3--:R-:W3:Y:S04]  /*5e0f0*/  LDL.LU R19, [R1+0x202c] ;  /* 0x00202c0001137983 */ /* 0x008ee80000300800 */
[----:B-1----:R-:W3:Y:S01]  /*5e100*/  LDL.LU R20, [R1+0x2034] ;  /* 0x0020340001147983 */ /* 0x002ee20000300800 */
[----:B------:R-:W-:-:S03]  /*5e110*/  IMAD.MOV.U32 R7, RZ, RZ, R17 ;  /* 0x000000ffff077224 */ /* 0x000fc600078e0011 */
[----:B------:R-:W3:Y:S04]  /*5e120*/  LDL.LU R12, [R1+0x2038] ;  /* 0x00203800010c7983 */ /* 0x000ee80000300800 */
[----:B------:R-:W3:Y:S04]  /*5e130*/  LDL.LU R21, [R1+0x2074] ;  /* 0x0020740001157983 */ /* 0x000ee80000300800 */
[----:B----4-:R-:W4:Y:S04]  /*5e140*/  LDL.LU R17, [R1+0x2078] ;  /* 0x0020780001117983 */ /* 0x010f280000300800 */
[----:B------:R1:W-:Y:S01]  /*5e150*/  LDGSTS.E [R18+0x28400], [R6.64], P1 ;  /* 0x2840000006127fae */ /* 0x0003e20008921846 */
[----:B------:R-:W-:-:S02]  /*5e160*/  IADD3 R14, P3, R14, R13, RZ ;  /* 0x0000000d0e0e7210 */ /* 0x000fc40007f7e0ff */
[----:B------:R-:W-:-:S03]  /*5e170*/  IADD3 R10, P4, R10, R13, RZ ;  /* 0x0000000d0a0a7210 */ /* 0x000fc60007f9e0ff */
[----:B------:R-:W-:Y:S01]  /*5e180*/  STL [R1+0x1fb8], R14 ;  /* 0x001fb80e01007387 */ /* 0x000fe20000100800 */
[----:B-1----:R-:W-:Y:S02]  /*5e190*/  IMAD.MOV.U32 R6, RZ, RZ, R14 ;  /* 0x000000ffff067224 */ /* 0x002fe400078e000e */
[----:B------:R-:W-:-:S04]  /*5e1a0*/  IMAD.X R16, R16, 0x1, R3, P3 ;  /* 0x0000000110107824 */ /* 0x000fc800018e0603 */
[----:B------:R-:W-:Y:S01]  /*5e1b0*/  IMAD.MOV.U32 R7, RZ, RZ, R16 ;  /* 0x000000ffff077224 */ /* 0x000fe200078e0010 */
[----:B------:R1:W-:Y:S01]  /*5e1c0*/  STL [R1+0x1fb4], R16 ;  /* 0x001fb41001007387 */ /* 0x0003e20000100800 */
[----:B------:R-:W-:-:S03]  /*5e1d0*/  IMAD.X R11, R11, 0x1, R3, P4 ;  /* 0x000000010b0b7824 */ /* 0x000fc600020e0603 */
        /* <DEDUP_REMOVED lines=22> */
[----:B--2---:R-:W-:-:S04]  /*5e340*/  IMAD.X R23, R23, 0x1, R3, P3 ;  /* 0x0000000117177824 */ /* 0x004fc800018e0603 */
[----:B------:R-:W-:Y:S01]  /*5e350*/  IMAD.MOV.U32 R7, RZ, RZ, R23 ;  /* 0x000000ffff077224 */ /* 0x000fe200078e0017 */
[----:B------:R-:W-:Y:S01]  /*5e360*/  STL [R1+0x1ff4], R23 ;  /* 0x001ff41701007387 */ /* 0x000fe20000100800 */
[----:B---3--:R-:W-:-:S03]  /*5e370*/  IMAD.X R19, R19, 0x1, R3, P4 ;  /* 0x0000000113137824 */ /* 0x008fc600020e0603 */
[----:B------:R1:W-:Y:S01]  /*5e380*/  LDGSTS.E [R18+0x29600], [R6.64], P2 ;  /* 0x2960000006127fae */ /* 0x0003e20009121846 */
[----:B------:R-:W-:-:S03]  /*5e390*/  IADD3 R12, P3, R12, R13, RZ ;  /* 0x0000000d0c0c7210 */ /* 0x000fc60007f7e0ff */
[----:B------:R-:W-:Y:S01]  /*5e3a0*/  STL [R1+0x2030], R9 ;  /* 0x0020300901007387 */ /* 0x000fe20000100800 */
[----:B------:R-:W-:Y:S01]  /*5e3b0*/  ISETP.GT.AND P2, PT, R4, 0x2d, PT ;  /* 0x0000002d0400780c */ /* 0x000fe20003f44270 */
[----:B-1----:R-:W-:Y:S02]  /*5e3c0*/  IMAD.MOV.U32 R6, RZ, RZ, R9 ;  /* 0x000000ffff067224 */ /* 0x002fe400078e0009 */
[----:B------:R1:W-:Y:S01]  /*5e3d0*/  STL [R1+0x202c], R19 ;  /* 0x00202c1301007387 */ /* 0x0003e20000100800 */
[----:B------:R-:W-:Y:S01]  /*5e3e0*/  IMAD.MOV.U32 R7, RZ, RZ, R19 ;  /* 0x000000ffff077224 */ /* 0x000fe200078e0013 */
[----:B----4-:R-:W-:Y:S01]  /*5e3f0*/  IADD3 R17, P4, R17, R13, RZ ;  /* 0x0000000d11117210 */ /* 0x010fe20007f9e0ff */
[--C-:B------:R-:W-:Y:S01]  /*5e400*/  IMAD.X R20, R20, 0x1, R3.reuse, P3 ;  /* 0x0000000114147824 */ /* 0x100fe200018e0603 */
[----:B------:R-:W-:Y:S02]  /*5e410*/  SEL R5, RZ, 0x4, !P2 ;  /* 0x00000004ff057807 */ /* 0x000fe40005000000 */
[----:B------:R2:W-:Y:S01]  /*5e420*/  LDGSTS.E [R18+0x2a400], [R6.64], P1 ;  /* 0x2a40000006127fae */ /* 0x0005e20008921846 */
[----:B------:R-:W-:-:S03]  /*5e430*/  IMAD.X R21, R21, 0x1, R3, P4 ;  /* 0x0000000115157824 */ /* 0x000fc600020e0603 */
[----:B-1----:R-:W3:Y:S04]  /*5e440*/  LDL.LU R19, [R1+0x20c0] ;  /* 0x0020c00001137983 */ /* 0x002ee80000300800 */
[----:B------:R-:W4:Y:S04]  /*5e450*/  LDL.LU R9, [R1+0x20f8] ;  /* 0x0020f80001097983 */ /* 0x000f280000300800 */
[----:B------:R-:W-:Y:S01]  /*5e460*/  STL [R1+0x2038], R12 ;  /* 0x0020380c01007387 */ /* 0x000fe20000100800 */
[----:B--2---:R-:W-:-:S03]  /*5e470*/  IMAD.MOV.U32 R7, RZ, RZ, R20 ;  /* 0x000000ffff077224 */ /* 0x004fc600078e0014 */
[----:B------:R1:W-:Y:S01]  /*5e480*/  STL [R1+0x2034], R20 ;  /* 0x0020341401007387 */ /* 0x0003e20000100800 */
[----:B------:R-:W-:-:S03]  /*5e490*/  IMAD.MOV.U32 R6, RZ, RZ, R12 ;  /* 0x000000ffff067224 */ /* 0x000fc600078e000c */
[----:B------:R2:W-:Y:S01]  /*5e4a0*/  STL [R1+0x2078], R17 ;  /* 0x0020781101007387 */ /* 0x0005e20000100800 */
[----:B------:R-:W-:-:S03]  /*5e4b0*/  SEL R5, R5, RZ, !P0 ;  /* 0x000000ff05057207 */ /* 0x000fc60004000000 */
[----:B------:R2:W-:Y:S04]  /*5e4c0*/  LDGSTS.E [R18+0x2a600], [R6.64], P1 ;  /* 0x2a60000006127fae */ /* 0x0005e80008921846 */
[----:B-1----:R-:W4:Y:S04]  /*5e4d0*/  LDL.LU R20, [R1+0x20bc] ;  /* 0x0020bc0001147983 */ /* 0x002f280000300800 */
[----:B------:R1:W-:Y:S04]  /*5e4e0*/  STL [R1+0x2074], R21 ;  /* 0x0020741501007387 */ /* 0x0003e80000100800 */
[----:B------:R-:W4:Y:S01]  /*5e4f0*/  LDL.LU R12, [R1+0x20f4] ;  /* 0x0020f400010c7983 */ /* 0x000f220000300800 */
[----:B------:R-:W-:Y:S01]  /*5e500*/  ISETP.NE.U32.AND P2, PT, R5, RZ, PT ;  /* 0x000000ff0500720c */ /* 0x000fe20003f45070 */
[----:B--2---:R-:W-:-:S02]  /*5e510*/  IMAD.MOV.U32 R6, RZ, RZ, R17 ;  /* 0x000000ffff067224 */ /* 0x004fc400078e0011 */
[----:B------:R-:W-:Y:S01]  /*5e520*/  IMAD.MOV.U32 R7, RZ, RZ, R21 ;  /* 0x000000ffff077224 */ /* 0x000fe200078e0015 */
[----:B------:R-:W3:Y:S04]  /*5e530*/  LDL.LU R22, [R1+0x2100] ;  /* 0x0021000001167983 */ /* 0x000ee80000300800 */
[----:B------:R-:W3:Y:S05]  /*5e540*/  LDL.LU R17, [R1+0x2138] ;  /* 0x0021380001117983 */ /* 0x000eea0000300800 */
[----:B------:R1:W-:Y:S01]  /*5e550*/  LDGSTS.E [R18+0x2b400], [R6.64], P2 ;  /* 0x2b40000006127fae */ /* 0x0003e20009121846 */
[----:B------:R-:W-:-:S05]  /*5e560*/  IADD3 R14, P3, R14, R13, RZ ;  /* 0x0000000d0e0e7210 */ /* 0x000fca0007f7e0ff */
[----:B------:R-:W-:Y:S01]  /*5e570*/  IMAD.X R16, R16, 0x1, R3, P3 ;  /* 0x0000000110107824 */ /* 0x000fe200018e0603 */
[----:B------:R-:W-:Y:S01]  /*5e580*/  STL [R1+0x2080], R14 ;  /* 0x0020800e01007387 */ /* 0x000fe20000100800 */
[----:B-1----:R-:W-:Y:S02]  /*5e590*/  IMAD.MOV.U32 R6, RZ, RZ, R14 ;  /* 0x000000ffff067224 */ /* 0x002fe400078e000e */
[----:B------:R-:W-:Y:S01]  /*5e5a0*/  IMAD.MOV.U32 R7, RZ, RZ, R16 ;  /* 0x000000ffff077224 */ /* 0x000fe200078e0010 */
[----:B------:R1:W-:Y:S04]  /*5e5b0*/  STL [R1+0x207c], R16 ;  /* 0x00207c1001007387 */ /* 0x0003e80000100800 */
[----:B------:R1:W-:Y:S01]  /*5e5c0*/  LDGSTS.E [R18+0x2b600], [R6.64], P2 ;  /* 0x2b60000006127fae */ /* 0x0003e20009121846 */
[----:B------:R-:W-:-:S05]  /*5e5d0*/  IADD3 R10, P4, R10, R13, RZ ;  /* 0x0000000d0a0a7210 */ /* 0x000fca0007f9e0ff */
[----:B------:R-:W-:Y:S01]  /*5e5e0*/  IMAD.X R11, R11, 0x1, R3, P4 ;  /* 0x000000010b0b7824 */ /* 0x000fe200020e0603 */
[----:B------:R1:W-:Y:S04]  /*5e5f0*/  STL [R1+0x20b8], R10 ;  /* 0x0020b80a01007387 */ /* 0x0003e80000100800 */
[----:B------:R-:W3:Y:S01]  /*5e600*/  LDL.LU R23, [R1+0x20fc] ;  /* 0x0020fc0001177983 */ /* 0x000ee20000300800 */
[----:B-1----:R-:W-:-:S03]  /*5e610*/  IMAD.MOV.U32 R6, RZ, RZ, R10 ;  /* 0x000000ffff067224 */ /* 0x002fc600078e000a */
[----:B------:R1:W-:Y:S04]  /*5e620*/  STL [R1+0x20b4], R11 ;  /* 0x0020b40b01007387 */ /* 0x0003e80000100800 */
[----:B------:R-:W3:Y:S01]  /*5e630*/  LDL.LU R21, [R1+0x2134] ;  /* 0x0021340001157983 */ /* 0x000ee20000300800 */
[----:B------:R-:W-:-:S03]  /*5e640*/  IMAD.MOV.U32 R7, RZ, RZ, R11 ;  /* 0x000000ffff077224 */ /* 0x000fc600078e000b */
[----:B------:R-:W3:Y:S04]  /*5e650*/  LDL.LU R16, [R1+0x213c] ;  /* 0x00213c0001107983 */ /* 0x000ee80000300800 */
[----:B------:R-:W3:Y:S04]  /*5e660*/  LDL.LU R10, [R1+0x2140] ;  /* 0x00214000010a7983 */ /* 0x000ee80000300800 */
[----:B------:R-:W3:Y:S04]  /*5e670*/  LDL.LU R14, [R1+0x2174] ;  /* 0x00217400010e7983 */ /* 0x000ee80000300800 */
[----:B-1----:R-:W3:Y:S01]  /*5e680*/  LDL.LU R11, [R1+0x2178] ;  /* 0x00217800010b7983 */ /* 0x002ee20000300800 */
        /* <DEDUP_REMOVED lines=9> */
[-C--:B---3--:R-:W-:Y:S02]  /*5e720*/  IADD3 R19, P3, R19, R13.reuse, RZ ;  /* 0x0000000d13137210 */ /* 0x088fe40007f7e0ff */
[----:B----4-:R-:W-:-:S03]  /*5e730*/  IADD3 R9, P4, R9, R13, RZ ;  /* 0x0000000d09097210 */ /* 0x010fc60007f9e0ff */
[----:B-1----:R-:W-:Y:S01]  /*5e740*/  IMAD.MOV.U32 R6, RZ, RZ, R19 ;  /* 0x000000ffff067224 */ /* 0x002fe200078e0013 */
[----:B------:R-:W-:Y:S01]  /*5e750*/  STL [R1+0x20c0], R19 ;  /* 0x0020c01301007387 */ /* 0x000fe20000100800 */
[----:B------:R-:W-:-:S04]  /*5e760*/  IMAD.X R20, R20, 0x1, R3, P3 ;  /* 0x0000000114147824 */ /* 0x000fc800018e0603 */
[----:B------:R-:W-:Y:S01]  /*5e770*/  IMAD.MOV.U32 R7, RZ, RZ, R20 ;  /* 0x000000ffff077224 */ /* 0x000fe200078e0014 */
[----:B------:R1:W-:Y:S01]  /*5e780*/  STL [R1+0x20bc], R20 ;  /* 0x0020bc1401007387 */ /* 0x0003e20000100800 */
[----:B------:R-:W-:-:S03]  /*5e790*/  IMAD.X R12, R12, 0x1, R3, P4 ;  /* 0x000000010c0c7824 */ /* 0x000fc600020e0603 */
[----:B------:R-:W-:Y:S04]  /*5e7a0*/  STL [R1+0x20f8], R9 ;  /* 0x0020f80901007387 */ /* 0x000fe80000100800 */
[----:B------:R3:W-:Y:S04]  /*5e7b0*/  STL [R1+0x20f4], R12 ;  /* 0x0020f40c01007387 */ /* 0x0007e80000100800 */
[----:B------:R4:W-:Y:S04]  /*5e7c0*/  LDGSTS.E [R18+0x2c600], [R6.64], P1 ;  /* 0x2c60000006127fae */ /* 0x0009e80008921846 */
[----:B-1----:R-:W2:Y:S01]  /*5e7d0*/  LDL.LU R20, [R1+0x217c] ;  /* 0x00217c0001147983 */ /* 0x002ea20000300800 */
[----:B------:R-:W-:-:S03]  /*5e7e0*/  ISETP.GT.AND P1, PT, R4, 0x39, PT ;  /* 0x000000390400780c */ /* 0x000fc60003f24270 */
[----:B------:R-:W2:Y:S01]  /*5e7f0*/  LDL.LU R19, [R1+0x2180] ;  /* 0x0021800001137983 */ /* 0x000ea20000300800 */
[----:B----4-:R-:W-:Y:S01]  /*5e800*/  IMAD.MOV.U32 R7, RZ, RZ, R12 ;  /* 0x000000ffff077224 */ /* 0x010fe200078e000c */
[----:B------:R-:W-:Y:S02]  /*5e810*/  MOV R6, R9 ;  /* 0x0000000900067202 */ /* 0x000fe40000000f00 */
[----:B---3--:R-:W3:Y:S04]  /*5e820*/  LDL.LU R12, [R1+0x1db4] ;  /* 0x001db400010c7983 */ /* 0x008ee80000300800 */
[----:B------:R-:W4:Y:S01]  /*5e830*/  LDL.LU R9, [R1+0x1db8] ;  /* 0x001db80001097983 */ /* 0x000f220000300800 */
[----:B------:R-:W-:Y:S02]  /*5e840*/  SEL R5, RZ, 0x4, !P1 ;  /* 0x00000004ff057807 */ /* 0x000fe40004800000 */
[----:B------:R-:W-:Y:S01]  /*5e850*/  IADD3 R22, P3, R22, R13, RZ ;  /* 0x0000000d16167210 */ /* 0x000fe20007f7e0ff */
[----:B------:R1:W-:Y:S01]  /*5e860*/  LDGSTS.E [R18+0x2d400], [R6.64], P2 ;  /* 0x2d40000006127fae */ /* 0x0003e20009121846 */
[----:B------:R-:W-:-:S02]  /*5e870*/  SEL R5, R5, RZ, !P0 ;  /* 0x000000ff05057207 */ /* 0x000fc40004000000 */
[----:B------:R-:W-:Y:S02]  /*5e880*/  IADD3 R17, P4, R17, R13, RZ ;  /* 0x0000000d11117210 */ /* 0x000fe40007f9e0ff */
[----:B------:R-:W-:Y:S01]  /*5e890*/  ISETP.NE.U32.AND P1, PT, R5, RZ, PT ;  /* 0x000000ff0500720c */ /* 0x000fe20003f25070 */
[----:B------:R-:W-:Y:S01]  /*5e8a0*/  STL [R1+0x2100], R22 ;  /* 0x0021001601007387 */ /* 0x000fe20000100800 */
[----:B-1----:R-:W-:Y:S02]  /*5e8b0*/  IMAD.MOV.U32 R6, RZ, RZ, R22 ;  /* 0x000000ffff067224 */ /* 0x002fe400078e0016 */
[----:B------:R-:W-:-:S04]  /*5e8c0*/  IMAD.X R23, R23, 0x1, R3, P3 ;  /* 0x0000000117177824 */ /* 0x000fc800018e0603 */
[----:B------:R-:W-:Y:S02]  /*5e8d0*/  IMAD.MOV.U32 R7, RZ, RZ, R23 ;  /* 0x000000ffff077224 */ /* 0x000fe400078e0017 */
[----:B------:R-:W-:-:S03]  /*5e8e0*/  IMAD.X R21, R21, 0x1, R3, P4 ;  /* 0x0000000115157824 */ /* 0x000fc600020e0603 */
[----:B------:R1:W-:Y:S01]  /*5e8f0*/  LDGSTS.E [R18+0x2d600], [R6.64], P2 ;  /* 0x2d60000006127fae */ /* 0x0003e20009121846 */
[----:B------:R-:W-:-:S03]  /*5e900*/  IADD3 R10, P3, R10, R13, RZ ;  /* 0x0000000d0a0a7210 */ /* 0x000fc60007f7e0ff */
[----:B------:R-:W-:Y:S01]  /*5e910*/  STL [R1+0x20fc], R23 ;  /* 0x0020fc1701007387 */ /* 0x000fe20000100800 */
[----:B-1----:R-:W-:Y:S01]  /*5e920*/  IMAD.MOV.U32 R6, RZ, RZ, R17 ;  /* 0x000000ffff067224 */ /* 0x002fe200078e0011 */
[----:B------:R-:W-:Y:S01]  /*5e930*/  IADD3 R11, P4, R11, R13, RZ ;  /* 0x0000000d0b0b7210 */ /* 0x000fe20007f9e0ff */
[----:B------:R-:W-:Y:S02]  /*5e940*/  IMAD.MOV.U32 R7, RZ, RZ, R21 ;  /* 0x000000ffff077224 */ /* 0x000fe400078e0015 */
[--C-:B------:R-:W-:Y:S01]  /*5e950*/  IMAD.X R16, R16, 0x1, R3.reuse, P3 ;  /* 0x0000000110107824 */ /* 0x100fe200018e0603 */
[----:B------:R-:W-:Y:S01]  /*5e960*/  STL [R1+0x2138], R17 ;  /* 0x0021381101007387 */ /* 0x000fe20000100800 */
[----:B------:R-:W-:-:S03]  /*5e970*/  IMAD.X R14, R14, 0x1, R3, P4 ;  /* 0x000000010e0e7824 */ /* 0x000fc600020e0603 */
[----:B------:R-:W-:Y:S04]  /*5e980*/  STL [R1+0x2134], R21 ;  /* 0x0021341501007387 */ /* 0x000fe80000100800 */
[----:B------:R-:W-:Y:S04]  /*5e990*/  STL [R1+0x2140], R10 ;  /* 0x0021400a01007387 */ /* 0x000fe80000100800 */
[----:B------:R1:W-:Y:S04]  /*5e9a0*/  LDGSTS.E [R18+0x2e400], [R6.64], P1 ;  /* 0x2e40000006127fae */ /* 0x0003e80008921846 */
[----:B------:R1:W-:Y:S04]  /*5e9b0*/  STL [R1+0x213c], R16 ;  /* 0x00213c1001007387 */ /* 0x0003e80000100800 */
[----:B------:R-:W-:Y:S01]  /*5e9c0*/  STL [R1+0x2178], R11 ;  /* 0x0021780b01007387 */ /* 0x000fe20000100800 */
[----:B-1----:R-:W-:-:S02]  /*5e9d0*/  IMAD.MOV.U32 R7, RZ, RZ, R16 ;  /* 0x000000ffff077224 */ /* 0x002fc400078e0010 */
[----:B------:R-:W-:Y:S01]  /*5e9e0*/  IMAD.MOV.U32 R6, RZ, RZ, R10 ;  /* 0x000000ffff067224 */ /* 0x000fe200078e000a */
[----:B------:R-:W3:Y:S04]  /*5e9f0*/  LDL.LU R16, [R1+0x1dc0] ;  /* 0x001dc00001107983 */ /* 0x000ee80000300800 */
[----:B------:R1:W-:Y:S04]  /*5ea00*/  STL [R1+0x2174], R14 ;  /* 0x0021740e01007387 */ /* 0x0003e80000100800 */
[----:B------:R-:W3:Y:S04]  /*5ea10*/  LDL.LU R10, [R1+0x1e00] ;  /* 0x001e0000010a7983 */ /* 0x000ee80000300800 */
[----:B------:R1:W-:Y:S04]  /*5ea20*/  LDGSTS.E [R18+0x2e600], [R6.64], P1 ;  /* 0x2e60000006127fae */ /* 0x0003e80008921846 */
[----:B------:R-:W3:Y:S01]  /*5ea30*/  LDL.LU R17, [R1+0x1dbc] ;  /* 0x001dbc0001117983 */ /* 0x000ee20000300800 */
[----:B-1----:R-:W-:-:S03]  /*5ea40*/  IMAD.MOV.U32 R7, RZ, RZ, R14 ;  /* 0x000000ffff077224 */ /* 0x002fc600078e000e */
[----:B------:R-:W3:Y:S01]  /*5ea50*/  LDL.LU R14, [R1+0x1dfc] ;  /* 0x001dfc00010e7983 */ /* 0x000ee20000300800 */
[----:B------:R-:W-:Y:S01]  /*5ea60*/  ISETP.GT.AND P2, PT, R4, 0x3d, PT ;  /* 0x0000003d0400780c */ /* 0x000fe20003f44270 */
[----:B------:R-:W-:Y:S02]  /*5ea70*/  IMAD.MOV.U32 R6, RZ, RZ, R11 ;  /* 0x000000ffff067224 */ /* 0x000fe400078e000b */
[----:B------:R-:W3:Y:S01]  /*5ea80*/  LDL.LU R22, [R1+0x1e08] ;  /* 0x001e080001167983 */ /* 0x000ee20000300800 */
[----:B------:R-:W-:-:S03]  /*5ea90*/  SEL R5, RZ, 0x4, !P2 ;  /* 0x00000004ff057807 */ /* 0x000fc60005000000 */
[----:B------:R-:W3:Y:S01]  /*5eaa0*/  LDL.LU R11, [R1+0x1e40] ;  /* 0x001e4000010b7983 */ /* 0x000ee20000300800 */
[----:B------:R-:W-:-:S04]  /*5eab0*/  SEL R5, R5, RZ, !P0 ;  /* 0x000000ff05057207 */ /* 0x000fc80004000000 */
[----:B------:R-:W-:Y:S02]  /*5eac0*/  ISETP.NE.U32.AND P2, PT, R5, RZ, PT ;  /* 0x000000ff0500720c */ /* 0x000fe40003f45070 */
[----:B------:R-:W-:-:S11]  /*5ead0*/  ISETP.GT.AND P1, PT, R4, 0x2, PT ;  /* 0x000000020400780c */ /* 0x000fd60003f24270 */
[----:B------:R1:W-:Y:S01]  /*5eae0*/  LDGSTS.E [R18+0x2f400], [R6.64], P2 ;  /* 0x2f40000006127fae */ /* 0x0003e20009121846 */
[----:B------:R-:W-:-:S04]  /*5eaf0*/  SEL R5, RZ, 0x4, !P1 ;  /* 0x00000004ff057807 */ /* 0x000fc80004800000 */
[----:B------:R-:W-:-:S04]  /*5eb00*/  SEL R5, R5, RZ, !P0 ;  /* 0x000000ff05057207 */ /* 0x000fc80004000000 */
[----:B------:R-:W-:Y:S02]  /*5eb10*/  ISETP.NE.U32.AND P1, PT, R5, RZ, PT ;  /* 0x000000ff0500720c */ /* 0x000fe40003f25070 */
[----:B------:R-:W-:Y:S02]  /*5eb20*/  LOP3.LUT R21, R15, 0x40, RZ, 0x3c, !PT ;  /* 0x000000400f157812 */ /* 0x000fe400078e3cff */
[----:B--2---:R-:W-:-:S05]  /*5eb30*/  IADD3 R19, P4, R19, R13, RZ ;  /* 0x0000000d13137210 */ /* 0x004fca0007f9e0ff */
[----:B------:R-:W-:Y:S01]  /*5eb40*/  IMAD.X R20, R20, 0x1, R3, P4 ;  /* 0x0000000114147824 */ /* 0x000fe200020e0603 */
[----:B----4-:R-:W-:Y:S01]  /*5eb50*/  IADD3 R9, P3, R9, R13, RZ ;  /* 0x0000000d09097210 */ /* 0x010fe20007f7e0ff */
[----:B------:R2:W-:Y:S01]  /*5eb60*/  STL [R1+0x2180], R19 ;  /* 0x0021801301007387 */ /* 0x0005e20000100800 */
[----:B-1----:R-:W-:-:S03]  /*5eb70*/  IMAD.MOV.U32 R6, RZ, RZ, R19 ;  /* 0x000000ffff067224 */ /* 0x002fc600078e0013 */
[----:B---3--:R-:W-:Y:S01]  /*5eb80*/  IMAD.X R12, R12, 0x1, R3, P3 ;  /* 0x000000010c0c7824 */ /* 0x008fe200018e0603 */
[----:B------:R-:W-:Y:S01]  /*5eb90*/  STL [R1+0x217c], R20 ;  /* 0x00217c1401007387 */ /* 0x000fe20000100800 */
[----:B------:R-:W-:-:S03]  /*5eba0*/  IMAD.MOV.U32 R7, RZ, RZ, R20 ;  /* 0x000000ffff077224 */ /* 0x000fc600078e0014 */
[----:B------:R-:W-:Y:S04]  /*5ebb0*/  STL [R1+0x1db8], R9 ;  /* 0x001db80901007387 */ /* 0x000fe80000100800 */
[----:B------:R1:W-:Y:S04]  /*5ebc0*/  STL [R1+0x1db4], R12 ;  /* 0x001db40c01007387 */ /* 0x0003e80000100800 */
[----:B------:R-:W3:Y:S04]  /*5ebd0*/  LDL.LU R23, [R1+0x1e04] ;  /* 0x001e040001177983 */ /* 0x000ee80000300800 */
[----:B------:R4:W-:Y:S04]  /*5ebe0*/  LDGSTS.E [R18+0x2f600], [R6.64], P2 ;  /* 0x2f60000006127fae */ /* 0x0009e80009121846 */
[----:B----4-:R-:W4:Y:S01]  /*5ebf0*/  LDL.LU R18, [R1+0x1e3c] ;  /* 0x001e3c0001127983 */ /* 0x010f220000300800 */
[----:B------:R-:W-:-:S03]  /*5ec00*/  IMAD.MOV.U32 R7, RZ, RZ, R12 ;  /* 0x000000ffff077224 */ /* 0x000fc600078e000c */
[----:B--2---:R-:W2:Y:S01]  /*5ec10*/  LDL.LU R19, [R1+0x1e44] ;  /* 0x001e440001137983 */ /* 0x004ea20000300800 */
[----:B------:R-:W-:-:S03]  /*5ec20*/  IMAD.MOV.U32 R6, RZ, RZ, R9 ;  /* 0x000000ffff067224 */ /* 0x000fc600078e0009 */
[----:B-1----:R-:W2:Y:S04]  /*5ec30*/  LDL.LU R12, [R1+0x1e48] ;  /* 0x001e4800010c7983 */ /* 0x002ea80000300800 */
[----:B------:R-:W2:Y:S04]  /*5ec40*/  LDL.LU R20, [R1+0x1e7c] ;  /* 0x001e7c0001147983 */ /* 0x000ea80000300800 */
[----:B------:R-:W2:Y:S04]  /*5ec50*/  LDL.LU R9, [R1+0x1e80] ;  /* 0x001e800001097983 */ /* 0x000ea80000300800 */
        /* <DEDUP_REMOVED lines=11> */
[----:B-1----:R-:W2:Y:S04]  /*5ed10*/  LDL.LU R17, [R1+0x1e84] ;  /* 0x001e840001117983 */ /* 0x002ea80000300800 */
        /* <DEDUP_REMOVED lines=19> */
[----:B---3--:R-:W-:-:S04]  /*5ee50*/  IMAD.X R23, R23, 0x1, R3, P3 ;  /* 0x0000000117177824 */ /* 0x008fc800018e0603 */
[----:B------:R-:W-:Y:S01]  /*5ee60*/  IMAD.MOV.U32 R7, RZ, RZ, R23 ;  /* 0x000000ffff077224 */ /* 0x000fe200078e0017 */
[----:B------:R-:W-:Y:S04]  /*5ee70*/  STL [R1+0x1e04], R23 ;  /* 0x001e041701007387 */ /* 0x000fe80000100800 */
[----:B------:R1:W-:Y:S01]  /*5ee80*/  LDGSTS.E [R21+0x21a00], [R6.64], P2 ;  /* 0x21a0000006157fae */ /* 0x0003e20009121846 */
[----:B----4-:R-:W-:-:S03]  /*5ee90*/  IMAD.X R18, R18, 0x1, R3, P4 ;  /* 0x0000000112127824 */ /* 0x010fc600020e0603 */
[----:B------:R-:W-:Y:S01]  /*5eea0*/  STL [R1+0x1e40], R11 ;  /* 0x001e400b01007387 */ /* 0x000fe20000100800 */
[-C--:B--2---:R-:W-:Y:S01]  /*5eeb0*/  IADD3 R12, P3, R12, R13.reuse, RZ ;  /* 0x0000000d0c0c7210 */ /* 0x084fe20007f7e0ff */
[----:B-1----:R-:W-:Y:S02]  /*5eec0*/  IMAD.MOV.U32 R6, RZ, RZ, R11 ;  /* 0x000000ffff067224 */ /* 0x002fe400078e000b */
[----:B------:R1:W-:Y:S01]  /*5eed0*/  STL [R1+0x1e3c], R18 ;  /* 0x001e3c1201007387 */ /* 0x0003e20000100800 */
[----:B------:R-:W-:Y:S02]  /*5eee0*/  IMAD.MOV.U32 R7, RZ, RZ, R18 ;  /* 0x000000ffff077224 */ /* 0x000fe400078e0012 */
[----:B------:R-:W-:Y:S01]  /*5eef0*/  IMAD.X R19, R19, 0x1, R3, P3 ;  /* 0x0000000113137824 */ /* 0x000fe200018e0603 */
[----:B------:R-:W-:Y:S02]  /*5ef00*/  IADD3 R9, P4, R9, R13, RZ ;  /* 0x0000000d09097210 */ /* 0x000fe40007f9e0ff */
[----:B------:R2:W-:Y:S01]  /*5ef10*/  LDGSTS.E [R21+0x22800], [R6.64], P1 ;  /* 0x2280000006157fae */ /* 0x0005e20008921846 */
[----:B------:R-:W-:-:S03]  /*5ef20*/  ISETP.GT.AND P2, PT, R4, 0xe, PT ;  /* 0x0000000e0400780c */ /* 0x000fc60003f44270 */
[----:B-1----:R-:W3:Y:S01]  /*5ef30*/  LDL.LU R18, [R1+0x1ec8] ;  /* 0x001ec80001127983 */ /* 0x002ee20000300800 */
[----:B------:R-:W-:-:S03]  /*5ef40*/  IMAD.X R20, R20, 0x1, R3, P4 ;  /* 0x0000000114147824 */ /* 0x000fc600020e0603 */
[----:B------:R-:W4:Y:S04]  /*5ef50*/  LDL.LU R11, [R1+0x1f00] ;  /* 0x001f0000010b7983 */ /* 0x000f280000300800 */
[----:B------:R-:W-:Y:S01]  /*5ef60*/  STL [R1+0x1e48], R12 ;  /* 0x001e480c01007387 */ /* 0x000fe20000100800 */
[----:B--2---:R-:W-:-:S03]  /*5ef70*/  IMAD.MOV.U32 R7, RZ, RZ, R19 ;  /* 0x000000ffff077224 */ /* 0x004fc600078e0013 */
[----:B------:R1:W-:Y:S01]  /*5ef80*/  STL [R1+0x1e44], R19 ;  /* 0x001e441301007387 */ /* 0x0003e20000100800 */
[----:B------:R-:W-:-:S03]  /*5ef90*/  IMAD.MOV.U32 R6, RZ, RZ, R12 ;  /* 0x000000ffff067224 */ /* 0x000fc600078e000c */
[----:B------:R2:W-:Y:S01]  /*5efa0*/  STL [R1+0x1e80], R9 ;  /* 0x001e800901007387 */ /* 0x0005e20000100800 */
[----:B------:R-:W-:-:S03]  /*5efb0*/  SEL R5, RZ, 0x4, !P2 ;  /* 0x00000004ff057807 */ /* 0x000fc60005000000 */
[----:B------:R1:W-:Y:S04]  /*5efc0*/  LDGSTS.E [R21+0x22a00], [R6.64], P1 ;  /* 0x22a0000006157fae */ /* 0x0003e80008921846 */
[----:B-1----:R-:W4:Y:S04]  /*5efd0*/  LDL.LU R19, [R1+0x1ec4] ;  /* 0x001ec40001137983 */ /* 0x002f280000300800 */
[----:B------:R-:W-:Y:S04]  /*5efe0*/  STL [R1+0x1e7c], R20 ;  /* 0x001e7c1401007387 */ /* 0x000fe80000100800 */
[----:B------:R-:W4:Y:S01]  /*5eff0*/  LDL.LU R12, [R1+0x1efc] ;  /* 0x001efc00010c7983 */ /* 0x000f220000300800 */
[----:B------:R-:W-:Y:S01]  /*5f000*/  SEL R5, R5, RZ, !P0 ;  /* 0x000000ff05057207 */ /* 0x000fe20004000000 */
[----:B------:R-:W-:-:S02]  /*5f010*/  IMAD.MOV.U32 R6, RZ, RZ, R9 ;  /* 0x000000ffff067224 */ /* 0x000fc400078e0009 */
[----:B------:R-:W-:Y:S01]  /*5f020*/  IMAD.MOV.U32 R7, RZ, RZ, R20 ;  /* 0x000000ffff077224 */ /* 0x000fe200078e0014 */
[----:B------:R-:W-:Y:S01]  /*5f030*/  ISETP.NE.U32.AND P2, PT, R5, RZ, PT ;  /* 0x000000ff0500720c */ /* 0x000fe20003f45070 */
[----:B------:R-:W4:Y:S04]  /*5f040*/  LDL.LU R22, [R1+0x1f08] ;  /* 0x001f080001167983 */ /* 0x000f280000300800 */
[----:B--2---:R-:W2:Y:S08]  /*5f050*/  LDL.LU R9, [R1+0x1f40] ;  /* 0x001f400001097983 */ /* 0x004eb00000300800 */
        /* <DEDUP_REMOVED lines=11> */
[----:B------:R-:W2:Y:S01]  /*5f110*/  LDL.LU R23, [R1+0x1f04] ;  /* 0x001f040001177983 */ /* 0x000ea20000300800 */
[----:B-1----:R-:W-:-:S03]  /*5f120*/  IMAD.MOV.U32 R7, RZ, RZ, R14 ;  /* 0x000000ffff077224 */ /* 0x002fc600078e000e */
[----:B------:R1:W-:Y:S04]  /*5f130*/  STL [R1+0x1ebc], R14 ;  /* 0x001ebc0e01007387 */ /* 0x0003e80000100800 */
[----:B------:R-:W2:Y:S04]  /*5f140*/  LDL.LU R16, [R1+0x1f3c] ;  /* 0x001f3c0001107983 */ /* 0x000ea80000300800 */
[----:B------:R-:W2:Y:S04]  /*5f150*/  LDL.LU R17, [R1+0x1f44] ;  /* 0x001f440001117983 */ /* 0x000ea80000300800 */
[----:B-1----:R-:W2:Y:S01]  /*5f160*/  LDL.LU R14, [R1+0x1f48] ;  /* 0x001f4800010e7983 */ /* 0x002ea20000300800 */
[----:B------:R-:W-:-:S03]  /*5f170*/  IMAD.MOV.U32 R6, RZ, RZ, R10 ;  /* 0x000000ffff067224 */ /* 0x000fc600078e000a */
[----:B------:R-:W2:Y:S04]  /*5f180*/  LDL.LU R20, [R1+0x1f7c] ;  /* 0x001f7c0001147983 */ /* 0x000ea80000300800 */
[----:B------:R-:W2:Y:S01]  /*5f190*/  LDL.LU R10, [R1+0x1f80] ;  /* 0x001f8000010a7983 */ /* 0x000ea20000300800 */
        /* <DEDUP_REMOVED lines=20> */
[----:B------:R1:W-:Y:S04]  /*5f2e0*/  LDGSTS.E [R21+0x24a00], [R6.64], P1 ;  /* 0x24a0000006157fae */ /* 0x0003e80008921846 */
[----:B------:R-:W4:Y:S01]  /*5f2f0*/  LDL.LU R18, [R1+0x1f88] ;  /* 0x001f880001127983 */ /* 0x000f220000300800 */
[----:B------:R-:W-:Y:S01]  /*5f300*/  ISETP.GT.AND P1, PT, R4, 0x1a, PT ;  /* 0x0000001a0400780c */ /* 0x000fe20003f24270 */
[----:B-1----:R-:W-:-:S02]  /*5f310*/  IMAD.MOV.U32 R7, RZ, RZ, R12 ;  /* 0x000000ffff077224 */ /* 0x002fc400078e000c */
[----:B------:R-:W-:Y:S01]  /*5f320*/  IMAD.MOV.U32 R6, RZ, RZ, R11 ;  /* 0x000000ffff067224 */ /* 0x000fe200078e000b */
[----:B---3--:R-:W3:Y:S04]  /*5f330*/  LDL.LU R12, [R1+0x1fbc] ;  /* 0x001fbc00010c7983 */ /* 0x008ee80000300800 */
[----:B------:R-:W3:Y:S01]  /*5f340*/  LDL.LU R11, [R1+0x1fc0] ;  /* 0x001fc000010b7983 */ /* 0x000ee20000300800 */
[----:B------:R-:W-:Y:S02]  /*5f350*/  SEL R5, RZ, 0x4, !P1 ;  /* 0x00000004ff057807 */ /* 0x000fe40004800000 */
[----:B------:R-:W-:Y:S01]  /*5f360*/  IADD3 R22, P3, R22, R13, RZ ;  /* 0x0000000d16167210 */ /* 0x000fe20007f7e0ff */
[----:B------:R1:W-:Y:S01]  /*5f370*/  LDGSTS.E [R21+0x25800], [R6.64], P2 ;  /* 0x2580000006157fae */ /* 0x0003e20009121846 */
[----:B------:R-:W-:-:S02]  /*5f380*/  SEL R5, R5, RZ, !P0 ;  /* 0x000000ff05057207 */ /* 0x000fc40004000000 */
[----:B--2---:R-:W-:Y:S02]  /*5f390*/  IADD3 R9, P4, R9, R13, RZ ;  /* 0x0000000d09097210 */ /* 0x004fe40007f9e0ff */
[----:B------:R-:W-:Y:S01]  /*5f3a0*/  ISETP.NE.U32.AND P1, PT, R5, RZ, PT ;  /* 0x000000ff0500720c */ /* 0x000fe20003f25070 */
        /* <DEDUP_REMOVED lines=9> */
[----:B-1----:R-:W-:Y:S01]  /*5f440*/  MOV R6, R9 ;  /* 0x0000000900067202 */ /* 0x002fe20000000f00 */
[----:B------:R-:W-:Y:S02]  /*5f450*/  IMAD.MOV.U32 R7, RZ, RZ, R16 ;  /* 0x000000ffff077224 */ /* 0x000fe400078e0010 */
[----:B------:R1:W-:Y:S01]  /*5f460*/  STL [R1+0x1f3c], R16 ;  /* 0x001f3c1001007387 */ /* 0x0003e20000100800 */
[----:B------:R-:W-:Y:S01]  /*5f470*/  IADD3 R10, P4, R10, R13, RZ ;  /* 0x0000000d0a0a7210 */ /* 0x000fe20007f9e0ff */
[--C-:B------:R-:W-:Y:S02]  /*5f480*/  IMAD.X R17, R17, 0x1, R3.reuse, P3 ;  /* 0x0000000111117824 */ /* 0x100fe400018e0603 */
[----:B------:R2:W-:Y:S02]  /*5f490*/  LDGSTS.E [R21+0x26800], [R6.64], P1 ;  /* 0x2680000006157fae */ /* 0x0005e40008921846 */
[----:B------:R-:W-:-:S02]  /*5f4a0*/  IMAD.X R20, R20, 0x1, R3, P4 ;  /* 0x0000000114147824 */ /* 0x000fc400020e0603 */
[----:B-1----:R-:W3:Y:S04]  /*5f4b0*/  LDL.LU R16, [R1+0x1fc8] ;  /* 0x001fc80001107983 */ /* 0x002ee80000300800 */
[----:B------:R-:W3:Y:S01]  /*5f4c0*/  LDL.LU R9, [R1+0x2000] ;  /* 0x0020000001097983 */ /* 0x000ee20000300800 */
[----:B--2---:R-:W-:-:S03]  /*5f4d0*/  IMAD.MOV.U32 R7, RZ, RZ, R17 ;  /* 0x000000ffff077224 */ /* 0x004fc600078e0011 */
[----:B------:R-:W-:Y:S04]  /*5f4e0*/  STL [R1+0x1f48], R14 ;  /* 0x001f480e01007387 */ /* 0x000fe80000100800 */
[----:B------:R1:W-:Y:S04]  /*5f4f0*/  STL [R1+0x1f44], R17 ;  /* 0x001f441101007387 */ /* 0x0003e80000100800 */
[----:B------:R2:W-:Y:S01]  /*5f500*/  STL [R1+0x1f80], R10 ;  /* 0x001f800a01007387 */ /* 0x0005e20000100800 */
[----:B------:R-:W-:-:S03]  /*5f510*/  IMAD.MOV.U32 R6, RZ, RZ, R14 ;  /* 0x000000ffff067224 */ /* 0x000fc600078e000e */
[----:B-1----:R-:W3:Y:S04]  /*5f520*/  LDL.LU R17, [R1+0x1fc4] ;  /* 0x001fc40001117983 */ /* 0x002ee80000300800 */
[----:B------:R1:W-:Y:S04]  /*5f530*/  STL [R1+0x1f7c], R20 ;  /* 0x001f7c1401007387 */ /* 0x0003e80000100800 */
[----:B------:R-:W3:Y:S01]  /*5f540*/  LDL.LU R14, [R1+0x1ffc] ;  /* 0x001ffc00010e7983 */ /* 0x000ee20000300800 */
[----:B------:R-:W-:-:S03]  /*5f550*/  ISETP.GT.AND P2, PT, R4, 0x1e, PT ;  /* 0x0000001e0400780c */ /* 0x000fc60003f44270 */
[----:B------:R1:W-:Y:S01]  /*5f560*/  LDGSTS.E [R21+0x26a00], [R6.64], P1 ;  /* 0x26a0000006157fae */ /* 0x0003e20008921846 */
[----:B------:R-:W-:-:S03]  /*5f570*/  SEL R5, RZ, 0x4, !P2 ;  /* 0x00000004ff057807 */ /* 0x000fc60005000000 */
[----:B------:R-:W3:Y:S01]  /*5f580*/  LDL.LU R22, [R1+0x2008] ;  /* 0x0020080001167983 */ /* 0x000ee20000300800 */
[----:B------:R-:W-:-:S04]  /*5f590*/  SEL R5, R5, RZ, !P0 ;  /* 0x000000ff05057207 */ /* 0x000fc80004000000 */
[----:B------:R-:W-:Y:S01]  /*5f5a0*/  ISETP.NE.U32.AND P2, PT, R5, RZ, PT ;  /* 0x000000ff0500720c */ /* 0x000fe20003f45070 */
[----:B-1----:R-:W-:Y:S02]  /*5f5b0*/  IMAD.MOV.U32 R6, RZ, RZ, R10 ;  /* 0x000000ffff067224 */ /* 0x002fe400078e000a */
[----:B------:R-:W-:Y:S01]  /*5f5c0*/  IMAD.MOV.U32 R7, RZ, RZ, R20 ;  /* 0x000000ffff077224 */ /* 0x000fe200078e0014 */
[----:B--2---:R-:W2:Y:S01]  /*5f5d0*/  LDL.LU R10, [R1+0x2040] ;  /* 0x00204000010a7983 */ /* 0x004ea20000300800 */
[----:B------:R-:W-:-:S08]  /*5f5e0*/  ISETP.GT.AND P1, PT, R4, 0x22, PT ;  /* 0x000000220400780c */ /* 0x000fd00003f24270 */
[----:B------:R1:W-:Y:S01]  /*5f5f0*/  LDGSTS.E [R21+0x27800], [R6.64], P2 ;  /* 0x2780000006157fae */ /* 0x0003e20009121846 */
[----:B------:R-:W-:-:S04]  /*5f600*/  SEL R5, RZ, 0x4, !P1 ;  /* 0x00000004ff057807 */ /* 0x000fc80004800000 */
[----:B------:R-:W-:-:S04]  /*5f610*/  SEL R5, R5, RZ, !P0 ;  /* 0x000000ff05057207 */ /* 0x000fc80004000000 */
[----:B------:R-:W-:Y:S02]  /*5f620*/  ISETP.NE.U32.AND P1, PT, R5, RZ, PT ;  /* 0x000000ff0500720c */ /* 0x000fe40003f25070 */
[----:B----4-:R-:W-:-:S05]  /*5f630*/  IADD3 R18, P3, R18, R13, RZ ;  /* 0x0000000d12127210 */ /* 0x010fca0007f7e0ff */
[----:B------:R-:W-:Y:S01]  /*5f640*/  IMAD.X R19, R19, 0x1, R3, P3 ;  /* 0x0000000113137824 */ /* 0x000fe200018e0603 */
[----:B------:R-:W-:Y:S01]  /*5f650*/  STL [R1+0x1f88], R18 ;  /* 0x001f881201007387 */ /* 0x000fe20000100800 */
[----:B-1----:R-:W-:Y:S02]  /*5f660*/  IMAD.MOV.U32 R6, RZ, RZ, R18 ;  /* 0x000000ffff067224 */ /* 0x002fe400078e0012 */
[----:B------:R-:W-:Y:S01]  /*5f670*/  IMAD.MOV.U32 R7, RZ, RZ, R19 ;  /* 0x000000ffff077224 */ /* 0x000fe200078e0013 */
[----:B---3--:R-:W-:Y:S01]  /*5f680*/  IADD3 R11, P4, R11, R13, RZ ;  /* 0x0000000d0b0b7210 */ /* 0x008fe20007f9e0ff */
[----:B------:R1:W-:Y:S04]  /*5f690*/  STL [R1+0x1f84], R19 ;  /* 0x001f841301007387 */ /* 0x0003e80000100800 */
[----:B------:R-:W-:Y:S01]  /*5f6a0*/  IMAD.X R12, R12, 0x1, R3, P4 ;  /* 0x000000010c0c7824 */ /* 0x000fe200020e0603 */
[----:B------:R-:W-:Y:S04]  /*5f6b0*/  STL [R1+0x1fc0], R11 ;  /* 0x001fc00b01007387 */ /* 0x000fe80000100800 */
[----:B------:R-:W3:Y:S04]  /*5f6c0*/  LDL.LU R23, [R1+0x2004] ;  /* 0x0020040001177983 */ /* 0x000ee80000300800 */
[----:B------:R4:W-:Y:S04]  /*5f6d0*/  STL [R1+0x1fbc], R12 ;  /* 0x001fbc0c01007387 */ /* 0x0009e80000100800 */
[----:B------:R-:W3:Y:S04]  /*5f6e0*/  LDL.LU R20, [R1+0x203c] ;  /* 0x00203c0001147983 */ /* 0x000ee80000300800 */
[----:B------:R4:W-:Y:S04]  /*5f6f0*/  LDGSTS.E [R21+0x27a00], [R6.64], P2 ;  /* 0x27a0000006157fae */ /* 0x0009e80009121846 */
[----:B-1----:R-:W3:Y:S01]  /*5f700*/  LDL.LU R19, [R1+0x2044] ;  /* 0x0020440001137983 */ /* 0x002ee20000300800 */
[----:B----4-:R-:W-:-:S03]  /*5f710*/  IMAD.MOV.U32 R7, RZ, RZ, R12 ;  /* 0x000000ffff077224 */ /* 0x010fc600078e000c */
[----:B------:R-:W4:Y:S01]  /*5f720*/  LDL.LU R12, [R1+0x2048] ;  /* 0x00204800010c7983 */ /* 0x000f220000300800 */
[----:B------:R-:W-:-:S03]  /*5f730*/  IMAD.MOV.U32 R6, RZ, RZ, R11 ;  /* 0x000000ffff067224 */ /* 0x000fc600078e000b */
[----:B------:R-:W4:Y:S04]  /*5f740*/  LDL.LU R18, [R1+0x2084] ;  /* 0x0020840001127983 */ /* 0x000f280000300800 */
[----:B------:R-:W4:Y:S04]  /*5f750*/  LDL.LU R11, [R1+0x2088] ;  /* 0x00208800010b7983 */ /* 0x000f280000300800 */
[----:B------:R1:W-:Y:S01]  /*5f760*/  LDGSTS.E [R21+0x28800], [R6.64], P1 ;  /* 0x2880000006157fae */ /* 0x0003e20008921846 */
[-C--:B------:R-:W-:Y:S02]  /*5f770*/  IADD3 R16, P3, R16, R13.reuse, RZ ;  /* 0x0000000d10107210 */ /* 0x080fe40007f7e0ff */
[----:B------:R-:W-:-:S03]  /*5f780*/  IADD3 R9, P4, R9, R13, RZ ;  /* 0x0000000d09097210 */ /* 0x000fc60007f9e0ff */
[----:B-1----:R-:W-:Y:S01]  /*5f790*/  IMAD.MOV.U32 R6, RZ, RZ, R16 ;  /* 0x000000ffff067224 */ /* 0x002fe200078e0010 */
[----:B------:R-:W-:Y:S01]  /*5f7a0*/  STL [R1+0x1fc8], R16 ;  /* 0x001fc81001007387 */ /* 0x000fe20000100800 */
[----:B------:R-:W-:-:S04]  /*5f7b0*/  IMAD.X R17, R17, 0x1, R3, P3 ;  /* 0x0000000111117824 */ /* 0x000fc800018e0603 */
[----:B------:R-:W-:Y:S01]  /*5f7c0*/  IMAD.MOV.U32 R7, RZ, RZ, R17 ;  /* 0x000000ffff077224 */ /* 0x000fe200078e0011 */
[----:B------:R1:W-:Y:S01]  /*5f7d0*/  STL [R1+0x1fc4], R17 ;  /* 0x001fc41101007387 */ /* 0x0003e20000100800 */
[----:B------:R-:W-:-:S03]  /*5f7e0*/  IMAD.X R14, R14, 0x1, R3, P4 ;  /* 0x000000010e0e7824 */ /* 0x000fc600020e0603 */
[----:B------:R-:W-:Y:S04]  /*5f7f0*/  STL [R1+0x2000], R9 ;  /* 0x0020000901007387 */ /* 0x000fe80000100800 */
[----:B------:R2:W-:Y:S04]  /*5f800*/  LDGSTS.E [R21+0x28a00], [R6.64], P1 ;  /* 0x28a0000006157fae */ /* 0x0005e80008921846 */
[----:B------:R2:W-:Y:S04]  /*5f810*/  STL [R1+0x1ffc], R14 ;  /* 0x001ffc0e01007387 */ /* 0x0005e80000100800 */
[----:B-1----:R-:W4:Y:S01]  /*5f820*/  LDL.LU R17, [R1+0x208c] ;  /* 0x00208c0001117983 */ /* 0x002f220000300800 */
[----:B--2---:R-:W-:-:S03]  /*5f830*/  IMAD.MOV.U32 R7, RZ, RZ, R14 ;  /* 0x000000ffff077224 */ /* 0x004fc600078e000e */
        /* <DEDUP_REMOVED lines=15> */
[----:B------:R3:W-:Y:S01]  /*5f930*/  STL [R1+0x2008], R22 ;  /* 0x0020081601007387 */ /* 0x0007e20000100800 */
[----:B-1----:R-:W-:Y:S02]  /*5f940*/  IMAD.MOV.U32 R6, RZ, RZ, R22 ;  /* 0x000000ffff067224 */ /* 0x002fe400078e0016 */
[----:B---3--:R-:W-:-:S04]  /*5f950*/  IMAD.X R23, R23, 0x1, R3, P3 ;  /* 0x0000000117177824 */ /* 0x008fc800018e0603 */
[----:B------:R-:W-:Y:S01]  /*5f960*/  IMAD.MOV.U32 R7, RZ, RZ, R23 ;  /* 0x000000ffff077224 */ /* 0x000fe200078e0017 */
[----:B------:R-:W-:Y:S01]  /*5f970*/  STL [R1+0x2004], R23 ;  /* 0x0020041701007387 */ /* 0x000fe20000100800 */
[----:B------:R-:W-:-:S03]  /*5f980*/  IMAD.X R20, R20, 0x1, R3, P4 ;  /* 0x0000000114147824 */ /* 0x000fc600020e0603 */
[----:B------:R1:W-:Y:S04]  /*5f990*/  STL [R1+0x2040], R10 ;  /* 0x0020400a01007387 */ /* 0x0003e80000100800 */
[----:B------:R3:W-:Y:S04]  /*5f9a0*/  LDGSTS.E [R21+0x29a00], [R6.64], P2 ;  /* 0x29a0000006157fae */ /* 0x0007e80009121846 */
[----:B------:R-:W-:Y:S04]  /*5f9b0*/  STL [R1+0x203c], R20 ;  /* 0x00203c1401007387 */ /* 0x000fe80000100800 */
[----:B------:R-:W2:Y:S01]  /*5f9c0*/  LDL.LU R22, [R1+0x20d0] ;  /* 0x0020d00001167983 */ /* 0x000ea20000300800 */
[----:B----4-:R-:W-:Y:S01]  /*5f9d0*/  IADD3 R12, P3, R12, R13, RZ ;  /* 0x0000000d0c0c7210 */ /* 0x010fe20007f7e0ff */
[----:B---3--:R-:W-:-:S02]  /*5f9e0*/  IMAD.MOV.U32 R6, RZ, RZ, R10 ;  /* 0x000000ffff067224 */ /* 0x008fc400078e000a */
[----:B------:R-:W-:Y:S01]  /*5f9f0*/  IMAD.MOV.U32 R7, RZ, RZ, R20 ;  /* 0x000000ffff077224 */ /* 0x000fe200078e0014 */
[----:B-1----:R-:W3:Y:S01]  /*5fa00*/  LDL.LU R10, [R1+0x2108] ;  /* 0x00210800010a7983 */ /* 0x002ee20000300800 */
[--C-:B------:R-:W-:Y:S01]  /*5fa10*/  IMAD.X R19, R19, 0x1, R3.reuse, P3 ;  /* 0x0000000113137824 */ /* 0x100fe200018e0603 */
[----:B------:R-:W-:Y:S02]  /*5fa20*/  IADD3 R11, P4, R11, R13, RZ ;  /* 0x0000000d0b0b7210 */ /* 0x000fe40007f9e0ff */
[----:B------:R1:W-:Y:S03]  /*5fa30*/  STL [R1+0x2048], R12 ;  /* 0x0020480c01007387 */ /* 0x0003e60000100800 */
[----:B------:R-:W-:Y:S01]  /*5fa40*/  IMAD.X R18, R18, 0x1, R3, P4 ;  /* 0x0000000112127824 */ /* 0x000fe200020e0603 */
[----:B------:R4:W-:Y:S01]  /*5fa50*/  STL [R1+0x2044], R19 ;  /* 0x0020441301007387 */ /* 0x0009e20000100800 */
[----:B------:R-:W-:-:S03]  /*5fa60*/  ISETP.GT.AND P2, PT, R4, 0x2e, PT ;  /* 0x0000002e0400780c */ /* 0x000fc60003f44270 */
[----:B------:R1:W-:Y:S04]  /*5fa70*/  STL [R1+0x2088], R11 ;  /* 0x0020880b01007387 */ /* 0x0003e80000100800 */
[----:B------:R1:W-:Y:S04]  /*5fa80*/  LDGSTS.E [R21+0x2a800], [R6.64], P1 ;  /* 0x2a80000006157fae */ /* 0x0003e80008921846 */
[----:B------:R-:W3:Y:S04]  /*5fa90*/  LDL.LU R23, [R1+0x20cc] ;  /* 0x0020cc0001177983 */ /* 0x000ee80000300800 */
[----:B------:R-:W-:Y:S01]  /*5faa0*/  STL [R1+0x2084], R18 ;  /* 0x0020841201007387 */ /* 0x000fe20000100800 */
[----:B-1----:R-:W-:-:S03]  /*5fab0*/  IMAD.MOV.U32 R6, RZ, RZ, R12 ;  /* 0x000000ffff067224 */ /* 0x002fc600078e000c */
[----:B------:R-:W3:Y:S01]  /*5fac0*/  LDL.LU R12, [R1+0x2104] ;  /* 0x00210400010c7983 */ /* 0x000ee20000300800 */
[----:B------:R-:W-:-:S04]  /*5fad0*/  SEL R5, RZ, 0x4, !P2 ;  /* 0x00000004ff057807 */ /* 0x000fc80005000000 */
[----:B------:R-:W-:Y:S01]  /*5fae0*/  SEL R5, R5, RZ, !P0 ;  /* 0x000000ff05057207 */ /* 0x000fe20004000000 */
[----:B------:R-:W-:Y:S02]  /*5faf0*/  IMAD.MOV.U32 R7, RZ, RZ, R19 ;  /* 0x000000ffff077224 */ /* 0x000fe400078e0013 */
[----:B----4-:R-:W4:Y:S01]  /*5fb00*/  LDL.LU R19, [R1+0x2110] ;  /* 0x0021100001137983 */ /* 0x010f220000300800 */
[----:B------:R-:W-:-:S03]  /*5fb10*/  ISETP.NE.U32.AND P2, PT, R5, RZ, PT ;  /* 0x000000ff0500720c */ /* 0x000fc60003f45070 */
[----:B------:R1:W-:Y:S02]  /*5fb20*/  LDGSTS.E [R21+0x2aa00], [R6.64], P1 ;  /* 0x2aa0000006157fae */ /* 0x0003e40008921846 */
[----:B-1----:R-:W-:Y:S02]  /*5fb30*/  IMAD.MOV.U32 R6, RZ, RZ, R11 ;  /* 0x000000ffff067224 */ /* 0x002fe400078e000b */
[----:B------:R-:W-:Y:S01]  /*5fb40*/  IMAD.MOV.U32 R7, RZ, RZ, R18 ;  /* 0x000000ffff077224 */ /* 0x000fe200078e0012 */
[----:B------:R-:W4:Y:S05]  /*5fb50*/  LDL.LU R11, [R1+0x2148] ;  /* 0x00214800010b7983 */ /* 0x000f2a0000300800 */
[----:B------:R1:W-:Y:S01]  /*5fb60*/  LDGSTS.E [R21+0x2b800], [R6.64], P2 ;  /* 0x2b80000006157fae */ /* 0x0003e20009121846 */
[----:B------:R-:W-:-:S05]  /*5fb70*/  IADD3 R14, P3, R14, R13, RZ ;  /* 0x0000000d0e0e7210 */ /* 0x000fca0007f7e0ff */
[----:B------:R-:W-:Y:S01]  /*5fb80*/  IMAD.X R17, R17, 0x1, R3, P3 ;  /* 0x0000000111117824 */ /* 0x000fe200018e0603 */
[----:B------:R-:W-:Y:S01]  /*5fb90*/  IADD3 R9, P4, R9, R13, RZ ;  /* 0x0000000d09097210 */ /* 0x000fe20007f9e0ff */
[----:B------:R1:W-:Y:S02]  /*5fba0*/  STL [R1+0x2090], R14 ;  /* 0x0020900e01007387 */ /* 0x0003e40000100800 */
[----:B-1----:R-:W-:Y:S02]  /*5fbb0*/  IMAD.MOV.U32 R6, RZ, RZ, R14 ;  /* 0x000000ffff067224 */ /* 0x002fe400078e000e */
[----:B------:R-:W-:Y:S01]  /*5fbc0*/  IMAD.MOV.U32 R7, RZ, RZ, R17 ;  /* 0x000000ffff077224 */ /* 0x000fe200078e0011 */
[----:B------:R-:W-:Y:S01]  /*5fbd0*/  STL [R1+0x208c], R17 ;  /* 0x00208c1101007387 */ /* 0x000fe20000100800 */
[----:B------:R-:W-:-:S03]  /*5fbe0*/  IMAD.X R16, R16, 0x1, R3, P4 ;  /* 0x0000000110107824 */ /* 0x000fc600020e0603 */
[----:B------:R-:W-:Y:S04]  /*5fbf0*/  STL [R1+0x20c8], R9 ;  /* 0x0020c80901007387 */ /* 0x000fe80000100800 */
[----:B------:R-:W4:Y:S04]  /*5fc00*/  LDL.LU R20, [R1+0x210c] ;  /* 0x00210c0001147983 */ /* 0x000f280000300800 */
        /* <DEDUP_REMOVED lines=28> */
[----:B-1----:R-:W3:Y:S04]  /*5fdd0*/  LDL.LU R23, [R1+0x218c] ;  /* 0x00218c0001177983 */ /* 0x002ee80000300800 */
[----:B------:R-:W3:Y:S04]  /*5fde0*/  LDL.LU R22, [R1+0x2190] ;  /* 0x0021900001167983 */ /* 0x000ee80000300800 */
[----:B------:R1:W-:Y:S01]  /*5fdf0*/  LDGSTS.E [R21+0x2ca00], [R6.64], P1 ;  /* 0x2ca0000006157fae */ /* 0x0003e20008921846 */
[----:B------:R-:W-:Y:S01]  /*5fe00*/  ISETP.GT.AND P1, PT, R4, 0x3a, PT ;  /* 0x0000003a0400780c */ /* 0x000fe20003f24270 */
[----:B-1----:R-:W-:-:S02]  /*5fe10*/  IMAD.MOV.U32 R7, RZ, RZ, R12 ;  /* 0x000000ffff077224 */ /* 0x002fc400078e000c */
[----:B------:R-:W-:Y:S01]  /*5fe20*/  IMAD.MOV.U32 R6, RZ, RZ, R10 ;  /* 0x000000ffff067224 */ /* 0x000fe200078e000a */
[----:B--2---:R-:W2:Y:S04]  /*5fe30*/  LDL.LU R12, [R1+0x1dc4] ;  /* 0x001dc400010c7983 */ /* 0x004ea80000300800 */
[----:B------:R-:W2:Y:S01]  /*5fe40*/  LDL.LU R10, [R1+0x1dc8] ;  /* 0x001dc800010a7983 */ /* 0x000ea20000300800 */
[----:B------:R-:W-:Y:S02]  /*5fe50*/  SEL R5, RZ, 0x4, !P1 ;  /* 0x00000004ff057807 */ /* 0x000fe40004800000 */
[----:B----4-:R-:W-:Y:S01]  /*5fe60*/  IADD3 R19, P3, R19, R13, RZ ;  /* 0x0000000d13137210 */ /* 0x010fe20007f7e0ff */
[----:B------:R1:W-:Y:S01]  /*5fe70*/  LDGSTS.E [R21+0x2d800], [R6.64], P2 ;  /* 0x2d80000006157fae */ /* 0x0003e20009121846 */
[----:B------:R-:W-:-:S02]  /*5fe80*/  SEL R5, R5, RZ, !P0 ;  /* 0x000000ff05057207 */ /* 0x000fc40004000000 */
[----:B------:R-:W-:Y:S02]  /*5fe90*/  IADD3 R11, P4, R11, R13, RZ ;  /* 0x0000000d0b0b7210 */ /* 0x000fe40007f9e0ff */
[----:B------:R-:W-:Y:S01]  /*5fea0*/  ISETP.NE.U32.AND P1, PT, R5, RZ, PT ;  /* 0x000000ff0500720c */ /* 0x000fe20003f25070 */
[----:B------:R-:W-:Y:S01]  /*5feb0*/  STL [R1+0x2110], R19 ;  /* 0x0021101301007387 */ /* 0x000fe20000100800 */
[----:B-1----:R-:W-:Y:S02]  /*5fec0*/  IMAD.MOV.U32 R6, RZ, RZ, R19 ;  /* 0x000000ffff067224 */ /* 0x002fe400078e0013 */
[----:B------:R-:W-:-:S04]  /*5fed0*/  IMAD.X R20, R20, 0x1, R3, P3 ;  /* 0x0000000114147824 */ /* 0x000fc800018e0603 */
[----:B------:R-:W-:Y:S01]  /*5fee0*/  IMAD.MOV.U32 R7, RZ, RZ, R20 ;  /* 0x000000ffff077224 */ /* 0x000fe200078e0014 */
[----:B------:R-:W-:Y:S01]  /*5fef0*/  STL [R1+0x210c], R20 ;  /* 0x00210c1401007387 */ /* 0x000fe20000100800 */
[----:B------:R-:W-:-:S03]  /*5ff00*/  IMAD.X R14, R14, 0x1, R3, P4 ;  /* 0x000000010e0e7824 */ /* 0x000fc600020e0603 */
[----:B------:R1:W-:Y:S04]  /*5ff10*/  LDGSTS.E [R21+0x2da00], [R6.64], P2 ;  /* 0x2da0000006157fae */ /* 0x0003e80009121846 */
[----:B------:R4:W-:Y:S04]  /*5ff20*/  STL [R1+0x2148], R11 ;  /* 0x0021480b01007387 */ /* 0x0009e80000100800 */
[----:B------:R4:W-:Y:S01]  /*5ff30*/  STL [R1+0x2144], R14 ;  /* 0x0021440e01007387 */ /* 0x0009e20000100800 */
[----:B-1----:R-:W-:Y:S01]  /*5ff40*/  IMAD.MOV.U32 R6, RZ, RZ, R11 ;  /* 0x000000ffff067224 */ /* 0x002fe200078e000b */
[-C--:B------:R-:W-:Y:S01]  /*5ff50*/  IADD3 R16, P3, R16, R13.reuse, RZ ;  /* 0x0000000d10107210 */ /* 0x080fe20007f7e0ff */
[----:B------:R-:W-:Y:S01]  /*5ff60*/  IMAD.MOV.U32 R7, RZ, RZ, R14 ;  /* 0x000000ffff077224 */ /* 0x000fe200078e000e */
[----:B----4-:R-:W4:Y:S03]  /*5ff70*/  LDL.LU R11, [R1+0x1dd0] ;  /* 0x001dd000010b7983 */ /* 0x010f260000300800 */
[----:B------:R-:W-:Y:S01]  /*5ff80*/  IMAD.X R18, R18, 0x1, R3, P3 ;  /* 0x0000000112127824 */ /* 0x000fe200018e0603 */
[----:B------:R-:W4:Y:S01]  /*5ff90*/  LDL.LU R14, [R1+0x1e10] ;  /* 0x001e1000010e7983 */ /* 0x000f220000300800 */
[----:B------:R-:W-:-:S03]  /*5ffa0*/  IADD3 R9, P4, R9, R13, RZ ;  /* 0x0000000d09097210 */ /* 0x000fc60007f9e0ff */
[----:B------:R1:W-:Y:S02]  /*5ffb0*/  STL [R1+0x2150], R16 ;  /* 0x0021501001007387 */ /* 0x0003e40000100800 */
[----:B------:R-:W-:Y:S02]  /*5ffc0*/  IMAD.X R17, R17, 0x1, R3, P4 ;  /* 0x0000000111117824 */ /* 0x000fe400020e0603 */
[----:B------:R1:W-:Y:S04]  /*5ffd0*/  LDGSTS.E [R21+0x2e800], [R6.64], P1 ;  /* 0x2e80000006157fae */ /* 0x0003e80008921846 */
[----:B------:R-:W-:Y:S04]  /*5ffe0*/  STL [R1+0x214c], R18 ;  /* 0x00214c1201007387 */ /* 0x000fe80000100800 */
[----:B------:R-:W-:Y:S01]  /*5fff0*/  STL [R1+0x2188], R9 ;  /* 0x0021880901007387 */ /* 0x000fe20000100800 */
[----:B-1----:R-:W-:-:S03]  /*60000*/  IMAD.MOV.U32 R6, RZ, RZ, R16 ;  /* 0x000000ffff067224 */ /* 0x002fc600078e0010 */
[----:B------:R-:W4:Y:S04]  /*60010*/  LDL.LU R16, [R1+0x1dcc] ;  /* 0x001dcc0001107983 */ /* 0x000f280000300800 */
[----:B------:R1:W-:Y:S04]  /*60020*/  STL [R1+0x2184], R17 ;  /* 0x0021841101007387 */ /* 0x0003e80000100800 */
[----:B------:R-:W4:Y:S01]  /*60030*/  LDL.LU R20, [R1+0x1e0c] ;  /* 0x001e0c0001147983 */ /* 0x000f220000300800 */
[----:B------:R-:W-:Y:S01]  /*60040*/  IMAD.MOV.U32 R7, RZ, RZ, R18 ;  /* 0x000000ffff077224 */ /* 0x000fe200078e0012 */
[----:B------:R-:W-:-:S04]  /*60050*/  ISETP.GT.AND P2, PT, R4, 0x3e, PT ;  /* 0x0000003e0400780c */ /* 0x000fc80003f44270 */
[----:B------:R1:W-:Y:S01]  /*60060*/  LDGSTS.E [R21+0x2ea00], [R6.64], P1 ;  /* 0x2ea0000006157fae */ /* 0x0003e20008921846 */
[----:B------:R-:W-:Y:S02]  /*60070*/  SEL R5, RZ, 0x4, !P2 ;  /* 0x00000004ff057807 */ /* 0x000fe40005000000 */
[----:B------:R-:W-:Y:S02]  /*60080*/  LOP3.LUT R19, R15, 0x60, RZ, 0x3c, !PT ;  /* 0x000000600f137812 */ /* 0x000fe400078e3cff */
[----:B------:R-:W-:Y:S01]  /*60090*/  SEL R5, R5, RZ, !P0 ;  /* 0x000000ff05057207 */ /* 0x000fe20004000000 */
[----:B-1----:R-:W-:Y:S01]  /*600a0*/  IMAD.MOV.U32 R7, RZ, RZ, R17 ;  /* 0x000000ffff077224 */ /* 0x002fe200078e0011 */
[----:B------:R-:W-:Y:S01]  /*600b0*/  MOV R6, R9 ;  /* 0x0000000900067202 */ /* 0x000fe20000000f00 */
[----:B------:R-:W4:Y:S04]  /*600c0*/  LDL.LU R17, [R1+0x1e18] ;  /* 0x001e180001117983 */ /* 0x000f280000300800 */
[----:B------:R-:W4:Y:S01]  /*600d0*/  LDL.LU R9, [R1+0x1e50] ;  /* 0x001e500001097983 */ /* 0x000f220000300800 */
[----:B------:R-:W-:-:S02]  /*600e0*/  ISETP.NE.U32.AND P2, PT, R5, RZ, PT ;  /* 0x000000ff0500720c */ /* 0x000fc40003f45070 */
[----:B------:R-:W-:-:S04]  /*600f0*/  ISETP.GT.AND P1, PT, R4, 0x3, PT ;  /* 0x000000030400780c */ /* 0x000fc80003f24270 */
[----:B------:R-:W-:-:S04]  /*60100*/  SEL R5, RZ, 0x4, !P1 ;  /* 0x00000004ff057807 */ /* 0x000fc80004800000 */
[----:B------:R-:W-:-:S03]  /*60110*/  SEL R5, R5, RZ, !P0 ;  /* 0x000000ff05057207 */ /* 0x000fc60004000000 */
[----:B------:R1:W-:Y:S01]  /*60120*/  LDGSTS.E [R21+0x2f800], [R6.64], P2 ;  /* 0x2f80000006157fae */ /* 0x0003e20009121846 */
[----:B------:R-:W-:Y:S02]  /*60130*/  ISETP.NE.U32.AND P1, PT, R5, RZ, PT ;  /* 0x000000ff0500720c */ /* 0x000fe40003f25070 */
[----:B---3--:R-:W-:-:S05]  /*60140*/  IADD3 R22, P4, R22, R13, RZ ;  /* 0x0000000d16167210 */ /* 0x008fca0007f9e0ff */
[----:B------:R-:W-:Y:S01]  /*60150*/  IMAD.X R23, R23, 0x1, R3, P4 ;  /* 0x0000000117177824 */ /* 0x000fe200020e0603 */
[----:B------:R-:W-:Y:S04]  /*60160*/  STL [R1+0x2190], R22 ;  /* 0x0021901601007387 */ /* 0x000fe80000100800 */
[----:B------:R-:W-:Y:S01]  /*60170*/  STL [R1+0x218c], R23 ;  /* 0x00218c1701007387 */ /* 0x000fe20000100800 */
[----:B--2---:R-:W-:-:S05]  /*60180*/  IADD3 R10, P3, R10, R13, RZ ;  /* 0x0000000d0a0a7210 */ /* 0x004fca0007f7e0ff */
[----:B------:R-:W-:Y:S01]  /*60190*/  IMAD.X R12, R12, 0x1, R3, P3 ;  /* 0x000000010c0c7824 */ /* 0x000fe200018e0603 */
[----:B------:R-:W-:Y:S04]  /*601a0*/  STL [R1+0x1dc8], R10 ;  /* 0x001dc80a01007387 */ /* 0x000fe80000100800 */
[----:B------:R-:W2:Y:S04]  /*601b0*/  LDL.LU R18, [R1+0x1e14] ;  /* 0x001e140001127983 */ /* 0x000ea80000300800 */
[----:B------:R3:W-:Y:S04]  /*601c0*/  STL [R1+0x1dc4], R12 ;  /* 0x001dc40c01007387 */ /* 0x0007e80000100800 */
[----:B------:R-:W2:Y:S01]  /*601d0*/  LDL.LU R15, [R1+0x1e4c] ;  /* 0x001e4c00010f7983 */ /* 0x000ea20000300800 */
[----:B-1----:R-:W-:-:S02]  /*601e0*/  IMAD.MOV.U32 R6, RZ, RZ, R22 ;  /* 0x000000ffff067224 */ /* 0x002fc400078e0016 */
[----:B------:R-:W-:-:S05]  /*601f0*/  IMAD.MOV.U32 R7, RZ, RZ, R23 ;  /* 0x000000ffff077224 */ /* 0x000fca00078e0017 */
[----:B------:R1:W-:Y:S02]  /*60200*/  LDGSTS.E [R21+0x2fa00], [R6.64], P2 ;  /* 0x2fa0000006157fae */ /* 0x0003e40009121846 */
[----:B-1----:R-:W-:Y:S02]  /*60210*/  IMAD.MOV.U32 R6, RZ, RZ, R10 ;  /* 0x000000ffff067224 */ /* 0x002fe400078e000a */
[----:B------:R-:W-:Y:S02]  /*60220*/  IMAD.MOV.U32 R7, RZ, RZ, R12 ;  /* 0x000000ffff077224 */ /* 0x000fe400078e000c */
[----:B---3--:R-:W3:Y:S04]  /*60230*/  LDL.LU R12, [R1+0x1e58] ;  /* 0x001e5800010c7983 */ /* 0x008ee80000300800 */
[----:B------:R-:W3:Y:S04]  /*60240*/  LDL.LU R10, [R1+0x1e90] ;  /* 0x001e9000010a7983 */ /* 0x000ee80000300800 */
[----:B------:R1:W-:Y:S01]  /*60250*/  LDGSTS.E [R19+0x20c00], [R6.64], P1 ;  /* 0x20c0000006137fae */ /* 0x0003e20008921846 */
[----:B----4-:R-:W-:-:S02]  /*60260*/  IADD3 R11, P3, R11, R13, RZ ;  /* 0x0000000d0b0b7210 */ /* 0x010fc40007f7e0ff */
[----:B------:R-:W-:-:S03]  /*60270*/  IADD3 R14, P4, R14, R13, RZ ;  /* 0x0000000d0e0e7210 */ /* 0x000fc60007f9e0ff */
[----:B------:R-:W-:Y:S01]  /*60280*/  STL [R1+0x1dd0], R11 ;  /* 0x001dd00b01007387 */ /* 0x000fe20000100800 */
[----:B-1----:R-:W-:Y:S02]  /*60290*/  IMAD.MOV.U32 R6, RZ, RZ, R11 ;  /* 0x000000ffff067224 */ /* 0x002fe400078e000b */
[----:B------:R-:W-:-:S04]  /*602a0*/  IMAD.X R16, R16, 0x1, R3, P3 ;  /* 0x0000000110107824 */ /* 0x000fc800018e0603 */
[----:B------:R-:W-:Y:S01]  /*602b0*/  IMAD.MOV.U32 R7, RZ, RZ, R16 ;  /* 0x000000ffff077224 */ /* 0x000fe200078e0010 */
[----:B------:R1:W-:Y:S01]  /*602c0*/  STL [R1+0x1dcc], R16 ;  /* 0x001dcc1001007387 */ /* 0x0003e20000100800 */
[----:B------:R-:W-:-:S03]  /*602d0*/  IMAD.X R20, R20, 0x1, R3, P4 ;  /* 0x0000000114147824 */ /* 0x000fc600020e0603 */
[----:B------:R4:W-:Y:S01]  /*602e0*/  STL [R1+0x1e10], R14 ;  /* 0x001e100e01007387 */ /* 0x0009e20000100800 */
[----:B------:R-:W-:-:S03]  /*602f0*/  ISETP.GT.AND P2, PT, R4, 0x7, PT ;  /* 0x000000070400780c */ /* 0x000fc60003f44270 */
[----:B------:R4:W-:Y:S04]  /*60300*/  LDGSTS.E [R19+0x20e00], [R6.64], P1 ;  /* 0x20e0000006137fae */ /* 0x0009e80008921846 */
[----:B-1----:R-:W3:Y:S04]  /*60310*/  LDL.LU R16, [R1+0x1e54] ;  /* 0x001e540001107983 */ /* 0x002ee80000300800 */
[----:B------:R-:W-:Y:S04]  /*60320*/  STL [R1+0x1e0c], R20 ;  /* 0x001e0c1401007387 */ /* 0x000fe80000100800 */
[----:B------:R-:W3:Y:S01]  /*60330*/  LDL.LU R11, [R1+0x1e8c] ;  /* 0x001e8c00010b7983 */ /* 0x000ee20000300800 */
[----:B------:R-:W-:-:S02]  /*60340*/  SEL R5, RZ, 0x4, !P2 ;  /* 0x00000004ff057807 */ /* 0x000fc40005000000 */
[-C--:B------:R-:W-:Y:S01]  /*60350*/  IADD3 R17, P3, R17, R13.reuse, RZ ;  /* 0x0000000d11117210 */ /* 0x080fe20007f7e0ff */
[----:B----4-:R-:W-:Y:S01]  /*60360*/  IMAD.MOV.U32 R6, RZ, RZ, R14 ;  /* 0x000000ffff067224 */ /* 0x010fe200078e000e */
[----:B------:R-:W-:Y:S01]  /*60370*/  SEL R5, R5, RZ, !P0 ;  /* 0x000000ff05057207 */ /* 0x000fe20004000000 */
[----:B------:R-:W-:Y:S01]  /*60380*/  IMAD.MOV.U32 R7, RZ, RZ, R20 ;  /* 0x000000ffff077224 */ /* 0x000fe200078e0014 */
[----:B------:R-:W-:Y:S01]  /*60390*/  IADD3 R9, P4, R9, R13, RZ ;  /* 0x0000000d09097210 */ /* 0x000fe20007f9e0ff */
[----:B------:R-:W4:Y:S01]  /*603a0*/  LDL.LU R21, [R1+0x1e98] ;  /* 0x001e980001157983 */ /* 0x000f220000300800 */
[----:B------:R-:W-:-:S03]  /*603b0*/  ISETP.NE.U32.AND P2, PT, R5, RZ, PT ;  /* 0x000000ff0500720c */ /* 0x000fc60003f45070 */
[----:B------:R-:W4:Y:S04]  /*603c0*/  LDL.LU R14, [R1+0x1ed0] ;  /* 0x001ed000010e7983 */ /* 0x000f280000300800 */
[----:B------:R1:W-:Y:S06]  /*603d0*/  STL [R1+0x1e18], R17 ;  /* 0x001e181101007387 */ /* 0x0003ec0000100800 */
[----:B------:R1:W-:Y:S01]  /*603e0*/  LDGSTS.E [R19+0x21c00], [R6.64], P2 ;  /* 0x21c0000006137fae */ /* 0x0003e20009121846 */
[----:B------:R-:W-:Y:S01]  /*603f0*/  ISETP.GT.AND P1, PT, R4, 0xb, PT ;  /* 0x0000000b0400780c */ /* 0x000fe20003f24270 */
[----:B-1----:R-:W-:-:S03]  /*60400*/  IMAD.MOV.U32 R6, RZ, RZ, R17 ;  /* 0x000000ffff067224 */ /* 0x002fc600078e0011 */
[----:B------:R-:W-:-:S04]  /*60410*/  SEL R5, RZ, 0x4, !P1 ;  /* 0x00000004ff057807 */ /* 0x000fc80004800000 */
[----:B------:R-:W-:-:S04]  /*60420*/  SEL R5, R5, RZ, !P0 ;  /* 0x000000ff05057207 */ /* 0x000fc80004000000 */
[----:B------:R-:W-:Y:S01]  /*60430*/  ISETP.NE.U32.AND P1, PT, R5, RZ, PT ;  /* 0x000000ff0500720c */ /* 0x000fe20003f25070 */
[----:B--2---:R-:W-:-:S04]  /*60440*/  IMAD.X R18, R18, 0x1, R3, P3 ;  /* 0x0000000112127824 */ /* 0x004fc800018e0603 */
[----:B------:R-:W-:Y:S01]  /*60450*/  IMAD.MOV.U32 R7, RZ, RZ, R18 ;  /* 0x000000ffff077224 */ /* 0x000fe200078e0012 */
[----:B------:R1:W-:Y:S01]  /*60460*/  STL [R1+0x1e14], R18 ;  /* 0x001e141201007387 */ /* 0x0003e20000100800 */
[----:B------:R-:W-:-:S03]  /*60470*/  IMAD.X R15, R15, 0x1, R3, P4 ;  /* 0x000000010f0f7824 */ /* 0x000fc600020e0603 */
[----:B------:R-:W-:Y:S04]  /*60480*/  STL [R1+0x1e50], R9 ;  /* 0x001e500901007387 */ /* 0x000fe80000100800 */
[----:B------:R-:W2:Y:S04]  /*60490*/  LDL.LU R22, [R1+0x1e94] ;  /* 0x001e940001167983 */ /* 0x000ea80000300800 */
[----:B------:R1:W-:Y:S04]  /*604a0*/  STL [R1+0x1e4c], R15 ;  /* 0x001e4c0f01007387 */ /* 0x0003e80000100800 */
[----:B------:R-:W2:Y:S04]  /*604b0*/  LDL.LU R17, [R1+0x1ecc] ;  /* 0x001ecc0001117983 */ /* 0x000ea80000300800 */
[----:B------:R1:W-:Y:S04]  /*604c0*/  LDGSTS.E [R19+0x21e00], [R6.64], P2 ;  /* 0x21e0000006137fae */ /* 0x0003e80009121846 */
[----:B-1----:R-:W2:Y:S01]  /*604d0*/  LDL.LU R18, [R1+0x1ed4] ;  /* 0x001ed40001127983 */ /* 0x002ea20000300800 */
[----:B------:R-:W-:-:S03]  /*604e0*/  IMAD.MOV.U32 R7, RZ, RZ, R15 ;  /* 0x000000ffff077224 */ /* 0x000fc600078e000f */
[----:B------:R-:W2:Y:S01]  /*604f0*/  LDL.LU R15, [R1+0x1ed8] ;  /* 0x001ed800010f7983 */ /* 0x000ea20000300800 */
[----:B------:R-:W-:-:S03]  /*60500*/  IMAD.MOV.U32 R6, RZ, RZ, R9 ;  /* 0x000000ffff067224 */ /* 0x000fc600078e0009 */
[----:B------:R-:W2:Y:S04]  /*60510*/  LDL.LU R20, [R1+0x1f0c] ;  /* 0x001f0c0001147983 */ /* 0x000ea80000300800 */
[----:B------:R-:W2:Y:S01]  /*60520*/  LDL.LU R9, [R1+0x1f10] ;  /* 0x001f100001097983 */ /* 0x000ea20000300800 */
[-C--:B---3--:R-:W-:Y:S02]  /*60530*/  IADD3 R12, P3, R12, R13.reuse, RZ ;  /* 0x0000000d0c0c7210 */ /* 0x088fe40007f7e0ff */
[----:B------:R-:W-:Y:S01]  /*60540*/  IADD3 R10, P4, R10, R13, RZ ;  /* 0x0000000d0a0a7210 */ /* 0x000fe20007f9e0ff */
[----:B------:R1:W-:Y:S04]  /*60550*/  LDGSTS.E [R19+0x22c00], [R6.64], P1 ;  /* 0x22c0000006137fae */ /* 0x0003e80008921846 */
[----:B------:R-:W-:Y:S01]  /*60560*/  STL [R1+0x1e58], R12 ;  /* 0x001e580c01007387 */ /* 0x000fe20000100800 */
[----:B-1----:R-:W-:-:S02]  /*60570*/  IMAD.MOV.U32 R6, RZ, RZ, R12 ;  /* 0x000000ffff067224 */ /* 0x002fc400078e000c */
        /* <DEDUP_REMOVED lines=11> */
[----:B---3--:R-:W3:Y:S04]  /*60630*/  LDL.LU R11, [R1+0x1f4c] ;  /* 0x001f4c00010b7983 */ /* 0x008ee80000300800 */
[----:B------:R-:W3:Y:S01]  /*60640*/  LDL.LU R10, [R1+0x1f50] ;  /* 0x001f5000010a7983 */ /* 0x000ee20000300800 */
[----:B------:R-:W-:-:S04]  /*60650*/  ISETP.GT.AND P2, PT, R4, 0xf, PT ;  /* 0x0000000f0400780c */ /* 0x000fc80003f44270 */
[----:B------:R-:W-:-:S04]  /*60660*/  SEL R5, RZ, 0x4, !P2 ;  /* 0x00000004ff057807 */ /* 0x000fc80005000000 */
[----:B------:R-:W-:Y:S02]  /*60670*/  SEL R5, R5, RZ, !P0 ;  /* 0x000000ff05057207 */ /* 0x000fe40004000000 */
[----:B------:R-:W-:Y:S02]  /*60680*/  ISETP.GT.AND P1, PT, R4, 0x13, PT ;  /* 0x000000130400780c */ /* 0x000fe40003f24270 */
[----:B------:R-:W-:Y:S02]  /*60690*/  ISETP.NE.U32.AND P2, PT, R5, RZ, PT ;  /* 0x000000ff0500720c */ /* 0x000fe40003f45070 */
[----:B------:R-:W-:Y:S02]  /*606a0*/  SEL R5, RZ, 0x4, !P1 ;  /* 0x00000004ff057807 */ /* 0x000fe40004800000 */
[----:B----4-:R-:W-:Y:S02]  /*606b0*/  IADD3 R21, P3, R21, R13, RZ ;  /* 0x0000000d15157210 */ /* 0x010fe40007f7e0ff */
        /* <DEDUP_REMOVED lines=9> */
[----:B------:R-:W-:-:S03]  /*60750*/  IMAD.X R17, R17, 0x1, R3, P4 ;  /* 0x0000000111117824 */ /* 0x000fc600020e0603 */
[----:B------:R1:W-:Y:S04]  /*60760*/  LDGSTS.E [R19+0x23e00], [R6.64], P2 ;  /* 0x23e0000006137fae */ /* 0x0003e80009121846 */
[----:B------:R-:W-:Y:S04]  /*60770*/  STL [R1+0x1ed0], R14 ;  /* 0x001ed00e01007387 */ /* 0x000fe80000100800 */
[----:B------:R2:W-:Y:S01]  /*60780*/  STL [R1+0x1ecc], R17 ;  /* 0x001ecc1101007387 */ /* 0x0005e20000100800 */
[----:B-1----:R-:W-:Y:S01]  /*60790*/  IMAD.MOV.U32 R6, RZ, RZ, R14 ;  /* 0x000000ffff067224 */ /* 0x002fe200078e000e */
[----:B------:R-:W-:Y:S01]  /*607a0*/  IADD3 R15, P3, R15, R13, RZ ;  /* 0x0000000d0f0f7210 */ /* 0x000fe20007f7e0ff */
[----:B------:R-:W-:-:S02]  /*607b0*/  IMAD.MOV.U32 R7, RZ, RZ, R17 ;  /* 0x000000ffff077224 */ /* 0x000fc400078e0011 */
[----:B--2---:R-:W2:Y:S02]  /*607c0*/  LDL.LU R17, [R1+0x1f58] ;  /* 0x001f580001117983 */ /* 0x004ea40000300800 */
[----:B------:R-:W-:Y:S02]  /*607d0*/  IMAD.X R18, R18, 0x1, R3, P3 ;  /* 0x0000000112127824 */ /* 0x000fe400018e0603 */
[----:B------:R-:W4:Y:S01]  /*607e0*/  LDL.LU R14, [R1+0x1f90] ;  /* 0x001f9000010e7983 */ /* 0x000f220000300800 */
[----:B------:R-:W-:-:S03]  /*607f0*/  IADD3 R9, P4, R9, R13, RZ ;  /* 0x0000000d09097210 */ /* 0x000fc60007f9e0ff */
[----:B------:R-:W-:Y:S02]  /*60800*/  STL [R1+0x1ed8], R15 ;  /* 0x001ed80f01007387 */ /* 0x000fe40000100800 */
[----:B------:R-:W-:Y:S02]  /*60810*/  IMAD.X R20, R20, 0x1, R3, P4 ;  /* 0x0000000114147824 */ /* 0x000fe400020e0603 */
[----:B------:R1:W-:Y:S01]  /*60820*/  LDGSTS.E [R19+0x24c00], [R6.64], P1 ;  /* 0x24c0000006137fae */ /* 0x0003e20008921846 */
[----:B------:R-:W-:-:S03]  /*60830*/  ISETP.GT.AND P2, PT, R4, 0x17, PT ;  /* 0x000000170400780c */ /* 0x000fc60003f44270 */
[----:B------:R1:W-:Y:S04]  /*60840*/  STL [R1+0x1ed4], R18 ;  /* 0x001ed41201007387 */ /* 0x0003e80000100800 */
[----:B------:R1:W-:Y:S02]  /*60850*/  STL [R1+0x1f10], R9 ;  /* 0x001f100901007387 */ /* 0x0003e40000100800 */
[----:B-1----:R-:W-:Y:S02]  /*60860*/  IMAD.MOV.U32 R7, RZ, RZ, R18 ;  /* 0x000000ffff077224 */ /* 0x002fe400078e0012 */
[----:B------:R-:W4:Y:S01]  /*60870*/  LDL.LU R18, [R1+0x1f54] ;  /* 0x001f540001127983 */ /* 0x000f220000300800 */
[----:B------:R-:W-:Y:S01]  /*60880*/  IMAD.MOV.U32 R6, RZ, RZ, R15 ;  /* 0x000000ffff067224 */ /* 0x000fe200078e000f */
[----:B------:R-:W-:-:S02]  /*60890*/  SEL R5, RZ, 0x4, !P2 ;  /* 0x00000004ff057807 */ /* 0x000fc40005000000 */
[----:B------:R-:W-:Y:S04]  /*608a0*/  STL [R1+0x1f0c], R20 ;  /* 0x001f0c1401007387 */ /* 0x000fe80000100800 */
[----:B------:R-:W4:Y:S01]  /*608b0*/  LDL.LU R15, [R1+0x1f8c] ;  /* 0x001f8c00010f7983 */ /* 0x000f220000300800 */
[----:B------:R-:W-:-:S03]  /*608c0*/  SEL R5, R5, RZ, !P0 ;  /* 0x000000ff05057207 */ /* 0x000fc60004000000 */
[----:B------:R1:W-:Y:S01]  /*608d0*/  LDGSTS.E [R19+0x24e00], [R6.64], P1 ;  /* 0x24e0000006137fae */ /* 0x0003e20008921846 */
[----:B------:R-:W-:-:S03]  /*608e0*/  ISETP.NE.U32.AND P2, PT, R5, RZ, PT ;  /* 0x000000ff0500720c */ /* 0x000fc60003f45070 */
[----:B------:R-:W4:Y:S01]  /*608f0*/  LDL.LU R21, [R1+0x1f98] ;  /* 0x001f980001157983 */ /* 0x000f220000300800 */
[----:B-1----:R-:W-:Y:S02]  /*60900*/  IMAD.MOV.U32 R6, RZ, RZ, R9 ;  /* 0x000000ffff067224 */ /* 0x002fe400078e0009 */
[----:B------:R-:W-:Y:S01]  /*60910*/  IMAD.MOV.U32 R7, RZ, RZ, R20 ;  /* 0x000000ffff077224 */ /* 0x000fe200078e0014 */
[----:B------:R-:W4:Y:S06]  /*60920*/  LDL.LU R9, [R1+0x1fd0] ;  /* 0x001fd00001097983 */ /* 0x000f2c0000300800 */
[----:B------:R1:W-:Y:S01]  /*60930*/  LDGSTS.E [R19+0x25c00], [R6.64], P2 ;  /* 0x25c0000006137fae */ /* 0x0003e20009121846 */
[----:B------:R-:W-:-:S05]  /*60940*/  IADD3 R12, P3, R12, R13, RZ ;  /* 0x0000000d0c0c7210 */ /* 0x000fca0007f7e0ff */
[----:B------:R-:W-:Y:S01]  /*60950*/  IMAD.X R16, R16, 0x1, R3, P3 ;  /* 0x0000000110107824 */ /* 0x000fe200018e0603 */
[----:B------:R3:W-:Y:S01]  /*60960*/  STL [R1+0x1f18], R12 ;  /* 0x001f180c01007387 */ /* 0x0007e20000100800 */
[----:B-1----:R-:W-:Y:S02]  /*60970*/  IMAD.MOV.U32 R6, RZ, RZ, R12 ;  /* 0x000000ffff067224 */ /* 0x002fe400078e000c */
[----:B------:R-:W-:Y:S01]  /*60980*/  IMAD.MOV.U32 R7, RZ, RZ, R16 ;  /* 0x000000ffff077224 */ /* 0x000fe200078e0010 */
[----:B------:R1:W-:Y:S04]  /*60990*/  STL [R1+0x1f14], R16 ;  /* 0x001f141001007387 */ /* 0x0003e80000100800 */
[----:B------:R1:W-:Y:S01]  /*609a0*/  LDGSTS.E [R19+0x25e00], [R6.64], P2 ;  /* 0x25e0000006137fae */ /* 0x0003e20009121846 */
[----:B---3--:R-:W-:-:S05]  /*609b0*/  IADD3 R10, P4, R10, R13, RZ ;  /* 0x0000000d0a0a7210 */ /* 0x008fca0007f9e0ff */
[----:B------:R-:W-:Y:S01]  /*609c0*/  IMAD.X R11, R11, 0x1, R3, P4 ;  /* 0x000000010b0b7824 */ /* 0x000fe200020e0603 */
[----:B------:R3:W-:Y:S04]  /*609d0*/  STL [R1+0x1f50], R10 ;  /* 0x001f500a01007387 */ /* 0x0007e80000100800 */
[----:B------:R-:W4:Y:S01]  /*609e0*/  LDL.LU R22, [R1+0x1f94] ;  /* 0x001f940001167983 */ /* 0x000f220000300800 */
[----:B-1----:R-:W-:-:S03]  /*609f0*/  IMAD.MOV.U32 R6, RZ, RZ, R10 ;  /* 0x000000ffff067224 */ /* 0x002fc600078e000a */
[----:B------:R1:W-:Y:S04]  /*60a00*/  STL [R1+0x1f4c], R11 ;  /* 0x001f4c0b01007387 */ /* 0x0003e80000100800 */
[----:B------:R-:W4:Y:S01]  /*60a10*/  LDL.LU R12, [R1+0x1fcc] ;  /* 0x001fcc00010c7983 */ /* 0x000f220000300800 */
[----:B------:R-:W-:-:S03]  /*60a20*/  IMAD.MOV.U32 R7, RZ, RZ, R11 ;  /* 0x000000ffff077224 */ /* 0x000fc600078e000b */
[----:B------:R-:W4:Y:S04]  /*60a30*/  LDL.LU R16, [R1+0x1fd4] ;  /* 0x001fd40001107983 */ /* 0x000f280000300800 */
[----:B---3--:R-:W4:Y:S04]  /*60a40*/  LDL.LU R10, [R1+0x1fd8] ;  /* 0x001fd800010a7983 */ /* 0x008f280000300800 */
[----:B------:R-:W4:Y:S04]  /*60a50*/  LDL.LU R20, [R1+0x200c] ;  /* 0x00200c0001147983 */ /* 0x000f280000300800 */
[----:B-1----:R-:W4:Y:S01]  /*60a60*/  LDL.LU R11, [R1+0x2010] ;  /* 0x00201000010b7983 */ /* 0x002f220000300800 */
[----:B------:R-:W-:-:S04]  /*60a70*/  ISETP.GT.AND P1, PT, R4, 0x1b, PT ;  /* 0x0000001b0400780c */ /* 0x000fc80003f24270 */
[----:B------:R-:W-:-:S04]  /*60a80*/  SEL R5, RZ, 0x4, !P1 ;  /* 0x00000004ff057807 */ /* 0x000fc80004800000 */
[----:B------:R-:W-:-:S04]  /*60a90*/  SEL R5, R5, RZ, !P0 ;  /* 0x000000ff05057207 */ /* 0x000fc80004000000 */
[----:B------:R-:W-:Y:S02]  /*60aa0*/  ISETP.NE.U32.AND P1, PT, R5, RZ, PT ;  /* 0x000000ff0500720c */ /* 0x000fe40003f25070 */
[----:B------:R-:W-:-:S11]  /*60ab0*/  ISETP.GT.AND P2, PT, R4, 0x1f, PT ;  /* 0x0000001f0400780c */ /* 0x000fd60003f44270 */
[----:B------:R1:W-:Y:S01]  /*60ac0*/  LDGSTS.E [R19+0x26c00], [R6.64], P1 ;  /* 0x26c0000006137fae */ /* 0x0003e20008921846 */
[----:B------:R-:W-:-:S04]  /*60ad0*/  SEL R5, RZ, 0x4, !P2 ;  /* 0x00000004ff057807 */ /* 0x000fc80005000000 */
[----:B------:R-:W-:-:S04]  /*60ae0*/  SEL R5, R5, RZ, !P0 ;  /* 0x000000ff05057207 */ /* 0x000fc80004000000 */
[----:B------:R-:W-:Y:S02]  /*60af0*/  ISETP.NE.U32.AND P2, PT, R5, RZ, PT ;  /* 0x000000ff0500720c */ /* 0x000fe40003f45070 */
[-C--:B--2---:R-:W-:Y:S02]  /*60b00*/  IADD3 R17, P3, R17, R13.reuse, RZ ;  /* 0x0000000d11117210 */ /* 0x084fe40007f7e0ff */
        /* <DEDUP_REMOVED lines=10> */
[----:B-1----:R-:W3:Y:S01]  /*60bb0*/  LDL.LU R18, [R1+0x2014] ;  /* 0x0020140001127983 */ /* 0x002ee20000300800 */
[----:B--2---:R-:W-:-:S03]  /*60bc0*/  IMAD.MOV.U32 R7, RZ, RZ, R15 ;  /* 0x000000ffff077224 */ /* 0x004fc600078e000f */
[----:B----4-:R-:W2:Y:S01]  /*60bd0*/  LDL.LU R15, [R1+0x2018] ;  /* 0x00201800010f7983 */ /* 0x010ea20000300800 */
[----:B------:R-:W-:-:S03]  /*60be0*/  IMAD.MOV.U32 R6, RZ, RZ, R14 ;  /* 0x000000ffff067224 */ /* 0x000fc600078e000e */
[----:B------:R-:W4:Y:S01]  /*60bf0*/  LDL.LU R17, [R1+0x204c] ;  /* 0x00204c0001117983 */ /* 0x000f220000300800 */
[----:B------:R-:W-:-:S03]  /*60c00*/  ISETP.GT.AND P1, PT, R4, 0x23, PT ;  /* 0x000000230400780c */ /* 0x000fc60003f24270 */
[----:B------:R-:W4:Y:S01]  /*60c10*/  LDL.LU R14, [R1+0x2050] ;  /* 0x00205000010e7983 */ /* 0x000f220000300800 */
[----:B------:R-:W-:Y:S02]  /*60c20*/  SEL R5, RZ, 0x4, !P1 ;  /* 0x00000004ff057807 */ /* 0x000fe40004800000 */
[-C--:B------:R-:W-:Y:S01]  /*60c30*/  IADD3 R21, P3, R21, R13.reuse, RZ ;  /* 0x0000000d15157210 */ /* 0x080fe20007f7e0ff */
[----:B------:R1:W-:Y:S01]  /*60c40*/  LDGSTS.E [R19+0x27c00], [R6.64], P2 ;  /* 0x27c0000006137fae */ /* 0x0003e20009121846 */
[----:B------:R-:W-:Y:S02]  /*60c50*/  SEL R5, R5, RZ, !P0 ;  /* 0x000000ff05057207 */ /* 0x000fe40004000000 */
[----:B------:R-:W-:Y:S02]  /*60c60*/  IADD3 R9, P4, R9, R13, RZ ;  /* 0x0000000d09097210 */ /* 0x000fe40007f9e0ff */
[----:B------:R-:W-:Y:S01]  /*60c70*/  ISETP.NE.U32.AND P1, PT, R5, RZ, PT ;  /* 0x000000ff0500720c */ /* 0x000fe20003f25070 */
[----:B------:R-:W-:Y:S01]  /*60c80*/  STL [R1+0x1f98], R21 ;  /* 0x001f981501007387 */ /* 0x000fe20000100800 */
[----:B-1----:R-:W-:-:S02]  /*60c90*/  IMAD.MOV.U32 R6, RZ, RZ, R21 ;  /* 0x000000ffff067224 */ /* 0x002fc400078e0015 */
        /* <DEDUP_REMOVED lines=8> */
[----:B------:R-:W-:Y:S01]  /*60d20*/  IMAD.MOV.U32 R7, RZ, RZ, R12 ;  /* 0x000000ffff077224 */ /* 0x000fe200078e000c */
[----:B------:R-:W-:Y:S01]  /*60d30*/  IADD3 R11, P4, R11, R13, RZ ;  /* 0x0000000d0b0b7210 */ /* 0x000fe20007f9e0ff */
[--C-:B------:R-:W-:Y:S01]  /*60d40*/  IMAD.X R16, R16, 0x1, R3.reuse, P3 ;  /* 0x0000000110107824 */ /* 0x100fe200018e0603 */
[----:B------:R1:W-:Y:S03]  /*60d50*/  STL [R1+0x1fcc], R12 ;  /* 0x001fcc0c01007387 */ /* 0x0003e60000100800 */
[----:B------:R-:W-:Y:S01]  /*60d60*/  IMAD.X R20, R20, 0x1, R3, P4 ;  /* 0x0000000114147824 */ /* 0x000fe200020e0603 */
[----:B------:R1:W-:Y:S04]  /*60d70*/  LDGSTS.E [R19+0x28c00], [R6.64], P1 ;  /* 0x28c0000006137fae */ /* 0x0003e80008921846 */
[----:B-1----:R-:W4:Y:S04]  /*60d80*/  LDL.LU R12, [R1+0x205c] ;  /* 0x00205c00010c7983 */ /* 0x002f280000300800 */
[----:B------:R-:W4:Y:S01]  /*60d90*/  LDL.LU R9, [R1+0x2098] ;  /* 0x0020980001097983 */ /* 0x000f220000300800 */
[----:B------:R-:W-:-:S03]  /*60da0*/  IMAD.MOV.U32 R7, RZ, RZ, R16 ;  /* 0x000000ffff077224 */ /* 0x000fc600078e0010 */
[----:B------:R-:W-:Y:S01]  /*60db0*/  STL [R1+0x1fd8], R10 ;  /* 0x001fd80a01007387 */ /* 0x000fe20000100800 */
[----:B------:R-:W-:-:S03]  /*60dc0*/  IMAD.MOV.U32 R6, RZ, RZ, R10 ;  /* 0x000000ffff067224 */ /* 0x000fc600078e000a */
[----:B------:R1:W-:Y:S04]  /*60dd0*/  STL [R1+0x1fd4], R16 ;  /* 0x001fd41001007387 */ /* 0x0003e80000100800 */
[----:B------:R1:W-:Y:S01]  /*60de0*/  STL [R1+0x2010], R11 ;  /* 0x0020100b01007387 */ /* 0x0003e20000100800 */
[----:B------:R-:W-:-:S03]  /*60df0*/  ISETP.GT.AND P2, PT, R4, 0x27, PT ;  /* 0x000000270400780c */ /* 0x000fc60003f44270 */
[----:B------:R1:W-:Y:S04]  /*60e00*/  LDGSTS.E [R19+0x28e00], [R6.64], P1 ;  /* 0x28e0000006137fae */ /* 0x0003e80008921846 */
[----:B-1----:R-:W4:Y:S04]  /*60e10*/  LDL.LU R16, [R1+0x2054] ;  /* 0x0020540001107983 */ /* 0x002f280000300800 */
[----:B------:R-:W-:Y:S04]  /*60e20*/  STL [R1+0x200c], R20 ;  /* 0x00200c1401007387 */ /* 0x000fe80000100800 */
[----:B------:R-:W4:Y:S01]  /*60e30*/  LDL.LU R10, [R1+0x2094] ;  /* 0x00209400010a7983 */ /* 0x000f220000300800 */
[----:B------:R-:W-:Y:S01]  /*60e40*/  SEL R5, RZ, 0x4, !P2 ;  /* 0x00000004ff057807 */ /* 0x000fe20005000000 */
[----:B------:R-:W-:-:S02]  /*60e50*/  IMAD.MOV.U32 R6, RZ, RZ, R11 ;  /* 0x000000ffff067224 */ /* 0x000fc400078e000b */
[----:B------:R-:W4:Y:S01]  /*60e60*/  LDL.LU R21, [R1+0x20a0] ;  /* 0x0020a00001157983 */ /* 0x000f220000300800 */
[----:B------:R-:W-:Y:S01]  /*60e70*/  SEL R5, R5, RZ, !P0 ;  /* 0x000000ff05057207 */ /* 0x000fe20004000000 */
[----:B------:R-:W-:Y:S02]  /*60e80*/  IMAD.MOV.U32 R7, RZ, RZ, R20 ;  /* 0x000000ffff077224 */ /* 0x000fe400078e0014 */
[----:B------:R-:W4:Y:S01]  /*60e90*/  LDL.LU R11, [R1+0x20d8] ;  /* 0x0020d800010b7983 */ /* 0x000f220000300800 */
[----:B------:R-:W-:Y:S02]  /*60ea0*/  ISETP.NE.U32.AND P2, PT, R5, RZ, PT ;  /* 0x000000ff0500720c */ /* 0x000fe40003f45070 */
[----:B------:R-:W-:-:S04]  /*60eb0*/  ISETP.GT.AND P1, PT, R4, 0x2b, PT ;  /* 0x0000002b0400780c */ /* 0x000fc80003f24270 */
[----:B------:R-:W-:-:S07]  /*60ec0*/  SEL R5, RZ, 0x4, !P1 ;  /* 0x00000004ff057807 */ /* 0x000fce0004800000 */
[----:B------:R1:W-:Y:S01]  /*60ed0*/  LDGSTS.E [R19+0x29c00], [R6.64], P2 ;  /* 0x29c0000006137fae */ /* 0x0003e20009121846 */
[----:B------:R-:W-:-:S04]  /*60ee0*/  SEL R5, R5, RZ, !P0 ;  /* 0x000000ff05057207 */ /* 0x000fc80004000000 */
[----:B------:R-:W-:Y:S02]  /*60ef0*/  ISETP.NE.U32.AND P1, PT, R5, RZ, PT ;  /* 0x000000ff0500720c */ /* 0x000fe40003f25070 */
[----:B--2---:R-:W-:-:S05]  /*60f00*/  IADD3 R15, P3, R15, R13, RZ ;  /* 0x0000000d0f0f7210 */ /* 0x004fca0007f7e0ff */
[--C-:B---3--:R-:W-:Y:S01]  /*60f10*/  IMAD.X R18, R18, 0x1, R3.reuse, P3 ;  /* 0x0000000112127824 */ /* 0x108fe200018e0603 */
[----:B----4-:R-:W-:Y:S01]  /*60f20*/  IADD3 R14, P4, R14, R13, RZ ;  /* 0x0000000d0e0e7210 */ /* 0x010fe20007f9e0ff */
[----:B------:R2:W-:Y:S04]  /*60f30*/  STL [R1+0x2018], R15 ;  /* 0x0020180f01007387 */ /* 0x0005e80000100800 */
[----:B------:R3:W-:Y:S01]  /*60f40*/  STL [R1+0x2014], R18 ;  /* 0x0020141201007387 */ /* 0x0007e20000100800 */
[----:B------:R-:W-:-:S03]  /*60f50*/  IMAD.X R17, R17, 0x1, R3, P4 ;  /* 0x0000000111117824 */ /* 0x000fc600020e0603 */
[----:B------:R-:W-:Y:S04]  /*60f60*/  STL [R1+0x2050], R14 ;  /* 0x0020500e01007387 */ /* 0x000fe80000100800 */
[----:B------:R-:W4:Y:S01]  /*60f70*/  LDL.LU R22, [R1+0x209c] ;  /* 0x00209c0001167983 */ /* 0x000f220000300800 */
[----:B-1----:R-:W-:-:S03]  /*60f80*/  IMAD.MOV.U32 R6, RZ, RZ, R15 ;  /* 0x000000ffff067224 */ /* 0x002fc600078e000f */
[----:B------:R1:W-:Y:S01]  /*60f90*/  STL [R1+0x204c], R17 ;  /* 0x00204c1101007387 */ /* 0x0003e20000100800 */
[----:B------:R-:W-:-:S03]  /*60fa0*/  IMAD.MOV.U32 R7, RZ, RZ, R18 ;  /* 0x000000ffff077224 */ /* 0x000fc600078e0012 */
[----:B--2---:R-:W2:Y:S04]  /*60fb0*/  LDL.LU R15, [R1+0x20d4] ;  /* 0x0020d400010f7983 */ /* 0x004ea80000300800 */
[----:B------:R1:W-:Y:S04]  /*60fc0*/  LDGSTS.E [R19+0x29e00], [R6.64], P2 ;  /* 0x29e0000006137fae */ /* 0x0003e80009121846 */
[----:B------:R-:W2:Y:S04]  /*60fd0*/  LDL.LU R20, [R1+0x20dc] ;  /* 0x0020dc0001147983 */ /* 0x000ea80000300800 */
[----:B---3--:R-:W3:Y:S01]  /*60fe0*/  LDL.LU R18, [R1+0x20e0] ;  /* 0x0020e00001127983 */ /* 0x008ee20000300800 */
[----:B-1----:R-:W-:-:S02]  /*60ff0*/  IMAD.MOV.U32 R7, RZ, RZ, R17 ;  /* 0x000000ffff077224 */ /* 0x002fc400078e0011 */
[----:B------:R-:W-:Y:S01]  /*61000*/  IMAD.MOV.U32 R6, RZ, RZ, R14 ;  /* 0x000000ffff067224 */ /* 0x000fe200078e000e */
[----:B------:R-:W3:Y:S04]  /*61010*/  LDL.LU R17, [R1+0x2114] ;  /* 0x0021140001117983 */ /* 0x000ee80000300800 */
[----:B------:R-:W3:Y:S04]  /*61020*/  LDL.LU R14, [R1+0x2118] ;  /* 0x00211800010e7983 */ /* 0x000ee80000300800 */
[----:B------:R1:W-:Y:S01]  /*61030*/  LDGSTS.E [R19+0x2ac00], [R6.64], P1 ;  /* 0x2ac0000006137fae */ /* 0x0003e20008921846 */
[----:B------:R-:W-:-:S02]  /*61040*/  IADD3 R12, P3, R12, R13, RZ ;  /* 0x0000000d0c0c7210 */ /* 0x000fc40007f7e0ff */
[----:B------:R-:W-:-:S03]  /*61050*/  IADD3 R9, P4, R9, R13, RZ ;  /* 0x0000000d09097210 */ /* 0x000fc60007f9e0ff */
[----:B------:R-:W-:Y:S01]  /*61060*/  STL [R1+0x205c], R12 ;  /* 0x00205c0c01007387 */ /* 0x000fe20000100800 */
[----:B-1----:R-:W-:Y:S02]  /*61070*/  IMAD.MOV.U32 R6, RZ, RZ, R12 ;  /* 0x000000ffff067224 */ /* 0x002fe400078e000c */
[----:B------:R-:W-:-:S05]  /*61080*/  IMAD.X R16, R16, 0x1, R3, P3 ;  /* 0x0000000110107824 */ /* 0x000fca00018e0603 */
        /* <DEDUP_REMOVED lines=14> */
[----:B------:R-:W-:-:S04]  /*61170*/  SEL R5, R5, RZ, !P0 ;  /* 0x000000ff05057207 */ /* 0x000fc80004000000 */
[----:B------:R-:W-:Y:S02]  /*61180*/  ISETP.NE.U32.AND P2, PT, R5, RZ, PT ;  /* 0x000000ff0500720c */ /* 0x000fe40003f45070 */
[-C--:B------:R-:W-:Y:S02]  /*61190*/  IADD3 R21, P3, R21, R13.reuse, RZ ;  /* 0x0000000d15157210 */ /* 0x080fe40007f7e0ff */
[----:B------:R-:W-:Y:S02]  /*611a0*/  ISETP.GT.AND P1, PT, R4, 0x33, PT ;  /* 0x000000330400780c */ /* 0x000fe40003f24270 */
[----:B------:R-:W-:Y:S02]  /*611b0*/  IADD3 R11, P4, R11, R13, RZ ;  /* 0x0000000d0b0b7210 */ /* 0x000fe40007f9e0ff */
[----:B------:R-:W-:Y:S01]  /*611c0*/  SEL R5, RZ, 0x4, !P1 ;  /* 0x00000004ff057807 */ /* 0x000fe20004800000 */
[----:B------:R-:W-:Y:S04]  /*611d0*/  STL [R1+0x20a0], R21 ;  /* 0x0020a01501007387 */ /* 0x000fe80000100800 */
[----:B------:R1:W-:Y:S01]  /*611e0*/  LDGSTS.E [R19+0x2bc00], [R6.64], P2 ;  /* 0x2bc0000006137fae */ /* 0x0003e20009121846 */
[----:B------:R-:W-:Y:S01]  /*611f0*/  SEL R5, R5, RZ, !P0 ;  /* 0x000000ff05057207 */ /* 0x000fe20004000000 */
[----:B-1----:R-:W-:-:S03]  /*61200*/  IMAD.MOV.U32 R6, RZ, RZ, R21 ;  /* 0x000000ffff067224 */ /* 0x002fc600078e0015 */
[----:B------:R-:W-:Y:S01]  /*61210*/  ISETP.NE.U32.AND P1, PT, R5, RZ, PT ;  /* 0x000000ff0500720c */ /* 0x000fe20003f25070 */
[----:B----4-:R-:W-:-:S04]  /*61220*/  IMAD.X R22, R22, 0x1, R3, P3 ;  /* 0x0000000116167824 */ /* 0x010fc800018e0603 */
[----:B------:R-:W-:Y:S01]  /*61230*/  IMAD.MOV.U32 R7, RZ, RZ, R22 ;  /* 0x000000ffff077224 */ /* 0x000fe200078e0016 */
[----:B------:R-:W-:Y:S01]  /*61240*/  STL [R1+0x209c], R22 ;  /* 0x00209c1601007387 */ /* 0x000fe20000100800 */
[----:B--2---:R-:W-:-:S03]  /*61250*/  IMAD.X R15, R15, 0x1, R3, P4 ;  /* 0x000000010f0f7824 */ /* 0x004fc600020e0603 */
[----:B------:R-:W-:Y:S04]  /*61260*/  STL [R1+0x20d8], R11 ;  /* 0x0020d80b01007387 */ /* 0x000fe80000100800 */
[----:B------:R1:W-:Y:S04]  /*61270*/  LDGSTS.E [R19+0x2be00], [R6.64], P2 ;  /* 0x2be0000006137fae */ /* 0x0003e80009121846 */
[----:B------:R2:W-:Y:S01]  /*61280*/  STL [R1+0x20d4], R15 ;  /* 0x0020d40f01007387 */ /* 0x0005e20000100800 */
[----:B---3--:R-:W-:Y:S01]  /*61290*/  IADD3 R18, P3, R18, R13, RZ ;  /* 0x0000000d12127210 */ /* 0x008fe20007f7e0ff */
[----:B-1----:R-:W-:-:S02]  /*612a0*/  IMAD.MOV.U32 R7, RZ, RZ, R15 ;  /* 0x000000ffff077224 */ /* 0x002fc400078e000f */
[----:B------:R-:W-:Y:S01]  /*612b0*/  IMAD.MOV.U32 R6, RZ, RZ, R11 ;  /* 0x000000ffff067224 */ /* 0x000fe200078e000b */
[----:B--2---:R-:W2:Y:S04]  /*612c0*/  LDL.LU R15, [R1+0x215c] ;  /* 0x00215c00010f7983 */ /* 0x004ea80000300800 */
[----:B------:R-:W3:Y:S01]  /*612d0*/  LDL.LU R11, [R1+0x2160] ;  /* 0x00216000010b7983 */ /* 0x000ee20000300800 */
[----:B------:R-:W-:Y:S01]  /*612e0*/  IADD3 R14, P4, R14, R13, RZ ;  /* 0x0000000d0e0e7210 */ /* 0x000fe20007f9e0ff */
[--C-:B------:R-:W-:Y:S01]  /*612f0*/  IMAD.X R20, R20, 0x1, R3.reuse, P3 ;  /* 0x0000000114147824 */ /* 0x100fe200018e0603 */
[----:B------:R-:W-:Y:S01]  /*61300*/  ISETP.GT.AND P2, PT, R4, 0x37, PT ;  /* 0x000000370400780c */ /* 0x000fe20003f44270 */
[----:B------:R-:W-:Y:S02]  /*61310*/  STL [R1+0x20e0], R18 ;  /* 0x0020e01201007387 */ /* 0x000fe40000100800 */
[----:B------:R-:W-:-:S02]  /*61320*/  IMAD.X R17, R17, 0x1, R3, P4 ;  /* 0x0000000111117824 */ /* 0x000fc400020e0603 */
[----:B------:R1:W-:Y:S01]  /*61330*/  STL [R1+0x20dc], R20 ;  /* 0x0020dc1401007387 */ /* 0x0003e20000100800 */
[----:B------:R-:W-:-:S03]  /*61340*/  SEL R5, RZ, 0x4, !P2 ;  /* 0x00000004ff057807 */ /* 0x000fc60005000000 */
[----:B------:R4:W-:Y:S04]  /*61350*/  STL [R1+0x2118], R14 ;  /* 0x0021180e01007387 */ /* 0x0009e80000100800 */
[----:B------:R1:W-:Y:S04]  /*61360*/  LDGSTS.E [R19+0x2cc00], [R6.64], P1 ;  /* 0x2cc0000006137fae */ /* 0x0003e80008921846 */
[----:B------:R-:W-:Y:S04]  /*61370*/  STL [R1+0x2114], R17 ;  /* 0x0021141101007387 */ /* 0x000fe80000100800 */
[----:B------:R-:W2:Y:S01]  /*61380*/  LDL.LU R21, [R1+0x2194] ;  /* 0x0021940001157983 */ /* 0x000ea20000300800 */
[----:B-1----:R-:W-:-:S03]  /*61390*/  IMAD.MOV.U32 R7, RZ, RZ, R20 ;  /* 0x000000ffff077224 */ /* 0x002fc600078e0014 */
[----:B------:R-:W2:Y:S01]  /*613a0*/  LDL.LU R20, [R1+0x2198] ;  /* 0x0021980001147983 */ /* 0x000ea20000300800 */
[----:B------:R-:W-:Y:S01]  /*613b0*/  SEL R5, R5, RZ, !P0 ;  /* 0x000000ff05057207 */ /* 0x000fe20004000000 */
[----:B------:R-:W-:-:S03]  /*613c0*/  IMAD.MOV.U32 R6, RZ, RZ, R18 ;  /* 0x000000ffff067224 */ /* 0x000fc600078e0012 */
[----:B------:R-:W-:Y:S02]  /*613d0*/  ISETP.NE.U32.AND P2, PT, R5, RZ, PT ;  /* 0x000000ff0500720c */ /* 0x000fe40003f45070 */
[----:B------:R1:W-:Y:S02]  /*613e0*/  LDGSTS.E [R19+0x2ce00], [R6.64], P1 ;  /* 0x2ce0000006137fae */ /* 0x0003e40008921846 */
[----:B-1----:R-:W-:Y:S02]  /*613f0*/  IMAD.MOV.U32 R6, RZ, RZ, R14 ;  /* 0x000000ffff067224 */ /* 0x002fe400078e000e */
[----:B----4-:R-:W2:Y:S01]  /*61400*/  LDL.LU R14, [R1+0x21a0] ;  /* 0x0021a000010e7983 */ /* 0x010ea20000300800 */
[----:B------:R-:W-:-:S06]  /*61410*/  IMAD.MOV.U32 R7, RZ, RZ, R17 ;  /* 0x000000ffff077224 */ /* 0x000fcc00078e0011 */
[----:B------:R1:W-:Y:S01]  /*61420*/  LDGSTS.E [R19+0x2dc00], [R6.64], P2 ;  /* 0x2dc0000006137fae */ /* 0x0003e20009121846 */
[----:B------:R-:W-:-:S05]  /*61430*/  IADD3 R12, P3, R12, R13, RZ ;  /* 0x0000000d0c0c7210 */ /* 0x000fca0007f7e0ff */
[----:B------:R-:W-:Y:S01]  /*61440*/  IMAD.X R16, R16, 0x1, R3, P3 ;  /* 0x0000000110107824 */ /* 0x000fe200018e0603 */
[----:B------:R1:W-:Y:S04]  /*61450*/  STL [R1+0x2120], R12 ;  /* 0x0021200c01007387 */ /* 0x0003e80000100800 */
[----:B------:R-:W-:Y:S01]  /*61460*/  STL [R1+0x211c], R16 ;  /* 0x00211c1001007387 */ /* 0x000fe20000100800 */
[----:B-1----:R-:W-:Y:S02]  /*61470*/  IMAD.MOV.U32 R6, RZ, RZ, R12 ;  /* 0x000000ffff067224 */ /* 0x002fe400078e000c */
[----:B------:R-:W-:-:S05]  /*61480*/  IMAD.MOV.U32 R7, RZ, RZ, R16 ;  /* 0x000000ffff077224 */ /* 0x000fca00078e0010 */
[----:B------:R1:W-:Y:S01]  /*61490*/  LDGSTS.E [R19+0x2de00], [R6.64], P2 ;  /* 0x2de0000006137fae */ /* 0x0003e20009121846 */
[----:B------:R-:W-:-:S05]  /*614a0*/  IADD3 R9, P4, R9, R13, RZ ;  /* 0x0000000d09097210 */ /* 0x000fca0007f9e0ff */
[----:B------:R1:W-:Y:S04]  /*614b0*/  STL [R1+0x2158], R9 ;  /* 0x0021580901007387 */ /* 0x0003e80000100800 */
[----:B------:R-:W2:Y:S01]  /*614c0*/  LDL.LU R18, [R1+0x219c] ;  /* 0x00219c0001127983 */ /* 0x000ea20000300800 */
[----:B------:R-:W-:Y:S02]  /*614d0*/  IMAD.X R10, R10, 0x1, R3, P4 ;  /* 0x000000010a0a7824 */ /* 0x000fe400020e0603 */
[----:B-1----:R-:W-:-:S03]  /*614e0*/  IMAD.MOV.U32 R6, RZ, RZ, R9 ;  /* 0x000000ffff067224 */ /* 0x002fc600078e0009 */
[----:B------:R1:W-:Y:S01]  /*614f0*/  STL [R1+0x2154], R10 ;  /* 0x0021540a01007387 */ /* 0x0003e20000100800 */
[----:B------:R-:W-:-:S03]  /*61500*/  IMAD.MOV.U32 R7, RZ, RZ, R10 ;  /* 0x000000ffff077224 */ /* 0x000fc600078e000a */
[----:B------:R-:W2:Y:S04]  /*61510*/  LDL.LU R12, [R1+0x2444] ;  /* 0x00244400010c7983 */ /* 0x000ea80000300800 */
[----:B------:R-:W2:Y:S04]  /*61520*/  LDL.LU R9, [R1+0x2448] ;  /* 0x0024480001097983 */ /* 0x000ea80000300800 */
[----:B------:R-:W2:Y:S04]  /*61530*/  LDL.LU R17, [R1+0x244c] ;  /* 0x00244c0001117983 */ /* 0x000ea80000300800 */
[----:B-1----:R-:W2:Y:S01]  /*61540*/  LDL.LU R10, [R1+0x2450] ;  /* 0x00245000010a7983 */ /* 0x002ea20000300800 */
[----:B------:R-:W-:-:S04]  /*61550*/  ISETP.GT.AND P1, PT, R4, 0x3b, PT ;  /* 0x0000003b0400780c */ /* 0x000fc80003f24270 */
[----:B------:R-:W-:-:S04]  /*61560*/  SEL R5, RZ, 0x4, !P1 ;  /* 0x00000004ff057807 */ /* 0x000fc80004800000 */
[----:B------:R-:W-:Y:S01]  /*61570*/  SEL R5, R5, RZ, !P0 ;  /* 0x000000ff05057207 */ /* 0x000fe20004000000 */
[----:B------:R-:W1:Y:S03]  /*61580*/  S2R R16, SR_TID.X ;  /* 0x0000000000107919 */ /* 0x000e660000002100 */
[----:B------:R-:W-:Y:S02]  /*61590*/  ISETP.NE.U32.AND P1, PT, R5, RZ, PT ;  /* 0x000000ff0500720c */ /* 0x000fe40003f25070 */
[----:B------:R-:W-:-:S04]  /*615a0*/  ISETP.GT.AND P2, PT, R4, 0x3f, PT ;  /* 0x0000003f0400780c */ /* 0x000fc80003f44270 */
[----:B------:R-:W-:-:S07]  /*615b0*/  SEL R5, RZ, 0x4, !P2 ;  /* 0x00000004ff057807 */ /* 0x000fce0005000000 */
[----:B------:R2:W-:Y:S01]  /*615c0*/  LDGSTS.E [R19+0x2ec00], [R6.64], P1 ;  /* 0x2ec0000006137fae */ /* 0x0005e20008921846 */
[----:B------:R-:W-:-:S04]  /*615d0*/  SEL R5, R5, RZ, !P0 ;  /* 0x000000ff05057207 */ /* 0x000fc80004000000 */
[----:B------:R-:W-:Y:S02]  /*615e0*/  ISETP.NE.U32.AND P2, PT, R5, RZ, PT ;  /* 0x000000ff0500720c */ /* 0x000fe40003f45070 */
[----:B-1----:R-:W-:Y:S02]  /*615f0*/  LOP3.LUT R16, R16, 0x3f, RZ, 0xc0, !PT ;  /* 0x0000003f10107812 */ /* 0x002fe400078ec0ff */
[----:B---3--:R-:W-:-:S05]  /*61600*/  IADD3 R11, P3, R11, R13, RZ ;  /* 0x0000000d0b0b7210 */ /* 0x008fca0007f7e0ff */
[----:B--2---:R-:W-:Y:S02]  /*61610*/  IMAD.X R15, R15, 0x1, R3, P3 ;  /* 0x000000010f0f7824 */ /* 0x004fe400018e0603 */
[----:B------:R-:W-:Y:S02]  /*61620*/  IMAD.MOV.U32 R6, RZ, RZ, R11 ;  /* 0x000000ffff067224 */ /* 0x000fe400078e000b */
[----:B------:R-:W-:Y:S01]  /*61630*/  IMAD.MOV.U32 R7, RZ, RZ, R15 ;  /* 0x000000ffff077224 */ /* 0x000fe200078e000f */
[----:B------:R1:W-:Y:S04]  /*61640*/  STL [R1+0x2160], R11 ;  /* 0x0021600b01007387 */ /* 0x0003e80000100800 */
[----:B------:R2:W-:Y:S04]  /*61650*/  LDGSTS.E [R19+0x2ee00], [R6.64], P1 ;  /* 0x2ee0000006137fae */ /* 0x0005e80008921846 */
[----:B------:R3:W-:Y:S04]  /*61660*/  STL [R1+0x215c], R15 ;  /* 0x00215c0f01007387 */ /* 0x0007e80000100800 */
[----:B-1----:R-:W4:Y:S04]  /*61670*/  LDL.LU R11, [R1+0x2454] ;  /* 0x00245400010b7983 */ /* 0x002f280000300800 */
[----:B---3--:R-:W3:Y:S01]  /*61680*/  LDL.LU R15, [R1+0x2440] ;  /* 0x00244000010f7983 */ /* 0x008ee20000300800 */
[----:B------:R-:W-:-:S03]  /*61690*/  IADD3 R20, P1, R20, R13, RZ ;  /* 0x0000000d14147210 */ /* 0x000fc60007f3e0ff */
[----:B--2---:R-:W2:Y:S02]  /*616a0*/  LDL.LU R7, [R1+0x243c] ;  /* 0x00243c0001077983 */ /* 0x004ea40000300800 */
[----:B------:R-:W-:Y:S01]  /*616b0*/  IMAD.X R21, R21, 0x1, R3, P1 ;  /* 0x0000000115157824 */ /* 0x000fe200008e0603 */
[----:B------:R-:W-:Y:S01]  /*616c0*/  ISETP.GE.AND P1, PT, R16, R4, PT ;  /* 0x000000041000720c */ /* 0x000fe20003f26270 */
[----:B------:R-:W-:Y:S01]  /*616d0*/  STL [R1+0x2198], R20 ;  /* 0x0021981401007387 */ /* 0x000fe20000100800 */
[----:B------:R-:W-:Y:S02]  /*616e0*/  IMAD.MOV.U32 R4, RZ, RZ, R20 ;  /* 0x000000ffff047224 */ /* 0x000fe400078e0014 */
[----:B------:R-:W-:Y:S01]  /*616f0*/  IMAD.MOV.U32 R5, RZ, RZ, R21 ;  /* 0x000000ffff057224 */ /* 0x000fe200078e0015 */
[----:B------:R-:W-:Y:S04]  /*61700*/  STL [R1+0x2194], R21 ;  /* 0x0021941501007387 */ /* 0x000fe80000100800 */
[----:B------:R-:W2:Y:S04]  /*61710*/  LDL.LU R16, [R1+0x2434] ;  /* 0x0024340001107983 */ /* 0x000ea80000300800 */
[----:B------:R1:W-:Y:S01]  /*61720*/  LDGSTS.E [R19+0x2fc00], [R4.64], P2 ;  /* 0x2fc0000004137fae */ /* 0x0003e20009121846 */
[----:B------:R-:W-:-:S03]  /*61730*/  IADD3 R14, P3, R14, R13, RZ ;  /* 0x0000000d0e0e7210 */ /* 0x000fc60007f7e0ff */
[----:B------:R-:W2:Y:S04]  /*61740*/  LDL.LU R13, [R1+0x2438] ;  /* 0x00243800010d7983 */ /* 0x000ea80000300800 */
[----:B------:R-:W2:Y:S01]  /*61750*/  LDL.LU R6, [R1+0x2430] ;  /* 0x0024300001067983 */ /* 0x000ea20000300800 */
[----:B-1----:R-:W-:-:S03]  /*61760*/  SEL R4, RZ, 0x4, P1 ;  /* 0x00000004ff047807 */ /* 0x002fc60000800000 */
[----:B------:R-:W-:Y:S01]  /*61770*/  STL [R1+0x21a0], R14 ;  /* 0x0021a00e01007387 */ /* 0x000fe20000100800 */
[----:B------:R-:W-:-:S04]  /*61780*/  SEL R4, R4, RZ, !P0 ;  /* 0x000000ff04047207 */ /* 0x000fc80004000000 */
[----:B------:R-:W-:Y:S01]  /*61790*/  ISETP.NE.U32.AND P0, PT, R4, RZ, PT ;  /* 0x000000ff0400720c */ /* 0x000fe20003f05070 */
[----:B------:R-:W-:Y:S02]  /*617a0*/  IMAD.MOV.U32 R4, RZ, RZ, R14 ;  /* 0x000000ffff047224 */ /* 0x000fe400078e000e */
[----:B------:R-:W-:-:S04]  /*617b0*/  IMAD.X R18, R18, 0x1, R3, P3 ;  /* 0x0000000112127824 */ /* 0x000fc800018e0603 */
[----:B------:R-:W-:Y:S01]  /*617c0*/  IMAD.MOV.U32 R5, RZ, RZ, R18 ;  /* 0x000000ffff057224 */ /* 0x000fe200078e0012 */
[----:B------:R1:W-:Y:S04]  /*617d0*/  STL [R1+0x219c], R18 ;  /* 0x00219c1201007387 */ /* 0x0003e80000100800 */
[----:B------:R1:W-:Y:S04]  /*617e0*/  LDGSTS.E [R19+0x2fe00], [R4.64], P2 ;  /* 0x2fe0000004137fae */ /* 0x0003e80009121846 */
[----:B------:R-:W0:Y:S04]  /*617f0*/  LDGDEPBAR ;  /* 0x00000000000079af */ /* 0x000e280000000000 */
[----:B-1----:R-:W2:Y:S01]  /*61800*/  LDL.LU R18, [R1+0x242c] ;  /* 0x00242c0001127983 */ /* 0x002ea20000300800 */
[----:B------:R-:W-:-:S03]  /*61810*/  IADD3 R9, P1, R9, UR8, RZ ;  /* 0x0000000809097c10 */ /* 0x000fc6000ff3e0ff */
[----:B------:R-:W2:Y:S01]  /*61820*/  LDL.LU R14, [R1+0x2424] ;  /* 0x00242400010e7983 */ /* 0x000ea20000300800 */
[----:B------:R-:W-:Y:S02]  /*61830*/  IADD3 R10, P2, R10, UR8, RZ ;  /* 0x000000080a0a7c10 */ /* 0x000fe4000ff5e0ff */
[----:B------:R-:W-:Y:S02]  /*61840*/  IADD3.X R12, R12, UR5, RZ, P1, !PT ;  /* 0x000000050c0c7c10 */ /* 0x000fe40008ffe4ff */
[----:B------:R-:W-:Y:S01]  /*61850*/  IADD3.X R17, R17, UR5, RZ, P2, !PT ;  /* 0x0000000511117c10 */ /* 0x000fe200097fe4ff */
[----:B------:R-:W-:Y:S01]  /*61860*/  STL [R1+0x2448], R9 ;  /* 0x0024480901007387 */ /* 0x000fe20000100800 */
[----:B------:R-:W-:Y:S02]  /*61870*/  IMAD.MOV.U32 R4, RZ, RZ, R9 ;  /* 0x000000ffff047224 */ /* 0x000fe400078e0009 */
[----:B------:R-:W-:Y:S01]  /*61880*/  IMAD.MOV.U32 R5, RZ, RZ, R12 ;  /* 0x000000ffff057224 */ /* 0x000fe200078e000c */
[----:B------:R1:W-:Y:S04]  /*61890*/  STL [R1+0x2444], R12 ;  /* 0x0024440c01007387 */ /* 0x0003e80000100800 */
[----:B------:R-:W-:Y:S04]  /*618a0*/  STL [R1+0x2450], R10 ;  /* 0x0024500a01007387 */ /* 0x000fe80000100800 */
[----:B------:R1:W-:Y:S04]  /*618b0*/  STL [R1+0x244c], R17 ;  /* 0x00244c1101007387 */ /* 0x0003e80000100800 */
[----:B-1----:R-:W2:Y:S04]  /*618c0*/  LDL.LU R12, [R1+0x2428] ;  /* 0x00242800010c7983 */ /* 0x002ea80000300800 */
[----:B------:R1:W-:Y:S04]  /*618d0*/  LDGSTS.E [R0], [R4.64], P0 ;  /* 0x0000000004007fae */ /* 0x0003e80008121846 */
[----:B------:R-:W2:Y:S01]  /*618e0*/  LDL.LU R9, [R1+0x2420] ;  /* 0x0024200001097983 */ /* 0x000ea20000300800 */
[----:B-1----:R-:W-:-:S03]  /*618f0*/  IMAD.MOV.U32 R5, RZ, RZ, R17 ;  /* 0x000000ffff057224 */ /* 0x002fc600078e0011 */
[----:B------:R-:W2:Y:S01]  /*61900*/  LDL.LU R17, [R1+0x241c] ;  /* 0x00241c0001117983 */ /* 0x000ea20000300800 */
[----:B------:R-:W-:-:S03]  /*61910*/  IMAD.MOV.U32 R4, RZ, RZ, R10 ;  /* 0x000000ffff047224 */ /* 0x000fc600078e000a */
[----:B------:R-:W2:Y:S04]  /*61920*/  LDL.LU R10, [R1+0x2414] ;  /* 0x00241400010a7983 */ /* 0x000ea80000300800 */
[----:B------:R1:W-:Y:S01]  /*61930*/  LDGSTS.E [R0+0x800], [R4.64], P0 ;  /* 0x0080000004007fae */ /* 0x0003e20008121846 */
[----:B----4-:R-:W-:Y:S02]  /*61940*/  IADD3 R11, P1, R11, UR8, RZ ;  /* 0x000000080b0b7c10 */ /* 0x010fe4000ff3e0ff */
[----:B---3--:R-:W-:Y:S02]  /*61950*/  IADD3 R15, P2, R15, UR8, RZ ;  /* 0x000000080f0f7c10 */ /* 0x008fe4000ff5e0ff */
[----:B--2---:R-:W-:Y:S01]  /*61960*/  IADD3.X R7, R7, UR5, RZ, P1, !PT ;  /* 0x0000000507077c10 */ /* 0x004fe20008ffe4ff */
[----:B------:R2:W-:Y:S01]  /*61970*/  STL [R1+0x2454], R11 ;  /* 0x0024540b01007387 */ /* 0x0005e20000100800 */
[----:B-1----:R-:W-:-:S03]  /*61980*/  IMAD.MOV.U32 R4, RZ, RZ, R11 ;  /* 0x000000ffff047224 */ /* 0x002fc600078e000b */
[----:B------:R-:W-:Y:S01]  /*61990*/  IMAD.MOV.U32 R5, RZ, RZ, R7 ;  /* 0x000000ffff057224 */ /* 0x000fe200078e0007 */
[----:B------:R1:W-:Y:S04]  /*619a0*/  STL [R1+0x243c], R7 ;  /* 0x00243c0701007387 */ /* 0x0003e80000100800 */
[----:B------:R-:W-:Y:S01]  /*619b0*/  STL [R1+0x2440], R15 ;  /* 0x0024400f01007387 */ /* 0x000fe20000100800 */
[----:B------:R-:W-:-:S03]  /*619c0*/  IADD3.X R16, R16, UR5, RZ, P2, !PT ;  /* 0x0000000510107c10 */ /* 0x000fc600097fe4ff */
[----:B--2---:R-:W2:Y:S04]  /*619d0*/  LDL.LU R11, [R1+0x2418] ;  /* 0x00241800010b7983 */ /* 0x004ea80000300800 */
[----:B------:R3:W-:Y:S04]  /*619e0*/  STL [R1+0x2434], R16 ;  /* 0x0024341001007387 */ /* 0x0007e80000100800 */
[----:B------:R4:W-:Y:S01]  /*619f0*/  LDGSTS.E [R0+0x1000], [R4.64], P0 ;  /* 0x0100000004007fae */ /* 0x0009e20008121846 */
[----:B------:R-:W-:-:S03]  /*61a00*/  IADD3 R13, P1, R13, UR8, RZ ;  /* 0x000000080d0d7c10 */ /* 0x000fc6000ff3e0ff */
[----:B-1----:R-:W2:Y:S01]  /*61a10*/  LDL.LU R7, [R1+0x2410] ;  /* 0x0024100001077983 */ /* 0x002ea20000300800 */
[----:B------:R-:W-:Y:S02]  /*61a20*/  IADD3 R6, P2, R6, UR8, RZ ;  /* 0x0000000806067c10 */ /* 0x000fe4000ff5e0ff */
[----:B----4-:R-:W-:Y:S02]  /*61a30*/  MOV R5, R16 ;  /* 0x0000001000057202 */ /* 0x010fe40000000f00 */
[----:B---3--:R-:W3:Y:S01]  /*61a40*/  LDL.LU R16, [R1+0x240c] ;  /* 0x00240c0001107983 */ /* 0x008ee20000300800 */
[----:B------:R-:W-:-:S03]  /*61a50*/  IMAD.MOV.U32 R4, RZ, RZ, R15 ;  /* 0x000000ffff047224 */ /* 0x000fc600078e000f */
[----:B------:R-:W4:Y:S04]  /*61a60*/  LDL.LU R15, [R1+0x2404] ;  /* 0x00240400010f7983 */ /* 0x000f280000300800 */
[----:B------:R1:W-:Y:S04]  /*61a70*/  STL [R1+0x2438], R13 ;  /* 0x0024380d01007387 */ /* 0x0003e80000100800 */
[----:B------:R1:W-:Y:S02]  /*61a80*/  LDGSTS.E [R0+0x1800], [R4.64], P0 ;  /* 0x0180000004007fae */ /* 0x0003e40008121846 */
[----:B-1----:R-:W-:Y:S01]  /*61a90*/  IMAD.MOV.U32 R4, RZ, RZ, R13 ;  /* 0x000000ffff047224 */ /* 0x002fe200078e000d */
[----:B------:R-:W-:-:S02]  /*61aa0*/  IADD3.X R18, R18, UR5, RZ, P1, !PT ;  /* 0x0000000512127c10 */ /* 0x000fc40008ffe4ff */
[----:B------:R-:W-:-:S03]  /*61ab0*/  IADD3.X R14, R14, UR5, RZ, P2, !PT ;  /* 0x000000050e0e7c10 */ /* 0x000fc600097fe4ff */
[----:B------:R1:W-:Y:S04]  /*61ac0*/  STL [R1+0x242c], R18 ;  /* 0x00242c1201007387 */ /* 0x0003e80000100800 */
[----:B------:R1:W-:Y:S01]  /*61ad0*/  STL [R1+0x2430], R6 ;  /* 0x0024300601007387 */ /* 0x0003e20000100800 */
[----:B------:R-:W-:-:S03]  /*61ae0*/  IMAD.MOV.U32 R5, RZ, RZ, R18 ;  /* 0x000000ffff057224 */ /* 0x000fc600078e0012 */
[----:B------:R-:W4:Y:S04]  /*61af0*/  LDL.LU R13, [R1+0x2408] ;  /* 0x00240800010d7983 */ /* 0x000f280000300800 */
[----:B------:R1:W-:Y:S04]  /*61b00*/  STL [R1+0x2424], R14 ;  /* 0x0024240e01007387 */ /* 0x0003e80000100800 */
[----:B------:R-:W4:Y:S04]  /*61b10*/  LDL.LU R19, [R1+0x2400] ;  /* 0x0024000001137983 */ /* 0x000f280000300800 */
[----:B-1----:R-:W4:Y:S01]  /*61b20*/  LDL.LU R18, [R1+0x23fc] ;  /* 0x0023fc0001127983 */ /* 0x002f220000300800 */
[----:B------:R-:W-:-:S03]  /*61b30*/  IADD3 R12, P1, R12, UR8, RZ ;  /* 0x000000080c0c7c10 */ /* 0x000fc6000ff3e0ff */
[----:B------:R-:W4:Y:S04]  /*61b40*/  LDL.LU R20, [R1+0x23f4] ;  /* 0x0023f40001147983 */ /* 0x000f280000300800 */
[----:B------:R1:W-:Y:S01]  /*61b50*/  LDGSTS.E [R0+0x2000], [R4.64], P0 ;  /* 0x0200000004007fae */ /* 0x0003e20008121846 */
[----:B------:R-:W-:Y:S02]  /*61b60*/  IADD3 R9, P2, R9, UR8, RZ ;  /* 0x0000000809097c10 */ /* 0x000fe4000ff5e0ff */
[----:B------:R-:W-:Y:S01]  /*61b70*/  IADD3.X R17, R17, UR5, RZ, P1, !PT ;  /* 0x0000000511117c10 */ /* 0x000fe20008ffe4ff */
[----:B-1----:R-:W-:Y:S02]  /*61b80*/  IMAD.MOV.U32 R4, RZ, RZ, R6 ;  /* 0x000000ffff047224 */ /* 0x002fe400078e0006 */
[----:B------:R-:W-:Y:S01]  /*61b90*/  IMAD.MOV.U32 R5, RZ, RZ, R14 ;  /* 0x000000ffff057224 */ /* 0x000fe200078e000e */
[----:B------:R-:W4:Y:S01]  /*61ba0*/  LDL.LU R6, [R1+0x23f8] ;  /* 0x0023f80001067983 */ /* 0x000f220000300800 */
[----:B------:R-:W-:-:S03]  /*61bb0*/  IADD3.X R10, R10, UR5, RZ, P2, !PT ;  /* 0x000000050a0a7c10 */ /* 0x000fc600097fe4ff */
[----:B------:R-:W4:Y:S04]  /*61bc0*/  LDL.LU R14, [R1+0x23f0] ;  /* 0x0023f000010e7983 */ /* 0x000f280000300800 */
[----:B------:R1:W-:Y:S04]  /*61bd0*/  STL [R1+0x2428], R12 ;  /* 0x0024280c01007387 */ /* 0x0003e80000100800 */
[----:B------:R1:W-:Y:S04]  /*61be0*/  LDGSTS.E [R0+0x2800], [R4.64], P0 ;  /* 0x0280000004007fae */ /* 0x0003e80008121846 */
[----:B------:R1:W-:Y:S04]  /*61bf0*/  STL [R1+0x241c], R17 ;  /* 0x00241c1101007387 */ /* 0x0003e80000100800 */
[----:B------:R1:W-:Y:S02]  /*61c00*/  STL [R1+0x2420], R9 ;  /* 0x0024200901007387 */ /* 0x0003e40000100800 */
[----:B-1----:R-:W-:-:S02]  /*61c10*/  IMAD.MOV.U32 R4, RZ, RZ, R12 ;  /* 0x000000ffff047224 */ /* 0x002fc400078e000c */
[----:B------:R-:W4:Y:S01]  /*61c20*/  LDL.LU R12, [R1+0x23ec] ;  /* 0x0023ec00010c7983 */ /* 0x000f220000300800 */
[----:B------:R-:W-:-:S03]  /*61c30*/  IMAD.MOV.U32 R5, RZ, RZ, R17 ;  /* 0x000000ffff057224 */ /* 0x000fc600078e0011 */
[----:B------:R1:W-:Y:S04]  /*61c40*/  STL [R1+0x2414], R10 ;  /* 0x0024140a01007387 */ /* 0x0003e80000100800 */
[----:B------:R-:W4:Y:S04]  /*61c50*/  LDL.LU R17, [R1+0x23e4] ;  /* 0x0023e40001117983 */ /* 0x000f280000300800 */
[----:B------:R1:W-:Y:S02]  /*61c60*/  LDGSTS.E [R0+0x3000], [R4.64], P0 ;  /* 0x0300000004007fae */ /* 0x0003e40008121846 */
[----:B-1----:R-:W-:-:S02]  /*61c70*/  IMAD.MOV.U32 R4, RZ, RZ, R9 ;  /* 0x000000ffff047224 */ /* 0x002fc400078e0009 */
[----:B------:R-:W-:Y:S01]  /*61c80*/  IMAD.MOV.U32 R5, RZ, RZ, R10 ;  /* 0x000000ffff057224 */ /* 0x000fe200078e000a */
[----:B------:R-:W4:Y:S04]  /*61c90*/  LDL.LU R9, [R1+0x23e8] ;  /* 0x0023e80001097983 */ /* 0x000f280000300800 */
[----:B------:R-:W4:Y:S04]  /*61ca0*/  LDL.LU R10, [R1+0x23e0] ;  /* 0x0023e000010a7983 */ /* 0x000f280000300800 */
[----:B------:R1:W-:Y:S01]  /*61cb0*/  LDGSTS.E [R0+0x3800], [R4.64], P0 ;  /* 0x0380000004007fae */ /* 0x0003e20008121846 */
[----:B--2---:R-:W-:-:S05]  /*61cc0*/  IADD3 R11, P1, R11, UR8, RZ ;  /* 0x000000080b0b7c10 */ /* 0x004fca000ff3e0ff */
[----:B------:R2:W-:Y:S01]  /*61cd0*/  STL [R1+0x2418], R11 ;  /* 0x0024180b01007387 */ /* 0x0005e20000100800 */
[----:B-1----:R-:W-:Y:S01]  /*61ce0*/  IMAD.MOV.U32 R4, RZ, RZ, R11 ;  /* 0x000000ffff047224 */ /* 0x002fe200078e000b */
[----:B------:R-:W-:Y:S02]  /*61cf0*/  IADD3 R7, P2, R7, UR8, RZ ;  /* 0x0000000807077c10 */ /* 0x000fe4000ff5e0ff */
[----:B---3--:R-:W-:Y:S02]  /*61d00*/  IADD3.X R16, R16, UR5, RZ, P1, !PT ;  /* 0x0000000510107c10 */ /* 0x008fe40008ffe4ff */
[----:B----4-:R-:W-:-:S03]  /*61d10*/  IADD3.X R15, R15, UR5, RZ, P2, !PT ;  /* 0x000000050f0f7c10 */ /* 0x010fc600097fe4ff */
[----:B------:R1:W-:Y:S04]  /*61d20*/  STL [R1+0x240c], R16 ;  /* 0x00240c1001007387 */ /* 0x0003e80000100800 */
[----:B------:R-:W-:Y:S01]  /*61d30*/  STL [R1+0x2410], R7 ;  /* 0x0024100701007387 */ /* 0x000fe20000100800 */
[----:B------:R-:W-:-:S03]  /*61d40*/  IMAD.MOV.U32 R5, RZ, RZ, R16 ;  /* 0x000000ffff057224 */ /* 0x000fc600078e0010 */
[----:B--2---:R-:W2:Y:S04]  /*61d50*/  LDL.LU R11, [R1+0x23dc] ;  /* 0x0023dc00010b7983 */ /* 0x004ea80000300800 */
[----:B------:R3:W-:Y:S04]  /*61d60*/  STL [R1+0x2404], R15 ;  /* 0x0024040f01007387 */ /* 0x0007e80000100800 */
[----:B-1----:R-:W4:Y:S04]  /*61d70*/  LDL.LU R16, [R1+0x23d4] ;  /* 0x0023d40001107983 */ /* 0x002f280000300800 */
[----:B------:R1:W-:Y:S02]  /*61d80*/  LDGSTS.E [R0+0x4000], [R4.64], P0 ;  /* 0x0400000004007fae */ /* 0x0003e40008121846 */
[----:B-1----:R-:W-:-:S02]  /*61d90*/  IMAD.MOV.U32 R4, RZ, RZ, R7 ;  /* 0x000000ffff047224 */ /* 0x002fc400078e0007 */
[----:B------:R-:W-:Y:S02]  /*61da0*/  IMAD.MOV.U32 R5, RZ, RZ, R15 ;  /* 0x000000ffff057224 */ /* 0x000fe400078e000f */
[----:B---3--:R-:W3:Y:S04]  /*61db0*/  LDL.LU R15, [R1+0x23d8] ;  /* 0x0023d800010f7983 */ /* 0x008ee80000300800 */
[----:B------:R-:W3:Y:S04]  /*61dc0*/  LDL.LU R7, [R1+0x23d0] ;  /* 0x0023d00001077983 */ /* 0x000ee80000300800 */
[----:B------:R1:W-:Y:S01]  /*61dd0*/  LDGSTS.E [R0+0x4800], [R4.64], P0 ;  /* 0x0480000004007fae */ /* 0x0003e20008121846 */
[----:B------:R-:W-:-:S05]  /*61de0*/  IADD3 R13, P1, R13, UR8, RZ ;  /* 0x000000080d0d7c10 */ /* 0x000fca000ff3e0ff */
[----:B------:R-:W-:Y:S01]  /*61df0*/  STL [R1+0x2408], R13 ;  /* 0x0024080d01007387 */ /* 0x000fe20000100800 */
[----:B------:R-:W-:Y:S02]  /*61e00*/  IADD3 R19, P2, R19, UR8, RZ ;  /* 0x0000000813137c10 */ /* 0x000fe4000ff5e0ff */
[----:B------:R-:W-:Y:S02]  /*61e10*/  IADD3.X R18, R18, UR5, RZ, P1, !PT ;  /* 0x0000000512127c10 */ /* 0x000fe40008ffe4ff */
[----:B------:R-:W-:-:S03]  /*61e20*/  IADD3.X R20, R20, UR5, RZ, P2, !PT ;  /* 0x0000000514147c10 */ /* 0x000fc600097fe4ff */
[----:B------:R1:W-:Y:S02]  /*61e30*/  STL [R1+0x23fc], R18 ;  /* 0x0023fc1201007387 */ /* 0x0003e40000100800 */
[----:B-1----:R-:W-:Y:S02]  /*61e40*/  IMAD.MOV.U32 R5, RZ, RZ, R18 ;  /* 0x000000ffff057224 */ /* 0x002fe400078e0012 */
[----:B------:R-:W-:Y:S01]  /*61e50*/  STL [R1+0x2400], R19 ;  /* 0x0024001301007387 */ /* 0x000fe20000100800 */
[----:B------:R-:W-:-:S03]  /*61e60*/  IMAD.MOV.U32 R4, RZ, RZ, R13 ;  /* 0x000000ffff047224 */ /* 0x000fc600078e000d */
[----:B------:R-:W3:Y:S04]  /*61e70*/  LDL.LU R18, [R1+0x23cc] ;  /* 0x0023cc0001127983 */ /* 0x000ee80000300800 */
[----:B------:R-:W-:Y:S04]  /*61e80*/  STL [R1+0x23f4], R20 ;  /* 0x0023f41401007387 */ /* 0x000fe80000100800 */
[----:B------:R-:W3:Y:S01]  /*61e90*/  LDL.LU R13, [R1+0x23c4] ;  /* 0x0023c400010d7983 */ /* 0x000ee20000300800 */
[----:B------:R-:W-:-:S03]  /*61ea0*/  IADD3 R6, P1, R6, UR8, RZ ;  /* 0x0000000806067c10 */ /* 0x000fc6000ff3e0ff */
[----:B------:R1:W-:Y:S01]  /*61eb0*/  LDGSTS.E [R0+0x5000], [R4.64], P0 ;  /* 0x0500000004007fae */ /* 0x0003e20008121846 */
[----:B------:R-:W-:-:S03]  /*61ec0*/  IADD3 R14, P2, R14, UR8, RZ ;  /* 0x000000080e0e7c10 */ /* 0x000fc6000ff5e0ff */
[----:B------:R-:W-:Y:S01]  /*61ed0*/  STL [R1+0x23f8], R6 ;  /* 0x0023f80601007387 */ /* 0x000fe20000100800 */
[----:B-1----:R-:W-:Y:S02]  /*61ee0*/  IMAD.MOV.U32 R4, RZ, RZ, R19 ;  /* 0x000000ffff047224 */ /* 0x002fe400078e0013 */
[----:B------:R-:W-:-:S05]  /*61ef0*/  IMAD.MOV.U32 R5, RZ, RZ, R20 ;  /* 0x000000ffff057224 */ /* 0x000fca00078e0014 */
[----:B------:R1:W-:Y:S01]  /*61f00*/  LDGSTS.E [R0+0x5800], [R4.64], P0 ;  /* 0x0580000004007fae */ /* 0x0003e20008121846 */
[----:B------:R-:W-:-:S05]  /*61f10*/  IADD3.X R12, R12, UR5, RZ, P1, !PT ;  /* 0x000000050c0c7c10 */ /* 0x000fca0008ffe4ff */
[----:B------:R1:W-:Y:S01]  /*61f20*/  STL [R1+0x23ec], R12 ;  /* 0x0023ec0c01007387 */ /* 0x0003e20000100800 */
[----:B------:R-:W-:Y:S01]  /*61f30*/  IADD3.X R17, R17, UR5, RZ, P2, !PT ;  /* 0x0000000511117c10 */ /* 0x000fe200097fe4ff */
[----:B-1----:R-:W-:Y:S02]  /*61f40*/  IMAD.MOV.U32 R4, RZ, RZ, R6 ;  /* 0x000000ffff047224 */ /* 0x002fe400078e0006 */
[----:B------:R-:W-:Y:S01]  /*61f50*/  IMAD.MOV.U32 R5, RZ, RZ, R12 ;  /* 0x000000ffff057224 */ /* 0x000fe200078e000c */
[----:B------:R-:W-:Y:S04]  /*61f60*/  STL [R1+0x23f0], R14 ;  /* 0x0023f00e01007387 */ /* 0x000fe80000100800 */
[----:B------:R-:W3:Y:S04]  /*61f70*/  LDL.LU R12, [R1+0x23c8] ;  /* 0x0023c800010c7983 */ /* 0x000ee80000300800 */
[----:B------:R1:W-:Y:S04]  /*61f80*/  STL [R1+0x23e4], R17 ;  /* 0x0023e41101007387 */ /* 0x0003e80000100800 */
[----:B------:R1:W-:Y:S04]  /*61f90*/  LDGSTS.E [R0+0x6000], [R4.64], P0 ;  /* 0x0600000004007fae */ /* 0x0003e80008121846 */
[----:B------:R-:W3:Y:S01]  /*61fa0*/  LDL.LU R6, [R1+0x23c0] ;  /* 0x0023c00001067983 */ /* 0x000ee20000300800 */
[----:B-1----:R-:W-:-:S03]  /*61fb0*/  IMAD.MOV.U32 R5, RZ, RZ, R17 ;  /* 0x000000ffff057224 */ /* 0x002fc600078e0011 */
[----:B------:R-:W3:Y:S01]  /*61fc0*/  LDL.LU R17, [R1+0x23bc] ;  /* 0x0023bc0001117983 */ /* 0x000ee20000300800 */
[----:B------:R-:W-:-:S03]  /*61fd0*/  IMAD.MOV.U32 R4, RZ, RZ, R14 ;  /* 0x000000ffff047224 */ /* 0x000fc600078e000e */
[----:B------:R-:W3:Y:S01]  /*61fe0*/  LDL.LU R14, [R1+0x23b4] ;  /* 0x0023b400010e7983 */ /* 0x000ee20000300800 */
[----:B------:R-:W-:Y:S02]  /*61ff0*/  IADD3 R9, P1, R9, UR8, RZ ;  /* 0x0000000809097c10 */ /* 0x000fe4000ff3e0ff */
[----:B------:R-:W-:Y:S01]  /*62000*/  IADD3 R10, P2, R10, UR8, RZ ;  /* 0x000000080a0a7c10 */ /* 0x000fe2000ff5e0ff */
[----:B------:R1:W-:Y:S04]  /*62010*/  LDGSTS.E [R0+0x6800], [R4.64], P0 ;  /* 0x0680000004007fae */ /* 0x0003e80008121846 */
[----:B------:R-:W-:Y:S01]  /*62020*/  STL [R1+0x23e8], R9 ;  /* 0x0023e80901007387 */ /* 0x000fe20000100800 */
[----:B-1----:R-:W-:Y:S01]  /*62030*/  IMAD.MOV.U32 R4, RZ, RZ, R9 ;  /* 0x000000ffff047224 */ /* 0x002fe200078e0009 */
[----:B--2---:R-:W-:-:S05]  /*62040*/  IADD3.X R11, R11, UR5, RZ, P1, !PT ;  /* 0x000000050b0b7c10 */ /* 0x004fca0008ffe4ff */
[----:B------:R-:W-:Y:S01]  /*62050*/  IMAD.MOV.U32 R5, RZ, RZ, R11 ;  /* 0x000000ffff057224 */ /* 0x000fe200078e000b */
[----:B------:R1:W-:Y:S01]  /*62060*/  STL [R1+0x23dc], R11 ;  /* 0x0023dc0b01007387 */ /* 0x0003e20000100800 */
[----:B----4-:R-:W-:Y:S01]  /*62070*/  IADD3.X R16, R16, UR5, RZ, P2, !PT ;  /* 0x0000000510107c10 */ /* 0x010fe200097fe4ff */
[----:B------:R-:W-:Y:S02]  /*62080*/  STL [R1+0x23e0], R10 ;  /* 0x0023e00a01007387 */ /* 0x000fe40000100800 */
[----:B------:R2:W-:Y:S04]  /*62090*/  LDGSTS.E [R0+0x7000], [R4.64], P0 ;  /* 0x0700000004007fae */ /* 0x0005e80008121846 */
[----:B-1----:R-:W4:Y:S01]  /*620a0*/  LDL.LU R11, [R1+0x23b8] ;  /* 0x0023b800010b7983 */ /* 0x002f220000300800 */
[----:B------:R1:W-:Y:S02]  /*620b0*/  STL [R1+0x23d4], R16 ;  /* 0x0023d41001007387 */ /* 0x0003e40000100800 */
[----:B------:R-:W4:Y:S02]  /*620c0*/  LDL.LU R9, [R1+0x23b0] ;  /* 0x0023b00001097983 */ /* 0x000f240000300800 */
[----:B--2---:R-:W-:-:S02]  /*620d0*/  IMAD.MOV.U32 R5, RZ, RZ, R16 ;  /* 0x000000ffff057224 */ /* 0x004fc400078e0010 */
[----:B------:R-:W-:Y:S01]  /*620e0*/  IMAD.MOV.U32 R4, RZ, RZ, R10 ;  /* 0x000000ffff047224 */ /* 0x000fe200078e000a */
[----:B-1----:R-:W2:Y:S01]  /*620f0*/  LDL.LU R16, [R1+0x23ac] ;  /* 0x0023ac0001107983 */ /* 0x002ea20000300800 */
[----:B---3--:R-:W-:-:S03]  /*62100*/  IADD3 R15, P1, R15, UR8, RZ ;  /* 0x000000080f0f7c10 */ /* 0x008fc6000ff3e0ff */
[----:B------:R-:W3:Y:S04]  /*62110*/  LDL.LU R10, [R1+0x23a4] ;  /* 0x0023a400010a7983 */ /* 0x000ee80000300800 */
[----:B------:R1:W-:Y:S01]  /*62120*/  LDGSTS.E [R0+0x7800], [R4.64], P0 ;  /* 0x0780000004007fae */ /* 0x0003e20008121846 */
[----:B------:R-:W-:-:S03]  /*62130*/  IADD3 R7, P2, R7, UR8, RZ ;  /* 0x0000000807077c10 */ /* 0x000fc6000ff5e0ff */
[----:B------:R1:W-:Y:S02]  /*62140*/  STL [R1+0x23d8], R15 ;  /* 0x0023d80f01007387 */ /* 0x0003e40000100800 */
[----:B-1----:R-:W-:Y:S01]  /*62150*/  IMAD.MOV.U32 R4, RZ, RZ, R15 ;  /* 0x000000ffff047224 */ /* 0x002fe200078e000f */
[----:B------:R-:W-:-:S05]  /*62160*/  IADD3.X R18, R18, UR5, RZ, P1, !PT ;  /* 0x0000000512127c10 */ /* 0x000fca0008ffe4ff */
[----:B------:R1:W-:Y:S01]  /*62170*/  STL [R1+0x23cc], R18 ;  /* 0x0023cc1201007387 */ /* 0x0003e20000100800 */
[----:B------:R1:W-:Y:S02]  /*62180*/  STL [R1+0x23d0], R7 ;  /* 0x0023d00701007387 */ /* 0x0003e40000100800 */
[----:B------:R-:W3:Y:S01]  /*62190*/  LDL.LU R15, [R1+0x23a8] ;  /* 0x0023a800010f7983 */ /* 0x000ee20000300800 */
[----:B------:R-:W-:Y:S01]  /*621a0*/  IADD3.X R13, R13, UR5, RZ, P2, !PT ;  /* 0x000000050d0d7c10 */ /* 0x000fe200097fe4ff */
[----:B------:R-:W-:-:S04]  /*621b0*/  IMAD.MOV.U32 R5, RZ, RZ, R18 ;  /* 0x000000ffff057224 */ /* 0x000fc800078e0012 */
[----:B------:R1:W-:Y:S01]  /*621c0*/  STL [R1+0x23c4], R13 ;  /* 0x0023c40d01007387 */ /* 0x0003e20000100800 */
[----:B------:R-:W3:Y:S02]  /*621d0*/  LDL.LU R19, [R1+0x23a0] ;  /* 0x0023a00001137983 */ /* 0x000ee40000300800 */
[----:B-1----:R-:W3:Y:S01]  /*621e0*/  LDL.LU R18, [R1+0x239c] ;  /* 0x00239c0001127983 */ /* 0x002ee20000300800 */
[----:B------:R-:W3:Y:S04]  /*621f0*/  LDL.LU R20, [R1+0x2394] ;  /* 0x0023940001147983 */ /* 0x000ee80000300800 */
[----:B------:R1:W-:Y:S02]  /*62200*/  LDGSTS.E [R0+0x8000], [R4.64], P0 ;  /* 0x0800000004007fae */ /* 0x0003e40008121846 */
[----:B-1----:R-:W-:-:S02]  /*62210*/  IMAD.MOV.U32 R4, RZ, RZ, R7 ;  /* 0x000000ffff047224 */ /* 0x002fc400078e0007 */
[----:B------:R-:W-:Y:S01]  /*62220*/  IMAD.MOV.U32 R5, RZ, RZ, R13 ;  /* 0x000000ffff057224 */ /* 0x000fe200078e000d */
[----:B------:R-:W3:Y:S01]  /*62230*/  LDL.LU R7, [R1+0x2398] ;  /* 0x0023980001077983 */ /* 0x000ee20000300800 */
[----:B------:R-:W3:Y:S03]  /*62240*/  LDL.LU R13, [R1+0x2390] ;  /* 0x00239000010d7983 */ /* 0x000ee60000300800 */
[----:B------:R1:W-:Y:S01]  /*62250*/  LDGSTS.E [R0+0x8800], [R4.64], P0 ;  /* 0x0880000004007fae */ /* 0x0003e20008121846 */
[----:B------:R-:W-:-:S05]  /*62260*/  IADD3 R12, P1, R12, UR8, RZ ;  /* 0x000000080c0c7c10 */ /* 0x000fca000ff3e0ff */
[----:B------:R1:W-:Y:S02]  /*62270*/  STL [R1+0x23c8], R12 ;  /* 0x0023c80c01007387 */ /* 0x0003e40000100800 */
[----:B-1----:R-:W-:Y:S01]  /*62280*/  IMAD.MOV.U32 R4, RZ, RZ, R12 ;  /* 0x000000ffff047224 */ /* 0x002fe200078e000c */
[----:B------:R-:W-:Y:S02]  /*62290*/  IADD3 R6, P2, R6, UR8, RZ ;  /* 0x0000000806067c10 */ /* 0x000fe4000ff5e0ff */
[----:B------:R-:W-:Y:S02]  /*622a0*/  IADD3.X R17, R17, UR5, RZ, P1, !PT ;  /* 0x0000000511117c10 */ /* 0x000fe40008ffe4ff */
[----:B------:R-:W-:-:S03]  /*622b0*/  IADD3.X R14, R14, UR5, RZ, P2, !PT ;  /* 0x000000050e0e7c10 */ /* 0x000fc600097fe4ff */
[----:B------:R1:W-:Y:S01]  /*622c0*/  STL [R1+0x23bc], R17 ;  /* 0x0023bc1101007387 */ /* 0x0003e20000100800 */
[----:B------:R1:W-:Y:S02]  /*622d0*/  STL [R1+0x23c0], R6 ;  /* 0x0023c00601007387 */ /* 0x0003e40000100800 */
[----:B------:R-:W3:Y:S02]  /*622e0*/  LDL.LU R12, [R1+0x238c] ;  /* 0x00238c00010c7983 */ /* 0x000ee40000300800 */
[----:B------:R-:W-:Y:S01]  /*622f0*/  IMAD.MOV.U32 R5, RZ, RZ, R17 ;  /* 0x000000ffff057224 */ /* 0x000fe200078e0011 */
[----:B------:R1:W-:Y:S04]  /*62300*/  STL [R1+0x23b4], R14 ;  /* 0x0023b40e01007387 */ /* 0x0003e80000100800 */
[----:B------:R1:W-:Y:S04]  /*62310*/  LDGSTS.E [R0+0x9000], [R4.64], P0 ;  /* 0x0900000004007fae */ /* 0x0003e80008121846 */
[----:B-1----:R-:W3:Y:S01]  /*62320*/  LDL.LU R17, [R1+0x1bf8] ;  /* 0x001bf80001117983 */ /* 0x002ee20000300800 */
[----:B------:R-:W-:-:S02]  /*62330*/  IMAD.MOV.U32 R4, RZ, RZ, R6 ;  /* 0x000000ffff047224 */ /* 0x000fc400078e0006 */
[----:B------:R-:W-:Y:S01]  /*62340*/  IMAD.MOV.U32 R5, RZ, RZ, R14 ;  /* 0x000000ffff057224 */ /* 0x000fe200078e000e */
[----:B------:R-:W3:Y:S01]  /*62350*/  LDL.LU R6, [R1+0x2388] ;  /* 0x0023880001067983 */ /* 0x000ee20000300800 */
[----:B------:R-:W3:Y:S03]  /*62360*/  LDL.LU R14, [R1+0x1d4c] ;  /* 0x001d4c00010e7983 */ /* 0x000ee60000300800 */
[----:B------:R1:W-:Y:S01]  /*62370*/  LDGSTS.E [R0+0x9800], [R4.64], P0 ;  /* 0x0980000004007fae */ /* 0x0003e20008121846 */
[----:B----4-:R-:W-:Y:S02]  /*62380*/  IADD3 R11, P1, R11, UR8, RZ ;  /* 0x000000080b0b7c10 */ /* 0x010fe4000ff3e0ff */
[----:B------:R-:W-:-:S03]  /*62390*/  IADD3 R9, P2, R9, UR8, RZ ;  /* 0x0000000809097c10 */ /* 0x000fc6000ff5e0ff */
[----:B------:R4:W-:Y:S01]  /*623a0*/  STL [R1+0x23b8], R11 ;  /* 0x0023b80b01007387 */ /* 0x0009e20000100800 */
[----:B--2---:R-:W-:Y:S01]  /*623b0*/  IADD3.X R16, R16, UR5, RZ, P1, !PT ;  /* 0x0000000510107c10 */ /* 0x004fe20008ffe4ff */
[----:B-1----:R-:W-:Y:S01]  /*623c0*/  IMAD.MOV.U32 R4, RZ, RZ, R11 ;  /* 0x000000ffff047224 */ /* 0x002fe200078e000b */
[----:B---3--:R-:W-:-:S03]  /*623d0*/  IADD3.X R10, R10, UR5, RZ, P2, !PT ;  /* 0x000000050a0a7c10 */ /* 0x008fc600097fe4ff */
[----:B------:R1:W-:Y:S01]  /*623e0*/  STL [R1+0x23ac], R16 ;  /* 0x0023ac1001007387 */ /* 0x0003e20000100800 */
[----:B------:R2:W-:Y:S02]  /*623f0*/  STL [R1+0x23b0], R9 ;  /* 0x0023b00901007387 */ /* 0x0005e40000100800 */
[----:B----4-:R-:W3:Y:S02]  /*62400*/  LDL.LU R11, [R1+0x1c0c] ;  /* 0x001c0c00010b7983 */ /* 0x010ee40000300800 */
[----:B------:R-:W-:Y:S01]  /*62410*/  IMAD.MOV.U32 R5, RZ, RZ, R16 ;  /* 0x000000ffff057224 */ /* 0x000fe200078e0010 */
[----:B------:R4:W-:Y:S04]  /*62420*/  STL [R1+0x23a4], R10 ;  /* 0x0023a40a01007387 */ /* 0x0009e80000100800 */
[----:B------:R2:W-:Y:S04]  /*62430*/  LDGSTS.E [R0+0xa000], [R4.64], P0 ;  /* 0x0a00000004007fae */ /* 0x0005e80008121846 */
[----:B-1----:R-:W3:Y:S01]  /*62440*/  LDL.LU R16, [R1+0x1d48] ;  /* 0x001d480001107983 */ /* 0x002ee20000300800 */
[----:B--2---:R-:W-:-:S02]  /*62450*/  IMAD.MOV.U32 R4, RZ, RZ, R9 ;  /* 0x000000ffff047224 */ /* 0x004fc400078e0009 */
[----:B------:R-:W-:Y:S01]  /*62460*/  IMAD.MOV.U32 R5, RZ, RZ, R10 ;  /* 0x000000ffff057224 */ /* 0x000fe200078e000a */
[----:B------:R-:W2:Y:S01]  /*62470*/  LDL.LU R9, [R1+0x1d5c] ;  /* 0x001d5c0001097983 */ /* 0x000ea20000300800 */
[----:B----4-:R-:W4:Y:S03]  /*62480*/  LDL.LU R10, [R1+0x1d6c] ;  /* 0x001d6c00010a7983 */ /* 0x010f260000300800 */
[----:B------:R1:W-:Y:S01]  /*62490*/  LDGSTS.E [R0+0xa800], [R4.64], P0 ;  /* 0x0a80000004007fae */ /* 0x0003e20008121846 */
[----:B------:R-:W-:Y:S02]  /*624a0*/  IADD3 R15, P1, R15, UR8, RZ ;  /* 0x000000080f0f7c10 */ /* 0x000fe4000ff3e0ff */
[----:B------:R-:W-:Y:S02]  /*624b0*/  IADD3 R19, P2, R19, UR8, RZ ;  /* 0x0000000813137c10 */ /* 0x000fe4000ff5e0ff */
[----:B------:R-:W-:Y:S01]  /*624c0*/  IADD3.X R18, R18, UR5, RZ, P1, !PT ;  /* 0x0000000512127c10 */ /* 0x000fe20008ffe4ff */
[----:B------:R-:W-:Y:S01]  /*624d0*/  STL [R1+0x23a8], R15 ;  /* 0x0023a80f01007387 */ /* 0x000fe20000100800 */
[----:B------:R-:W-:-:S03]  /*624e0*/  IADD3.X R20, R20, UR5, RZ, P2, !PT ;  /* 0x0000000514147c10 */ /* 0x000fc600097fe4ff */
[----:B------:R1:W-:Y:S02]  /*624f0*/  STL [R1+0x239c], R18 ;  /* 0x00239c1201007387 */ /* 0x0003e40000100800 */
[----:B-1----:R-:W-:Y:S02]  /*62500*/  IMAD.MOV.U32 R5, RZ, RZ, R18 ;  /* 0x000000ffff057224 */ /* 0x002fe400078e0012 */
[----:B------:R-:W-:Y:S01]  /*62510*/  STL [R1+0x23a0], R19 ;  /* 0x0023a01301007387 */ /* 0x000fe20000100800 */
[----:B------:R-:W-:-:S05]  /*62520*/  IMAD.MOV.U32 R4, RZ, RZ, R15 ;  /* 0x000000ffff047224 */ /* 0x000fca00078e000f */
[----:B------:R1:W-:Y:S04]  /*62530*/  LDGSTS.E [R0+0xb000], [R4.64], P0 ;  /* 0x0b00000004007fae */ /* 0x0003e80008121846 */
[----:B------:R-:W4:Y:S01]  /*62540*/  LDL.LU R18, [R1+0x1d58] ;  /* 0x001d580001127983 */ /* 0x000f220000300800 */
[----:B------:R-:W-:Y:S02]  /*62550*/  STL [R1+0x2394], R20 ;  /* 0x0023941401007387 */ /* 0x000fe40000100800 */
[----:B------:R-:W4:Y:S01]  /*62560*/  LDL.LU R15, [R1+0x1d68] ;  /* 0x001d6800010f7983 */ /* 0x000f220000300800 */
[----:B------:R-:W-:Y:S02]  /*62570*/  IADD3 R7, P1, R7, UR8, RZ ;  /* 0x0000000807077c10 */ /* 0x000fe4000ff3e0ff */
[----:B------:R-:W-:Y:S01]  /*62580*/  IADD3 R13, P2, R13, UR8, RZ ;  /* 0x000000080d0d7c10 */ /* 0x000fe2000ff5e0ff */
[----:B-1----:R-:W-:-:S02]  /*62590*/  IMAD.MOV.U32 R4, RZ, RZ, R19 ;  /* 0x000000ffff047224 */ /* 0x002fc400078e0013 */
[----:B------:R-:W-:Y:S01]  /*625a0*/  IMAD.MOV.U32 R5, RZ, RZ, R20 ;  /* 0x000000ffff057224 */ /* 0x000fe200078e0014 */
[----:B------:R-:W-:Y:S04]  /*625b0*/  STL [R1+0x2398], R7 ;  /* 0x0023980701007387 */ /* 0x000fe80000100800 */
[----:B------:R1:W-:Y:S02]  /*625c0*/  LDGSTS.E [R0+0xb800], [R4.64], P0 ;  /* 0x0b80000004007fae */ /* 0x0003e40008121846 */
[----:B-1----:R-:W-:Y:S01]  /*625d0*/  IMAD.MOV.U32 R4, RZ, RZ, R7 ;  /* 0x000000ffff047224 */ /* 0x002fe200078e0007 */
[----:B------:R-:W-:-:S05]  /*625e0*/  IADD3.X R12, R12, UR5, RZ, P1, !PT ;  /* 0x000000050c0c7c10 */ /* 0x000fca0008ffe4ff */
[----:B------:R-:W-:Y:S01]  /*625f0*/  IMAD.MOV.U32 R5, RZ, RZ, R12 ;  /* 0x000000ffff057224 */ /* 0x000fe200078e000c */
[----:B------:R1:W-:Y:S01]  /*62600*/  STL [R1+0x238c], R12 ;  /* 0x00238c0c01007387 */ /* 0x0003e20000100800 */
[----:B------:R-:W-:Y:S01]  /*62610*/  IADD3.X R17, R17, UR5, RZ, P2, !PT ;  /* 0x0000000511117c10 */ /* 0x000fe200097fe4ff */
[----:B------:R-:W-:Y:S02]  /*62620*/  STL [R1+0x2390], R13 ;  /* 0x0023900d01007387 */ /* 0x000fe40000100800 */
[----:B------:R1:W-:Y:S04]  /*62630*/  LDGSTS.E [R0+0xc000], [R4.64], P0 ;  /* 0x0c00000004007fae */ /* 0x0003e80008121846 */
[----:B-1----:R-:W4:Y:S01]  /*62640*/  LDL.LU R12, [R1+0x1d7c] ;  /* 0x001d7c00010c7983 */ /* 0x002f220000300800 */
[----:B------:R1:W-:Y:S02]  /*62650*/  STL [R1+0x1bf8], R17 ;  /* 0x001bf81101007387 */ /* 0x0003e40000100800 */
[----:B------:R-:W4:Y:S02]  /*62660*/  LDL.LU R7, [R1+0x1d8c] ;  /* 0x001d8c0001077983 */ /* 0x000f240000300800 */
[----:B------:R-:W-:-:S02]  /*62670*/  IMAD.MOV.U32 R5, RZ, RZ, R17 ;  /* 0x000000ffff057224 */ /* 0x000fc400078e0011 */
[----:B-1----:R-:W4:Y:S01]  /*62680*/  LDL.LU R17, [R1+0x1d78] ;  /* 0x001d780001117983 */ /* 0x002f220000300800 */
[----:B------:R-:W-:Y:S02]  /*62690*/  IMAD.MOV.U32 R4, RZ, RZ, R13 ;  /* 0x000000ffff047224 */ /* 0x000fe400078e000d */
[----:B------:R-:W4:Y:S01]  /*626a0*/  LDL.LU R13, [R1+0x1d88] ;  /* 0x001d8800010d7983 */ /* 0x000f220000300800 */
[----:B------:R-:W-:Y:S02]  /*626b0*/  IADD3 R6, P1, R6, UR8, RZ ;  /* 0x0000000806067c10 */ /* 0x000fe4000ff3e0ff */
[----:B------:R-:W-:Y:S01]  /*626c0*/  IADD3 R14, P2, R14, UR8, RZ ;  /* 0x000000080e0e7c10 */ /* 0x000fe2000ff5e0ff */
[----:B------:R1:W-:Y:S04]  /*626d0*/  LDGSTS.E [R0+0xc800], [R4.64], P0 ;  /* 0x0c80000004007fae */ /* 0x0003e80008121846 */
[----:B------:R-:W-:Y:S01]  /*626e0*/  STL [R1+0x2388], R6 ;  /* 0x0023880601007387 */ /* 0x000fe20000100800 */
[----:B-1----:R-:W-:Y:S01]  /*626f0*/  IMAD.MOV.U32 R4, RZ, RZ, R6 ;  /* 0x000000ffff047224 */ /* 0x002fe200078e0006 */
[----:B---3--:R-:W-:-:S05]  /*62700*/  IADD3.X R11, R11, UR5, RZ, P1, !PT ;  /* 0x000000050b0b7c10 */ /* 0x008fca0008ffe4ff */
[----:B------:R-:W-:Y:S01]  /*62710*/  IMAD.MOV.U32 R5, RZ, RZ, R11 ;  /* 0x000000ffff057224 */ /* 0x000fe200078e000b */
[----:B------:R1:W-:Y:S01]  /*62720*/  STL [R1+0x1c0c], R11 ;  /* 0x001c0c0b01007387 */ /* 0x0003e20000100800 */
[----:B------:R-:W-:Y:S01]  /*62730*/  IADD3.X R16, R16, UR5, RZ, P2, !PT ;  /* 0x0000000510107c10 */ /* 0x000fe200097fe4ff */
[----:B------:R-:W-:Y:S02]  /*62740*/  STL [R1+0x1d4c], R14 ;  /* 0x001d4c0e01007387 */ /* 0x000fe40000100800 */
[----:B------:R3:W-:Y:S04]  /*62750*/  LDGSTS.E [R0+0xd000], [R4.64], P0 ;  /* 0x0d00000004007fae */ /* 0x0007e80008121846 */
[----:B-1----:R-:W4:Y:S01]  /*62760*/  LDL.LU R11, [R1+0x1d9c] ;  /* 0x001d9c00010b7983 */ /* 0x002f220000300800 */
[----:B------:R1:W-:Y:S02]  /*62770*/  STL [R1+0x1d48], R16 ;  /* 0x001d481001007387 */ /* 0x0003e40000100800 */
[----:B------:R-:W4:Y:S01]  /*62780*/  LDL.LU R6, [R1+0x2058] ;  /* 0x0020580001067983 */ /* 0x000f220000300800 */
[----:B--2---:R-:W-:Y:S01]  /*62790*/  IADD3 R9, P1, R9, UR8, RZ ;  /* 0x0000000809097c10 */ /* 0x004fe2000ff3e0ff */
[----:B---3--:R-:W-:-:S02]  /*627a0*/  IMAD.MOV.U32 R5, RZ, RZ, R16 ;  /* 0x000000ffff057224 */ /* 0x008fc400078e0010 */
[----:B------:R-:W-:Y:S01]  /*627b0*/  IMAD.MOV.U32 R4, RZ, RZ, R14 ;  /* 0x000000ffff047224 */ /* 0x000fe200078e000e */
[----:B----4-:R-:W-:Y:S01]  /*627c0*/  IADD3 R10, P2, R10, UR8, RZ ;  /* 0x000000080a0a7c10 */ /* 0x010fe2000ff5e0ff */
[----:B-1----:R-:W2:Y:S01]  /*627d0*/  LDL.LU R16, [R1+0x1d98] ;  /* 0x001d980001107983 */ /* 0x002ea20000300800 */
[----:B------:R-:W3:Y:S02]  /*627e0*/  LDL.LU R14, [R1+0x1dec] ;  /* 0x001dec00010e7983 */ /* 0x000ee40000300800 */
[----:B------:R1:W-:Y:S01]  /*627f0*/  STL [R1+0x1d5c], R9 ;  /* 0x001d5c0901007387 */ /* 0x0003e20000100800 */
[----:B------:R4:W-:Y:S02]  /*62800*/  LDGSTS.E [R0+0xd800], [R4.64], P0 ;  /* 0x0d80000004007fae */ /* 0x0009e40008121846 */
[----:B----4-:R-:W-:Y:S01]  /*62810*/  IMAD.MOV.U32 R4, RZ, RZ, R9 ;  /* 0x000000ffff047224 */ /* 0x010fe200078e0009 */
[----:B------:R-:W-:Y:S02]  /*62820*/  IADD3.X R18, R18, UR5, RZ, P1, !PT ;  /* 0x0000000512127c10 */ /* 0x000fe40008ffe4ff */
[----:B------:R-:W-:-:S03]  /*62830*/  IADD3.X R15, R15, UR5, RZ, P2, !PT ;  /* 0x000000050f0f7c10 */ /* 0x000fc600097fe4ff */
[----:B------:R4:W-:Y:S01]  /*62840*/  STL [R1+0x1d58], R18 ;  /* 0x001d581201007387 */ /* 0x0009e20000100800 */
[----:B------:R4:W-:Y:S02]  /*62850*/  STL [R1+0x1d6c], R10 ;  /* 0x001d6c0a01007387 */ /* 0x0009e40000100800 */
[----:B-1----:R-:W3:Y:S02]  /*62860*/  LDL.LU R9, [R1+0x229c] ;  /* 0x00229c0001097983 */ /* 0x002ee40000300800 */
[----:B------:R1:W-:Y:S02]  /*62870*/  STL [R1+0x1d68], R15 ;  /* 0x001d680f01007387 */ /* 0x0003e40000100800 */
[----:B------:R-:W-:Y:S01]  /*62880*/  IMAD.MOV.U32 R5, RZ, RZ, R18 ;  /* 0x000000ffff057224 */ /* 0x000fe200078e0012 */
[----:B------:R-:W3:Y:S04]  /*62890*/  LDL.LU R19, [R1+0x22a4] ;  /* 0x0022a40001137983 */ /* 0x000ee80000300800 */
[----:B------:R1:W-:Y:S04]  /*628a0*/  LDGSTS.E [R0+0xe000], [R4.64], P0 ;  /* 0x0e00000004007fae */ /* 0x0003e80008121846 */
[----:B----4-:R-:W4:Y:S01]  /*628b0*/  LDL.LU R18, [R1+0x21a8] ;  /* 0x0021a80001127983 */ /* 0x010f220000300800 */
[----:B------:R-:W4:Y:S02]  /*628c0*/  LDL.LU R20, [R1+0x22a0] ;  /* 0x0022a00001147983 */ /* 0x000f240000300800 */
[----:B-1----:R-:W-:-:S02]  /*628d0*/  IMAD.MOV.U32 R4, RZ, RZ, R10 ;  /* 0x000000ffff047224 */ /* 0x002fc400078e000a */
[----:B------:R-:W-:Y:S01]  /*628e0*/  IMAD.MOV.U32 R5, RZ, RZ, R15 ;  /* 0x000000ffff057224 */ /* 0x000fe200078e000f */
[----:B------:R-:W4:Y:S01]  /*628f0*/  LDL.LU R10, [R1+0x22ac] ;  /* 0x0022ac00010a7983 */ /* 0x000f220000300800 */
[----:B------:R-:W4:Y:S03]  /*62900*/  LDL.LU R15, [R1+0x22b4] ;  /* 0x0022b400010f7983 */ /* 0x000f260000300800 */
[----:B------:R1:W-:Y:S01]  /*62910*/  LDGSTS.E [R0+0xe800], [R4.64], P0 ;  /* 0x0e80000004007fae */ /* 0x0003e20008121846 */
[----:B------:R-:W-:Y:S02]  /*62920*/  IADD3 R12, P1, R12, UR8, RZ ;  /* 0x000000080c0c7c10 */ /* 0x000fe4000ff3e0ff */
[----:B------:R-:W-:-:S03]  /*62930*/  IADD3 R7, P2, R7, UR8, RZ ;  /* 0x0000000807077c10 */ /* 0x000fc6000ff5e0ff */
[----:B------:R1:W-:Y:S01]  /*62940*/  STL [R1+0x1d7c], R12 ;  /* 0x001d7c0c01007387 */ /* 0x0003e20000100800 */
[----:B------:R-:W-:Y:S01]  /*62950*/  IADD3.X R17, R17, UR5, RZ, P1, !PT ;  /* 0x0000000511117c10 */ /* 0x000fe20008ffe4ff */
[----:B-1----:R-:W-:Y:S01]  /*62960*/  IMAD.MOV.U32 R4, RZ, RZ, R12 ;  /* 0x000000ffff047224 */ /* 0x002fe200078e000c */
[----:B------:R-:W-:-:S03]  /*62970*/  IADD3.X R13, R13, UR5, RZ, P2, !PT ;  /* 0x000000050d0d7c10 */ /* 0x000fc600097fe4ff */
[----:B------:R1:W-:Y:S01]  /*62980*/  STL [R1+0x1d78], R17 ;  /* 0x001d781101007387 */ /* 0x0003e20000100800 */
[----:B------:R1:W-:Y:S02]  /*62990*/  STL [R1+0x1d8c], R7 ;  /* 0x001d8c0701007387 */ /* 0x0003e40000100800 */
[----:B------:R-:W4:Y:S01]  /*629a0*/  LDL.LU R12, [R1+0x22a8] ;  /* 0x0022a800010c7983 */ /* 0x000f220000300800 */
[----:B------:R-:W-:Y:S01]  /*629b0*/  MOV R5, R17 ;  /* 0x0000001100057202 */ /* 0x000fe20000000f00 */
[----:B------:R1:W-:Y:S04]  /*629c0*/  STL [R1+0x1d88], R13 ;  /* 0x001d880d01007387 */ /* 0x0003e80000100800 */
[----:B------:R1:W-:Y:S04]  /*629d0*/  LDGSTS.E [R0+0xf000], [R4.64], P0 ;  /* 0x0f00000004007fae */ /* 0x0003e80008121846 */
[----:B-1----:R-:W4:Y:S01]  /*629e0*/  LDL.LU R17, [R1+0x22b0] ;  /* 0x0022b00001117983 */ /* 0x002f220000300800 */
[----:B------:R-:W-:-:S02]  /*629f0*/  IMAD.MOV.U32 R4, RZ, RZ, R7 ;  /* 0x000000ffff047224 */ /* 0x000fc400078e0007 */
[----:B------:R-:W-:Y:S01]  /*62a00*/  IMAD.MOV.U32 R5, RZ, RZ, R13 ;  /* 0x000000ffff057224 */ /* 0x000fe200078e000d */
[----:B------:R-:W4:Y:S01]  /*62a10*/  LDL.LU R7, [R1+0x22bc] ;  /* 0x0022bc0001077983 */ /* 0x000f220000300800 */
[----:B------:R-:W4:Y:S03]  /*62a20*/  LDL.LU R13, [R1+0x2384] ;  /* 0x00238400010d7983 */ /* 0x000f260000300800 */
[----:B------:R1:W-:Y:S01]  /*62a30*/  LDGSTS.E [R0+0xf800], [R4.64], P0 ;  /* 0x0f80000004007fae */ /* 0x0003e20008121846 */
[----:B------:R-:W-:Y:S02]  /*62a40*/  IADD3 R11, P1, R11, UR8, RZ ;  /* 0x000000080b0b7c10 */ /* 0x000fe4000ff3e0ff */
[----:B------:R-:W-:-:S03]  /*62a50*/  IADD3 R6, P2, R6, UR8, RZ ;  /* 0x0000000806067c10 */ /* 0x000fc6000ff5e0ff */
[----:B------:R3:W-:Y:S01]  /*62a60*/  STL [R1+0x1d9c], R11 ;  /* 0x001d9c0b01007387 */ /* 0x0007e20000100800 */
[----:B--2---:R-:W-:Y:S02]  /*62a70*/  IADD3.X R16, R16, UR5, RZ, P1, !PT ;  /* 0x0000000510107c10 */ /* 0x004fe40008ffe4ff */
[----:B---3--:R-:W-:Y:S01]  /*62a80*/  IADD3.X R14, R14, UR5, RZ, P2, !PT ;  /* 0x000000050e0e7c10 */ /* 0x008fe200097fe4ff */
[----:B-1----:R-:W-:Y:S02]  /*62a90*/  IMAD.MOV.U32 R4, RZ, RZ, R11 ;  /* 0x000000ffff047224 */ /* 0x002fe400078e000b */
[----:B------:R1:W-:Y:S01]  /*62aa0*/  STL [R1+0x1d98], R16 ;  /* 0x001d981001007387 */ /* 0x0003e20000100800 */
[----:B------:R-:W-:Y:S02]  /*62ab0*/  STL [R1+0x2058], R6 ;  /* 0x0020580601007387 */ /* 0x000fe40000100800 */
[----:B------:R-:W2:Y:S02]  /*62ac0*/  LDL.LU R11, [R1+0x22b8] ;  /* 0x0022b800010b7983 */ /* 0x000ea40000300800 */
[----:B------:R-:W-:Y:S01]  /*62ad0*/  IMAD.MOV.U32 R5, RZ, RZ, R16 ;  /* 0x000000ffff057224 */ /* 0x000fe200078e0010 */
[----:B------:R3:W-:Y:S04]  /*62ae0*/  STL [R1+0x1dec], R14 ;  /* 0x001dec0e01007387 */ /* 0x0007e80000100800 */
[----:B------:R3:W-:Y:S04]  /*62af0*/  LDGSTS.E [R0+0x10000], [R4.64], P0 ;  /* 0x1000000004007fae */ /* 0x0007e80008121846 */
[----:B-1----:R-:W2:Y:S01]  /*62b00*/  LDL.LU R16, [R1+0x22c0] ;  /* 0x0022c00001107983 */ /* 0x002ea20000300800 */
[----:B---3--:R-:W-:-:S02]  /*62b10*/  IMAD.MOV.U32 R4, RZ, RZ, R6 ;  /* 0x000000ffff047224 */ /* 0x008fc400078e0006 */
[----:B------:R-:W-:Y:S02]  /*62b20*/  IMAD.MOV.U32 R5, RZ, RZ, R14 ;  /* 0x000000ffff057224 */ /* 0x000fe400078e000e */
[----:B------:R-:W3:Y:S01]  /*62b30*/  LDL.LU R14, [R1+0x2380] ;  /* 0x00238000010e7983 */ /* 0x000ee20000300800 */
[----:B------:R-:W3:Y:S03]  /*62b40*/  LDL.LU R6, [R1+0x237c] ;  /* 0x00237c0001067983 */ /* 0x000ee60000300800 */
[----:B------:R1:W-:Y:S01]  /*62b50*/  LDGSTS.E [R0+0x10800], [R4.64], P0 ;  /* 0x1080000004007fae */ /* 0x0003e20008121846 */
[----:B------:R-:W-:Y:S02]  /*62b60*/  IADD3 R9, P1, R9, UR8, RZ ;  /* 0x0000000809097c10 */ /* 0x000fe4000ff3e0ff */
[----:B------:R-:W-:Y:S02]  /*62b70*/  IADD3 R19, P2, R19, UR8, RZ ;  /* 0x0000000813137c10 */ /* 0x000fe4000ff5e0ff */
[----:B----4-:R-:W-:Y:S01]  /*62b80*/  IADD3.X R18, R18, UR5, RZ, P1, !PT ;  /* 0x0000000512127c10 */ /* 0x010fe20008ffe4ff */
[----:B------:R-:W-:Y:S01]  /*62b90*/  STL [R1+0x229c], R9 ;  /* 0x00229c0901007387 */ /* 0x000fe20000100800 */
[----:B------:R-:W-:-:S03]  /*62ba0*/  IADD3.X R20, R20, UR5, RZ, P2, !PT ;  /* 0x0000000514147c10 */ /* 0x000fc600097fe4ff */
[----:B------:R4:W-:Y:S01]  /*62bb0*/  STL [R1+0x21a8], R18 ;  /* 0x0021a81201007387 */ /* 0x0009e20000100800 */
[----:B-1----:R-:W-:Y:S02]  /*62bc0*/  IMAD.MOV.U32 R5, RZ, RZ, R18 ;  /* 0x000000ffff057224 */ /* 0x002fe400078e0012 */
[----:B------:R-:W-:Y:S02]  /*62bd0*/  STL [R1+0x22a4], R19 ;  /* 0x0022a41301007387 */ /* 0x000fe40000100800 */
[----:B------:R-:W-:Y:S01]  /*62be0*/  IMAD.MOV.U32 R4, RZ, RZ, R9 ;  /* 0x000000ffff047224 */ /* 0x000fe200078e0009 */
[----:B------:R-:W-:-:S04]  /*62bf0*/  IADD3 R10, P1, R10, UR8, RZ ;  /* 0x000000080a0a7c10 */ /* 0x000fc8000ff3e0ff */
[----:B------:R1:W-:Y:S04]  /*62c00*/  LDGSTS.E [R0+0x11000], [R4.64], P0 ;  /* 0x1100000004007fae */ /* 0x0003e80008121846 */
[----:B----4-:R-:W4:Y:S01]  /*62c10*/  LDL.LU R18, [R1+0x22c4] ;  /* 0x0022c40001127983 */ /* 0x010f220000300800 */
[----:B------:R-:W-:Y:S02]  /*62c20*/  STL [R1+0x22a0], R20 ;  /* 0x0022a01401007387 */ /* 0x000fe40000100800 */
[----:B------:R-:W4:Y:S01]  /*62c30*/  LDL.LU R9, [R1+0x22c8] ;  /* 0x0022c80001097983 */ /* 0x000f220000300800 */
[----:B------:R-:W-:Y:S01]  /*62c40*/  IADD3 R15, P2, R15, UR8, RZ ;  /* 0x000000080f0f7c10 */ /* 0x000fe2000ff5e0ff */
[----:B------:R-:W-:Y:S01]  /*62c50*/  STL [R1+0x22ac], R10 ;  /* 0x0022ac0a01007387 */ /* 0x000fe20000100800 */
[----:B-1----:R-:W-:-:S02]  /*62c60*/  IMAD.MOV.U32 R4, RZ, RZ, R19 ;  /* 0x000000ffff047224 */ /* 0x002fc400078e0013 */
[----:B------:R-:W-:-:S05]  /*62c70*/  IMAD.MOV.U32 R5, RZ, RZ, R20 ;  /* 0x000000ffff057224 */ /* 0x000fca00078e0014 */
        /* <DEDUP_REMOVED lines=29> */
[----:B---3--:R-:W-:Y:S01]  /*62e50*/  IADD3 R14, P1, R14, UR8, RZ ;  /* 0x000000080e0e7c10 */ /* 0x008fe2000ff3e0ff */
[----:B--2---:R-:W-:-:S02]  /*62e60*/  IMAD.MOV.U32 R5, RZ, RZ, R16 ;  /* 0x000000ffff057224 */ /* 0x004fc400078e0010 */
[----:B------:R-:W-:Y:S01]  /*62e70*/  IMAD.MOV.U32 R4, RZ, RZ, R13 ;  /* 0x000000ffff047224 */ /* 0x000fe200078e000d */
[----:B------:R-:W-:Y:S01]  /*62e80*/  IADD3 R6, P2, R6, UR8, RZ ;  /* 0x0000000806067c10 */ /* 0x000fe2000ff5e0ff */
[----:B-1----:R-:W2:Y:S01]  /*62e90*/  LDL.LU R16, [R1+0x22d4] ;  /* 0x0022d40001107983 */ /* 0x002ea20000300800 */
[----:B------:R-:W3:Y:S02]  /*62ea0*/  LDL.LU R13, [R1+0x22d8] ;  /* 0x0022d800010d7983 */ /* 0x000ee40000300800 */
[----:B------:R1:W-:Y:S01]  /*62eb0*/  STL [R1+0x2380], R14 ;  /* 0x0023800e01007387 */ /* 0x0003e20000100800 */
[----:B------:R1:W-:Y:S02]  /*62ec0*/  LDGSTS.E [R0+0x13800], [R4.64], P0 ;  /* 0x1380000004007fae */ /* 0x0003e40008121846 */
[----:B-1----:R-:W-:Y:S01]  /*62ed0*/  IMAD.MOV.U32 R4, RZ, RZ, R14 ;  /* 0x000000ffff047224 */ /* 0x002fe200078e000e */
[----:B----4-:R-:W-:Y:S02]  /*62ee0*/  IADD3.X R18, R18, UR5, RZ, P1, !PT ;  /* 0x0000000512127c10 */ /* 0x010fe40008ffe4ff */
[----:B------:R-:W-:-:S03]  /*62ef0*/  IADD3.X R9, R9, UR5, RZ, P2, !PT ;  /* 0x0000000509097c10 */ /* 0x000fc600097fe4ff */
[----:B------:R1:W-:Y:S01]  /*62f00*/  STL [R1+0x22c4], R18 ;  /* 0x0022c41201007387 */ /* 0x0003e20000100800 */
[----:B------:R4:W-:Y:S02]  /*62f10*/  STL [R1+0x237c], R6 ;  /* 0x00237c0601007387 */ /* 0x0009e40000100800 */
[----:B------:R-:W3:Y:S02]  /*62f20*/  LDL.LU R14, [R1+0x2368] ;  /* 0x00236800010e7983 */ /* 0x000ee40000300800 */
[----:B------:R4:W-:Y:S02]  /*62f30*/  STL [R1+0x22c8], R9 ;  /* 0x0022c80901007387 */ /* 0x0009e40000100800 */
[----:B------:R-:W-:Y:S01]  /*62f40*/  IMAD.MOV.U32 R5, RZ, RZ, R18 ;  /* 0x000000ffff057224 */ /* 0x000fe200078e0012 */
[----:B------:R-:W3:Y:S04]  /*62f50*/  LDL.LU R19, [R1+0x2364] ;  /* 0x0023640001137983 */ /* 0x000ee80000300800 */
[----:B------:R4:W-:Y:S04]  /*62f60*/  LDGSTS.E [R0+0x14000], [R4.64], P0 ;  /* 0x1400000004007fae */ /* 0x0009e80008121846 */
[----:B-1----:R-:W3:Y:S01]  /*62f70*/  LDL.LU R18, [R1+0x22dc] ;  /* 0x0022dc0001127983 */ /* 0x002ee20000300800 */
[----:B------:R-:W3:Y:S02]  /*62f80*/  LDL.LU R20, [R1+0x22e0] ;  /* 0x0022e00001147983 */ /* 0x000ee40000300800 */
[----:B----4-:R-:W-:-:S02]  /*62f90*/  IMAD.MOV.U32 R4, RZ, RZ, R6 ;  /* 0x000000ffff047224 */ /* 0x010fc400078e0006 */
        /* <DEDUP_REMOVED lines=12> */
[----:B------:R-:W4:Y:S02]  /*63060*/  LDL.LU R12, [R1+0x22e4] ;  /* 0x0022e400010c7983 */ /* 0x000f240000300800 */
[----:B------:R-:W-:Y:S01]  /*63070*/  IMAD.MOV.U32 R5, RZ, RZ, R17 ;  /* 0x000000ffff057224 */ /* 0x000fe200078e0011 */
        /* <DEDUP_REMOVED lines=16> */
[----:B------:R-:W-:Y:S02]  /*63180*/  IMAD.MOV.U32 R5, RZ, RZ, R16 ;  /* 0x000000ffff057224 */ /* 0x000fe400078e0010 */
[----:B------:R-:W2:Y:S01]  /*63190*/  LDL.LU R11, [R1+0x22ec] ;  /* 0x0022ec00010b7983 */ /* 0x000ea20000300800 */
        /* <DEDUP_REMOVED lines=10> */
[----:B------:R-:W-:Y:S01]  /*63240*/  IADD3.X R18, R18, UR5, RZ, P1, !PT ;  /* 0x0000000512127c10 */ /* 0x000fe20008ffe4ff */
[----:B------:R-:W-:Y:S01]  /*63250*/  STL [R1+0x2368], R14 ;  /* 0x0023680e01007387 */ /* 0x000fe20000100800 */
[----:B------:R-:W-:-:S03]  /*63260*/  IADD3.X R20, R20, UR5, RZ, P2, !PT ;  /* 0x0000000514147c10 */ /* 0x000fc600097fe4ff */
[----:B------:R4:W-:Y:S01]  /*63270*/  STL [R1+0x22dc], R18 ;  /* 0x0022dc1201007387 */ /* 0x0009e20000100800 */
[----:B-1----:R-:W-:Y:S02]  /*63280*/  IMAD.MOV.U32 R5, RZ, RZ, R18 ;  /* 0x000000ffff057224 */ /* 0x002fe400078e0012 */
[----:B------:R-:W-:Y:S02]  /*63290*/  STL [R1+0x2364], R19 ;  /* 0x0023641301007387 */ /* 0x000fe40000100800 */
[----:B------:R-:W-:Y:S01]  /*632a0*/  IMAD.MOV.U32 R4, RZ, RZ, R14 ;  /* 0x000000ffff047224 */ /* 0x000fe200078e000e */
[----:B----4-:R-:W-:-:S04]  /*632b0*/  IADD3 R6, P1, R6, UR8, RZ ;  /* 0x0000000806067c10 */ /* 0x010fc8000ff3e0ff */
[----:B------:R1:W-:Y:S04]  /*632c0*/  LDGSTS.E [R0+0x17000], [R4.64], P0 ;  /* 0x1700000004007fae */ /* 0x0003e80008121846 */
[----:B------:R-:W4:Y:S01]  /*632d0*/  LDL.LU R18, [R1+0x22f4] ;  /* 0x0022f40001127983 */ /* 0x000f220000300800 */
        /* <DEDUP_REMOVED lines=33> */
[----:B---3--:R-:W-:Y:S01]  /*634f0*/  IADD3 R13, P1, R13, UR8, RZ ;  /* 0x000000080d0d7c10 */ /* 0x008fe2000ff3e0ff */
[----:B------:R1:W-:Y:S02]  /*63500*/  STL [R1+0x22f0], R16 ;  /* 0x0022f01001007387 */ /* 0x0003e40000100800 */
[----:B------:R-:W3:Y:S01]  /*63510*/  LDL.LU R10, [R1+0x233c] ;  /* 0x00233c00010a7983 */ /* 0x000ee20000300800 */
[----:B------:R-:W-:Y:S01]  /*63520*/  IADD3 R7, P2, R7, UR8, RZ ;  /* 0x0000000807077c10 */ /* 0x000fe2000ff5e0ff */
[----:B--2---:R-:W-:-:S02]  /*63530*/  IMAD.MOV.U32 R5, RZ, RZ, R16 ;  /* 0x000000ffff057224 */ /* 0x004fc400078e0010 */
[----:B------:R-:W-:Y:S01]  /*63540*/  IMAD.MOV.U32 R4, RZ, RZ, R15 ;  /* 0x000000ffff047224 */ /* 0x000fe200078e000f */
[----:B-1----:R-:W2:Y:S01]  /*63550*/  LDL.LU R16, [R1+0x2304] ;  /* 0x0023040001107983 */ /* 0x002ea20000300800 */
[----:B------:R-:W2:Y:S02]  /*63560*/  LDL.LU R15, [R1+0x2308] ;  /* 0x00230800010f7983 */ /* 0x000ea40000300800 */
[----:B------:R1:W-:Y:S01]  /*63570*/  STL [R1+0x2350], R13 ;  /* 0x0023500d01007387 */ /* 0x0003e20000100800 */
[----:B------:R1:W-:Y:S02]  /*63580*/  LDGSTS.E [R0+0x19800], [R4.64], P0 ;  /* 0x1980000004007fae */ /* 0x0003e40008121846 */
[----:B-1----:R-:W-:Y:S01]  /*63590*/  IMAD.MOV.U32 R4, RZ, RZ, R13 ;  /* 0x000000ffff047224 */ /* 0x002fe200078e000d */
[----:B----4-:R-:W-:Y:S02]  /*635a0*/  IADD3.X R18, R18, UR5, RZ, P1, !PT ;  /* 0x0000000512127c10 */ /* 0x010fe40008ffe4ff */
[----:B------:R-:W-:-:S03]  /*635b0*/  IADD3.X R14, R14, UR5, RZ, P2, !PT ;  /* 0x000000050e0e7c10 */ /* 0x000fc600097fe4ff */
[----:B------:R1:W-:Y:S01]  /*635c0*/  STL [R1+0x22f4], R18 ;  /* 0x0022f41201007387 */ /* 0x0003e20000100800 */
[----:B------:R4:W-:Y:S02]  /*635d0*/  STL [R1+0x234c], R7 ;  /* 0x00234c0701007387 */ /* 0x0009e40000100800 */
[----:B------:R-:W2:Y:S02]  /*635e0*/  LDL.LU R19, [R1+0x2338] ;  /* 0x0023380001137983 */ /* 0x000ea40000300800 */
[----:B------:R4:W-:Y:S01]  /*635f0*/  STL [R1+0x22f8], R14 ;  /* 0x0022f80e01007387 */ /* 0x0009e20000100800 */
[----:B------:R-:W2:Y:S01]  /*63600*/  LDL.LU R13, [R1+0x2334] ;  /* 0x00233400010d7983 */ /* 0x000ea20000300800 */
[----:B------:R-:W2:Y:S02]  /*63610*/  LDL.LU R20, [R1+0x230c] ;  /* 0x00230c0001147983 */ /* 0x000ea40000300800 */
[----:B------:R-:W-:Y:S02]  /*63620*/  IMAD.MOV.U32 R5, RZ, RZ, R18 ;  /* 0x000000ffff057224 */ /* 0x000fe400078e0012 */
[----:B-1----:R-:W2:Y:S04]  /*63630*/  LDL.LU R18, [R1+0x2310] ;  /* 0x0023100001127983 */ /* 0x002ea80000300800 */
[----:B------:R1:W-:Y:S02]  /*63640*/  LDGSTS.E [R0+0x1a000], [R4.64], P0 ;  /* 0x1a00000004007fae */ /* 0x0003e40008121846 */
[----:B-1----:R-:W-:-:S02]  /*63650*/  IMAD.MOV.U32 R4, RZ, RZ, R7 ;  /* 0x000000ffff047224 */ /* 0x002fc400078e0007 */
[----:B------:R-:W-:Y:S01]  /*63660*/  IMAD.MOV.U32 R5, RZ, RZ, R14 ;  /* 0x000000ffff057224 */ /* 0x000fe200078e000e */
[----:B----4-:R-:W2:Y:S01]  /*63670*/  LDL.LU R7, [R1+0x2330] ;  /* 0x0023300001077983 */ /* 0x010ea20000300800 */
[----:B------:R-:W2:Y:S03]  /*63680*/  LDL.LU R14, [R1+0x232c] ;  /* 0x00232c00010e7983 */ /* 0x000ea60000300800 */
        /* <DEDUP_REMOVED lines=8> */
[----:B------:R-:W-:Y:S02]  /*63710*/  STL [R1+0x2344], R6 ;  /* 0x0023440601007387 */ /* 0x000fe40000100800 */
[----:B------:R-:W2:Y:S02]  /*63720*/  LDL.LU R12, [R1+0x2314] ;  /* 0x00231400010c7983 */ /* 0x000ea40000300800 */
[----:B------:R-:W-:Y:S01]  /*63730*/  IMAD.MOV.U32 R5, RZ, RZ, R17 ;  /* 0x000000ffff057224 */ /* 0x000fe200078e0011 */
[----:B------:R1:W-:Y:S04]  /*63740*/  STL [R1+0x2300], R9 ;  /* 0x0023000901007387 */ /* 0x0003e80000100800 */
[----:B------:R1:W-:Y:S04]  /*63750*/  LDGSTS.E [R0+0x1b000], [R4.64], P0 ;  /* 0x1b00000004007fae */ /* 0x0003e80008121846 */
[----:B-1----:R-:W2:Y:S01]  /*63760*/  LDL.LU R17, [R1+0x2318] ;  /* 0x0023180001117983 */ /* 0x002ea20000300800 */
[----:B------:R-:W-:-:S02]  /*63770*/  IMAD.MOV.U32 R4, RZ, RZ, R6 ;  /* 0x000000ffff047224 */ /* 0x000fc400078e0006 */
[----:B------:R-:W-:Y:S02]  /*63780*/  IMAD.MOV.U32 R5, RZ, RZ, R9 ;  /* 0x000000ffff057224 */ /* 0x000fe400078e0009 */
[----:B------:R-:W2:Y:S04]  /*63790*/  LDL.LU R9, [R1+0x2328] ;  /* 0x0023280001097983 */ /* 0x000ea80000300800 */
[----:B------:R1:W-:Y:S01]  /*637a0*/  LDGSTS.E [R0+0x1b800], [R4.64], P0 ;  /* 0x1b80000004007fae */ /* 0x0003e20008121846 */
[----:B------:R-:W2:Y:S01]  /*637b0*/  LDL.LU R6, [R1+0x2324] ;  /* 0x0023240001067983 */ /* 0x000ea20000300800 */
[----:B------:R-:W-:Y:S02]  /*637c0*/  IADD3 R11, P1, R11, UR8, RZ ;  /* 0x000000080b0b7c10 */ /* 0x000fe4000ff3e0ff */
[----:B---3--:R-:W-:-:S03]  /*637d0*/  IADD3 R10, P2, R10, UR8, RZ ;  /* 0x000000080a0a7c10 */ /* 0x008fc6000ff5e0ff */
[----:B-1----:R-:W-:Y:S01]  /*637e0*/  IMAD.MOV.U32 R4, RZ, RZ, R11 ;  /* 0x000000ffff047224 */ /* 0x002fe200078e000b */
[----:B------:R-:W-:Y:S01]  /*637f0*/  STL [R1+0x2340], R11 ;  /* 0x0023400b01007387 */ /* 0x000fe20000100800 */
[----:B--2---:R-:W-:Y:S02]  /*63800*/  IADD3.X R16, R16, UR5, RZ, P1, !PT ;  /* 0x0000000510107c10 */ /* 0x004fe40008ffe4ff */
[----:B------:R-:W-:-:S03]  /*63810*/  IADD3.X R15, R15, UR5, RZ, P2, !PT ;  /* 0x000000050f0f7c10 */ /* 0x000fc600097fe4ff */
[----:B------:R-:W-:Y:S01]  /*63820*/  IMAD.MOV.U32 R5, RZ, RZ, R16 ;  /* 0x000000ffff057224 */ /* 0x000fe200078e0010 */
[----:B------:R1:W-:Y:S01]  /*63830*/  STL [R1+0x2304], R16 ;  /* 0x0023041001007387 */ /* 0x0003e20000100800 */
[----:B------:R2:W-:Y:S03]  /*63840*/  STL [R1+0x233c], R10 ;  /* 0x00233c0a01007387 */ /* 0x0005e60000100800 */
[----:B------:R3:W-:Y:S04]  /*63850*/  LDGSTS.E [R0+0x1c000], [R4.64], P0 ;  /* 0x1c00000004007fae */ /* 0x0007e80008121846 */
[----:B-1----:R-:W4:Y:S01]  /*63860*/  LDL.LU R16, [R1+0x231c] ;  /* 0x00231c0001107983 */ /* 0x002f220000300800 */
[----:B------:R1:W-:Y:S02]  /*63870*/  STL [R1+0x2308], R15 ;  /* 0x0023080f01007387 */ /* 0x0003e40000100800 */
[----:B------:R-:W4:Y:S02]  /*63880*/  LDL.LU R11, [R1+0x2320] ;  /* 0x00232000010b7983 */ /* 0x000f240000300800 */
[----:B---3--:R-:W-:Y:S01]  /*63890*/  IMAD.MOV.U32 R4, RZ, RZ, R10 ;  /* 0x000000ffff047224 */ /* 0x008fe200078e000a */
[----:B------:R-:W-:Y:S01]  /*638a0*/  MOV R5, R15 ;  /* 0x0000000f00057202 */ /* 0x000fe20000000f00 */
[----:B--2---:R-:W2:Y:S01]  /*638b0*/  LDL.LU R10, [R1+0x186c] ;  /* 0x00186c00010a7983 */ /* 0x004ea20000300800 */
[----:B-1----:R-:W3:Y:S03]  /*638c0*/  LDL.LU R15, [R1+0x1884] ;  /* 0x00188400010f7983 */ /* 0x002ee60000300800 */
[----:B------:R1:W-:Y:S01]  /*638d0*/  LDGSTS.E [R0+0x1c800], [R4.64], P0 ;  /* 0x1c80000004007fae */ /* 0x0003e20008121846 */
[----:B------:R-:W-:-:S02]  /*638e0*/  IADD3 R19, P1, R19, UR8, RZ ;  /* 0x0000000813137c10 */ /* 0x000fc4000ff3e0ff */
[----:B------:R-:W-:Y:S02]  /*638f0*/  IADD3 R13, P2, R13, UR8, RZ ;  /* 0x000000080d0d7c10 */ /* 0x000fe4000ff5e0ff */
[----:B------:R-:W-:Y:S01]  /*63900*/  IADD3.X R20, R20, UR5, RZ, P1, !PT ;  /* 0x0000000514147c10 */ /* 0x000fe20008ffe4ff */
[----:B-1----:R-:W-:Y:S01]  /*63910*/  IMAD.MOV.U32 R4, RZ, RZ, R19 ;  /* 0x000000ffff047224 */ /* 0x002fe200078e0013 */
[----:B------:R-:W-:Y:S01]  /*63920*/  STL [R1+0x2338], R19 ;  /* 0x0023381301007387 */ /* 0x000fe20000100800 */
[----:B------:R-:W-:Y:S02]  /*63930*/  IADD3.X R18, R18, UR5, RZ, P2, !PT ;  /* 0x0000000512127c10 */ /* 0x000fe400097fe4ff */
[----:B------:R-:W-:Y:S01]  /*63940*/  IMAD.MOV.U32 R5, RZ, RZ, R20 ;  /* 0x000000ffff057224 */ /* 0x000fe200078e0014 */
[----:B------:R-:W-:Y:S01]  /*63950*/  STL [R1+0x230c], R20 ;  /* 0x00230c1401007387 */ /* 0x000fe20000100800 */
[----:B------:R1:W-:Y:S02]  /*63960*/  STL [R1+0x2334], R13 ;  /* 0x0023340d01007387 */ /* 0x0003e40000100800 */
[----:B------:R1:W-:Y:S01]  /*63970*/  STL [R1+0x2310], R18 ;  /* 0x0023101201007387 */ /* 0x0003e20000100800 */
[----:B------:R1:W-:Y:S02]  /*63980*/  LDGSTS.E [R0+0x1d000], [R4.64], P0 ;  /* 0x1d00000004007fae */ /* 0x0003e40008121846 */
[----:B-1----:R-:W-:-:S02]  /*63990*/  IMAD.MOV.U32 R4, RZ, RZ, R13 ;  /* 0x000000ffff047224 */ /* 0x002fc400078e000d */
[----:B------:R-:W3:Y:S01]  /*639a0*/  LDL.LU R13, [R1+0x1868] ;  /* 0x00186800010d7983 */ /* 0x000ee20000300800 */
[----:B------:R-:W-:Y:S02]  /*639b0*/  IMAD.MOV.U32 R5, RZ, RZ, R18 ;  /* 0x000000ffff057224 */ /* 0x000fe400078e0012 */
[----:B------:R-:W3:Y:S01]  /*639c0*/  LDL.LU R18, [R1+0x1880] ;  /* 0x0018800001127983 */ /* 0x000ee20000300800 */
[----:B------:R-:W-:Y:S02]  /*639d0*/  IADD3 R7, P1, R7, UR8, RZ ;  /* 0x0000000807077c10 */ /* 0x000fe4000ff3e0ff */
[----:B------:R-:W-:Y:S01]  /*639e0*/  IADD3 R14, P2, R14, UR8, RZ ;  /* 0x000000080e0e7c10 */ /* 0x000fe2000ff5e0ff */
[----:B------:R1:W-:Y:S04]  /*639f0*/  LDGSTS.E [R0+0x1d800], [R4.64], P0 ;  /* 0x1d80000004007fae */ /* 0x0003e80008121846 */
[----:B------:R1:W-:Y:S02]  /*63a00*/  STL [R1+0x2330], R7 ;  /* 0x0023300701007387 */ /* 0x0003e40000100800 */
[----:B-1----:R-:W-:Y:S01]  /*63a10*/  IMAD.MOV.U32 R4, RZ, RZ, R7 ;  /* 0x000000ffff047224 */ /* 0x002fe200078e0007 */
[----:B------:R-:W-:-:S05]  /*63a20*/  IADD3.X R12, R12, UR5, RZ, P1, !PT ;  /* 0x000000050c0c7c10 */ /* 0x000fca0008ffe4ff */
[----:B------:R-:W-:Y:S01]  /*63a30*/  IMAD.MOV.U32 R5, RZ, RZ, R12 ;  /* 0x000000ffff057224 */ /* 0x000fe200078e000c */
[----:B------:R1:W-:Y:S01]  /*63a40*/  STL [R1+0x2314], R12 ;  /* 0x0023140c01007387 */ /* 0x0003e20000100800 */
[----:B------:R-:W-:Y:S01]  /*63a50*/  IADD3.X R17, R17, UR5, RZ, P2, !PT ;  /* 0x0000000511117c10 */ /* 0x000fe200097fe4ff */
[----:B------:R1:W-:Y:S02]  /*63a60*/  STL [R1+0x232c], R14 ;  /* 0x00232c0e01007387 */ /* 0x0003e40000100800 */
[----:B------:R-:W3:Y:S01]  /*63a70*/  LDL.LU R7, [R1+0x189c] ;  /* 0x00189c0001077983 */ /* 0x000ee20000300800 */
[----:B------:R1:W-:Y:S04]  /*63a80*/  LDGSTS.E [R0+0x1e000], [R4.64], P0 ;  /* 0x1e00000004007fae */ /* 0x0003e80008121846 */
[----:B------:R-:W-:Y:S04]  /*63a90*/  STL [R1+0x2318], R17 ;  /* 0x0023181101007387 */ /* 0x000fe80000100800 */
[----:B-1----:R-:W3:Y:S01]  /*63aa0*/  LDL.LU R12, [R1+0x18b4] ;  /* 0x0018b400010c7983 */ /* 0x002ee20000300800 */
[----:B------:R-:W-:-:S03]  /*63ab0*/  IMAD.MOV.U32 R4, RZ, RZ, R14 ;  /* 0x000000ffff047224 */ /* 0x000fc600078e000e */
[----:B------:R-:W3:Y:S01]  /*63ac0*/  LDL.LU R14, [R1+0x1898] ;  /* 0x00189800010e7983 */ /* 0x000ee20000300800 */
[----:B------:R-:W3:Y:S01]  /*63ad0*/  LDL.LU R19, [R1+0x18b0] ;  /* 0x0018b00001137983 */ /* 0x000ee20000300800 */
[----:B------:R-:W-:Y:S01]  /*63ae0*/  IADD3 R9, P2, R9, UR8, RZ ;  /* 0x0000000809097c10 */ /* 0x000fe2000ff5e0ff */
[----:B------:R-:W-:Y:S01]  /*63af0*/  IMAD.MOV.U32 R5, RZ, RZ, R17 ;  /* 0x000000ffff057224 */ /* 0x000fe200078e0011 */
[----:B------:R-:W-:-:S03]  /*63b00*/  IADD3 R6, P1, R6, UR8, RZ ;  /* 0x0000000806067c10 */ /* 0x000fc6000ff3e0ff */
[----:B------:R-:W-:Y:S04]  /*63b10*/  STL [R1+0x2328], R9 ;  /* 0x0023280901007387 */ /* 0x000fe80000100800 */
[----:B------:R1:W-:Y:S02]  /*63b20*/  LDGSTS.E [R0+0x1e800], [R4.64], P0 ;  /* 0x1e80000004007fae */ /* 0x0003e40008121846 */
[----:B-1----:R-:W-:Y:S01]  /*63b30*/  IMAD.MOV.U32 R4, RZ, RZ, R9 ;  /* 0x000000ffff047224 */ /* 0x002fe200078e0009 */
[----:B----4-:R-:W-:Y:S02]  /*63b40*/  IADD3.X R16, R16, UR5, RZ, P2, !PT ;  /* 0x0000000510107c10 */ /* 0x010fe400097fe4ff */
[----:B------:R-:W-:-:S03]  /*63b50*/  IADD3.X R11, R11, UR5, RZ, P1, !PT ;  /* 0x000000050b0b7c10 */ /* 0x000fc60008ffe4ff */
[----:B------:R1:W-:Y:S01]  /*63b60*/  STL [R1+0x231c], R16 ;  /* 0x00231c1001007387 */ /* 0x0003e20000100800 */
[----:B------:R-:W-:Y:S02]  /*63b70*/  IMAD.MOV.U32 R5, RZ, RZ, R16 ;  /* 0x000000ffff057224 */ /* 0x000fe400078e0010 */
[----:B------:R-:W-:Y:S01]  /*63b80*/  STL [R1+0x2324], R6 ;  /* 0x0023240601007387 */ /* 0x000fe20000100800 */
[----:B--2---:R-:W-:Y:S02]  /*63b90*/  IADD3 R10, P1, R10, UR8, RZ ;  /* 0x000000080a0a7c10 */ /* 0x004fe4000ff3e0ff */
[----:B------:R2:W-:Y:S04]  /*63ba0*/  LDGSTS.E [R0+0x1f000], [R4.64], P0 ;  /* 0x1f00000004007fae */ /* 0x0005e80008121846 */
[----:B-1----:R-:W4:Y:S01]  /*63bb0*/  LDL.LU R16, [R1+0x18cc] ;  /* 0x0018cc0001107983 */ /* 0x002f220000300800 */
[----:B------:R1:W-:Y:S02]  /*63bc0*/  STL [R1+0x2320], R11 ;  /* 0x0023200b01007387 */ /* 0x0003e40000100800 */
[----:B------:R-:W4:Y:S02]  /*63bd0*/  LDL.LU R9, [R1+0x18e4] ;  /* 0x0018e40001097983 */ /* 0x000f240000300800 */
[----:B------:R-:W4:Y:S01]  /*63be0*/  LDL.LU R17, [R1+0x18c8] ;  /* 0x0018c80001117983 */ /* 0x000f220000300800 */
[----:B---3--:R-:W-:Y:S01]  /*63bf0*/  IADD3 R15, P2, R15, UR8, RZ ;  /* 0x000000080f0f7c10 */ /* 0x008fe2000ff5e0ff */
[----:B--2---:R-:W-:-:S02]  /*63c00*/  IMAD.MOV.U32 R4, RZ, RZ, R6 ;  /* 0x000000ffff047224 */ /* 0x004fc400078e0006 */
[----:B------:R-:W-:Y:S02]  /*63c10*/  IMAD.MOV.U32 R5, RZ, RZ, R11 ;  /* 0x000000ffff057224 */ /* 0x000fe400078e000b */
[----:B-1----:R-:W2:Y:S04]  /*63c20*/  LDL.LU R11, [R1+0x18e0] ;  /* 0x0018e000010b7983 */ /* 0x002ea80000300800 */
[----:B------:R1:W-:Y:S01]  /*63c30*/  LDGSTS.E [R0+0x1f800], [R4.64], P0 ;  /* 0x1f80000004007fae */ /* 0x0003e20008121846 */
[----:B------:R-:W-:Y:S01]  /*63c40*/  LOP3.LUT R6, R0, 0x20, RZ, 0x3c, !PT ;  /* 0x0000002000067812 */ /* 0x000fe200078e3cff */
[----:B------:R-:W-:Y:S02]  /*63c50*/  STL [R1+0x186c], R10 ;  /* 0x00186c0a01007387 */ /* 0x000fe40000100800 */
[----:B------:R-:W-:Y:S02]  /*63c60*/  STL [R1+0x1884], R15 ;  /* 0x0018840f01007387 */ /* 0x000fe40000100800 */
[----:B-1----:R-:W-:Y:S01]  /*63c70*/  IMAD.MOV.U32 R4, RZ, RZ, R10 ;  /* 0x000000ffff047224 */ /* 0x002fe200078e000a */
[----:B------:R-:W-:-:S02]  /*63c80*/  IADD3.X R13, R13, UR5, RZ, P1, !PT ;  /* 0x000000050d0d7c10 */ /* 0x000fc40008ffe4ff */
[----:B------:R-:W-:-:S03]  /*63c90*/  IADD3.X R18, R18, UR5, RZ, P2, !PT ;  /* 0x0000000512127c10 */ /* 0x000fc600097fe4ff */
[----:B------:R-:W-:Y:S01]  /*63ca0*/  IMAD.MOV.U32 R5, RZ, RZ, R13 ;  /* 0x000000ffff057224 */ /* 0x000fe200078e000d */
[----:B------:R1:W-:Y:S04]  /*63cb0*/  STL [R1+0x1868], R13 ;  /* 0x0018680d01007387 */ /* 0x0003e80000100800 */
[----:B------:R3:W-:Y:S04]  /*63cc0*/  LDGSTS.E [R6+0x200], [R4.64], P0 ;  /* 0x0020000004067fae */ /* 0x0007e80008121846 */
[----:B-1----:R-:W2:Y:S01]  /*63cd0*/  LDL.LU R13, [R1+0x18fc] ;  /* 0x0018fc00010d7983 */ /* 0x002ea20000300800 */
[----:B------:R1:W-:Y:S02]  /*63ce0*/  STL [R1+0x1880], R18 ;  /* 0x0018801201007387 */ /* 0x0003e40000100800 */
[----:B------:R-:W2:Y:S02]  /*63cf0*/  LDL.LU R10, [R1+0x1914] ;  /* 0x00191400010a7983 */ /* 0x000ea40000300800 */
[----:B---3--:R-:W-:-:S02]  /*63d00*/  IMAD.MOV.U32 R5, RZ, RZ, R18 ;  /* 0x000000ffff057224 */ /* 0x008fc400078e0012 */
[----:B-1----:R-:W3:Y:S01]  /*63d10*/  LDL.LU R18, [R1+0x18f8] ;  /* 0x0018f80001127983 */ /* 0x002ee20000300800 */
[----:B------:R-:W-:Y:S02]  /*63d20*/  IMAD.MOV.U32 R4, RZ, RZ, R15 ;  /* 0x000000ffff047224 */ /* 0x000fe400078e000f */
[----:B------:R-:W3:Y:S03]  /*63d30*/  LDL.LU R15, [R1+0x1910] ;  /* 0x00191000010f7983 */ /* 0x000ee60000300800 */
[----:B------:R1:W-:Y:S01]  /*63d40*/  LDGSTS.E [R6+0xa00], [R4.64], P0 ;  /* 0x00a0000004067fae */ /* 0x0003e20008121846 */
[----:B------:R-:W-:Y:S02]  /*63d50*/  IADD3 R7, P1, R7, UR8, RZ ;  /* 0x0000000807077c10 */ /* 0x000fe4000ff3e0ff */
[----:B------:R-:W-:-:S03]  /*63d60*/  IADD3 R12, P2, R12, UR8, RZ ;  /* 0x000000080c0c7c10 */ /* 0x000fc6000ff5e0ff */
[----:B------:R-:W-:Y:S01]  /*63d70*/  STL [R1+0x189c], R7 ;  /* 0x00189c0701007387 */ /* 0x000fe20000100800 */
[----:B-1----:R-:W-:Y:S01]  /*63d80*/  IMAD.MOV.U32 R4, RZ, RZ, R7 ;  /* 0x000000ffff047224 */ /* 0x002fe200078e0007 */
[----:B------:R-:W-:Y:S02]  /*63d90*/  IADD3.X R14, R14, UR5, RZ, P1, !PT ;  /* 0x000000050e0e7c10 */ /* 0x000fe40008ffe4ff */
[----:B------:R-:W-:-:S03]  /*63da0*/  IADD3.X R19, R19, UR5, RZ, P2, !PT ;  /* 0x0000000513137c10 */ /* 0x000fc600097fe4ff */
[----:B------:R-:W-:Y:S01]  /*63db0*/  IMAD.MOV.U32 R5, RZ, RZ, R14 ;  /* 0x000000ffff057224 */ /* 0x000fe200078e000e */
[----:B------:R1:W-:Y:S01]  /*63dc0*/  STL [R1+0x1898], R14 ;  /* 0x0018980e01007387 */ /* 0x0003e20000100800 */
[----:B------:R-:W-:Y:S03]  /*63dd0*/  STL [R1+0x18b4], R12 ;  /* 0x0018b40c01007387 */ /* 0x000fe60000100800 */
[----:B------:R1:W-:Y:S04]  /*63de0*/  LDGSTS.E [R6+0x1200], [R4.64], P0 ;  /* 0x0120000004067fae */ /* 0x0003e80008121846 */
[----:B-1----:R-:W3:Y:S01]  /*63df0*/  LDL.LU R14, [R1+0x192c] ;  /* 0x00192c00010e7983 */ /* 0x002ee20000300800 */
[----:B------:R1:W-:Y:S02]  /*63e00*/  STL [R1+0x18b0], R19 ;  /* 0x0018b01301007387 */ /* 0x0003e40000100800 */
[----:B------:R-:W3:Y:S02]  /*63e10*/  LDL.LU R7, [R1+0x1944] ;  /* 0x0019440001077983 */ /* 0x000ee40000300800 */
[----:B------:R-:W-:-:S02]  /*63e20*/  IMAD.MOV.U32 R5, RZ, RZ, R19 ;  /* 0x000000ffff057224 */ /* 0x000fc400078e0013 */
[----:B-1----:R-:W3:Y:S01]  /*63e30*/  LDL.LU R19, [R1+0x1928] ;  /* 0x0019280001137983 */ /* 0x002ee20000300800 */
[----:B------:R-:W-:Y:S02]  /*63e40*/  IMAD.MOV.U32 R4, RZ, RZ, R12 ;  /* 0x000000ffff047224 */ /* 0x000fe400078e000c */
[----:B------:R-:W3:Y:S03]  /*63e50*/  LDL.LU R12, [R1+0x1940] ;  /* 0x00194000010c7983 */ /* 0x000ee60000300800 */
[----:B------:R1:W-:Y:S01]  /*63e60*/  LDGSTS.E [R6+0x1a00], [R4.64], P0 ;  /* 0x01a0000004067fae */ /* 0x0003e20008121846 */
[----:B----4-:R-:W-:Y:S02]  /*63e70*/  IADD3 R16, P1, R16, UR8, RZ ;  /* 0x0000000810107c10 */ /* 0x010fe4000ff3e0ff */
[----:B------:R-:W-:Y:S02]  /*63e80*/  IADD3 R9, P2, R9, UR8, RZ ;  /* 0x0000000809097c10 */ /* 0x000fe4000ff5e0ff */
[----:B------:R-:W-:Y:S01]  /*63e90*/  IADD3.X R17, R17, UR5, RZ, P1, !PT ;  /* 0x0000000511117c10 */ /* 0x000fe20008ffe4ff */
[----:B------:R4:W-:Y:S01]  /*63ea0*/  STL [R1+0x18cc], R16 ;  /* 0x0018cc1001007387 */ /* 0x0009e20000100800 */
[----:B-1----:R-:W-:-:S03]  /*63eb0*/  IMAD.MOV.U32 R4, RZ, RZ, R16 ;  /* 0x000000ffff047224 */ /* 0x002fc600078e0010 */
[----:B------:R1:W-:Y:S01]  /*63ec0*/  STL [R1+0x18c8], R17 ;  /* 0x0018c81101007387 */ /* 0x0003e20000100800 */
[----:B--2---:R-:W-:-:S03]  /*63ed0*/  IADD3.X R11, R11, UR5, RZ, P2, !PT ;  /* 0x000000050b0b7c10 */ /* 0x004fc600097fe4ff */
[----:B------:R2:W-:Y:S04]  /*63ee0*/  STL [R1+0x18e4], R9 ;  /* 0x0018e40901007387 */ /* 0x0005e80000100800 */
[----:B----4-:R-:W4:Y:S01]  /*63ef0*/  LDL.LU R16, [R1+0x195c] ;  /* 0x00195c0001107983 */ /* 0x010f220000300800 */
[----:B------:R2:W-:Y:S02]  /*63f00*/  STL [R1+0x18e0], R11 ;  /* 0x0018e00b01007387 */ /* 0x0005e40000100800 */
[----:B------:R-:W-:Y:S02]  /*63f10*/  IMAD.MOV.U32 R5, RZ, RZ, R17 ;  /* 0x000000ffff057224 */ /* 0x000fe400078e0011 */
[----:B------:R-:W4:Y:S01]  /*63f20*/  LDL.LU R20, [R1+0x1974] ;  /* 0x0019740001147983 */ /* 0x000f220000300800 */
[----:B-1----:R-:W4:Y:S04]  /*63f30*/  LDL.LU R17, [R1+0x1958] ;  /* 0x0019580001117983 */ /* 0x002f280000300800 */
[----:B------:R1:W-:Y:S01]  /*63f40*/  LDGSTS.E [R6+0x2200], [R4.64], P0 ;  /* 0x0220000004067fae */ /* 0x0003e20008121846 */
[----:B------:R-:W4:Y:S02]  /*63f50*/  LDL.LU R21, [R1+0x1970] ;  /* 0x0019700001157983 */ /* 0x000f240000300800 */
[----:B-1----:R-:W-:-:S02]  /*63f60*/  IMAD.MOV.U32 R4, RZ, RZ, R9 ;  /* 0x000000ffff047224 */ /* 0x002fc400078e0009 */
[----:B------:R-:W-:Y:S01]  /*63f70*/  IMAD.MOV.U32 R5, RZ, RZ, R11 ;  /* 0x000000ffff057224 */ /* 0x000fe200078e000b */
[----:B--2---:R-:W2:Y:S01]  /*63f80*/  LDL.LU R9, [R1+0x198c] ;  /* 0x00198c0001097983 */ /* 0x004ea20000300800 */
[----:B------:R-:W2:Y:S03]  /*63f90*/  LDL.LU R11, [R1+0x19a4] ;  /* 0x0019a400010b7983 */ /* 0x000ea60000300800 */
[----:B------:R1:W-:Y:S01]  /*63fa0*/  LDGSTS.E [R6+0x2a00], [R4.64], P0 ;  /* 0x02a0000004067fae */ /* 0x0003e20008121846 */
[----:B------:R-:W-:Y:S02]  /*63fb0*/  IADD3 R13, P1, R13, UR8, RZ ;  /* 0x000000080d0d7c10 */ /* 0x000fe4000ff3e0ff */
[----:B------:R-:W-:-:S03]  /*63fc0*/  IADD3 R10, P2, R10, UR8, RZ ;  /* 0x000000080a0a7c10 */ /* 0x000fc6000ff5e0ff */
[----:B------:R3:W-:Y:S02]  /*63fd0*/  STL [R1+0x18fc], R13 ;  /* 0x0018fc0d01007387 */ /* 0x0007e40000100800 */
[----:B---3--:R-:W-:Y:S01]  /*63fe0*/  IADD3.X R18, R18, UR5, RZ, P1, !PT ;  /* 0x0000000512127c10 */ /* 0x008fe20008ffe4ff */
[----:B-1----:R-:W-:Y:S01]  /*63ff0*/  IMAD.MOV.U32 R4, RZ, RZ, R13 ;  /* 0x000000ffff047224 */ /* 0x002fe200078e000d */
[----:B------:R-:W-:-:S03]  /*64000*/  IADD3.X R15, R15, UR5, RZ, P2, !PT ;  /* 0x000000050f0f7c10 */ /* 0x000fc600097fe4ff */
[----:B------:R1:W-:Y:S01]  /*64010*/  STL [R1+0x18f8], R18 ;  /* 0x0018f81201007387 */ /* 0x0003e20000100800 */
[----:B------:R3:W-:Y:S02]  /*64020*/  STL [R1+0x1914], R10 ;  /* 0x0019140a01007387 */ /* 0x0007e40000100800 */
[----:B------:R-:W2:Y:S02]  /*64030*/  LDL.LU R13, [R1+0x1988] ;  /* 0x00198800010d7983 */ /* 0x000ea40000300800 */
[----:B------:R-:W-:Y:S01]  /*64040*/  IMAD.MOV.U32 R5, RZ, RZ, R18 ;  /* 0x000000ffff057224 */ /* 0x000fe200078e0012 */
[----:B------:R3:W-:Y:S04]  /*64050*/  STL [R1+0x1910], R15 ;  /* 0x0019100f01007387 */ /* 0x0007e80000100800 */
[----:B------:R3:W-:Y:S04]  /*64060*/  LDGSTS.E [R6+0x3200], [R4.64], P0 ;  /* 0x0320000004067fae */ /* 0x0007e80008121846 */
[----:B-1----:R-:W2:Y:S01]  /*64070*/  LDL.LU R18, [R1+0x19a0] ;  /* 0x0019a00001127983 */ /* 0x002ea20000300800 */
[----:B---3--:R-:W-:-:S02]  /*64080*/  IMAD.MOV.U32 R4, RZ, RZ, R10 ;  /* 0x000000ffff047224 */ /* 0x008fc400078e000a */
[----:B------:R-:W-:Y:S01]  /*64090*/  IMAD.MOV.U32 R5, RZ, RZ, R15 ;  /* 0x000000ffff057224 */ /* 0x000fe200078e000f */
[----:B------:R-:W2:Y:S01]  /*640a0*/  LDL.LU R10, [R1+0x19bc] ;  /* 0x0019bc00010a7983 */ /* 0x000ea20000300800 */
        /* <DEDUP_REMOVED lines=17> */
[----:B------:R-:W2:Y:S01]  /*641c0*/  LDL.LU R12, [R1+0x19ec] ;  /* 0x0019ec00010c7983 */ /* 0x000ea20000300800 */
[----:B------:R-:W2:Y:S03]  /*641d0*/  LDL.LU R7, [R1+0x1a04] ;  /* 0x001a040001077983 */ /* 0x000ea60000300800 */
[----:B------:R1:W-:Y:S01]  /*641e0*/  LDGSTS.E [R6+0x4a00], [R4.64], P0 ;  /* 0x04a0000004067fae */ /* 0x0003e20008121846 */
[----:B----4-:R-:W-:-:S04]  /*641f0*/  IADD3 R16, P1, R16, UR8, RZ ;  /* 0x0000000810107c10 */ /* 0x010fc8000ff3e0ff */
[----:B------:R-:W-:Y:S02]  /*64200*/  IADD3.X R17, R17, UR5, RZ, P1, !PT ;  /* 0x0000000511117c10 */ /* 0x000fe40008ffe4ff */
[----:B------:R-:W-:Y:S01]  /*64210*/  IADD3 R20, P2, R20, UR8, RZ ;  /* 0x0000000814147c10 */ /* 0x000fe2000ff5e0ff */
[----:B------:R-:W-:Y:S01]  /*64220*/  STL [R1+0x195c], R16 ;  /* 0x00195c1001007387 */ /* 0x000fe20000100800 */
[----:B-1----:R-:W-:Y:S02]  /*64230*/  IMAD.MOV.U32 R4, RZ, RZ, R16 ;  /* 0x000000ffff047224 */ /* 0x002fe400078e0010 */
[----:B------:R1:W-:Y:S02]  /*64240*/  STL [R1+0x1958], R17 ;  /* 0x0019581101007387 */ /* 0x0003e40000100800 */
[----:B------:R-:W-:Y:S01]  /*64250*/  IMAD.MOV.U32 R5, RZ, RZ, R17 ;  /* 0x000000ffff057224 */ /* 0x000fe200078e0011 */
[----:B------:R-:W-:Y:S01]  /*64260*/  IADD3.X R21, R21, UR5, RZ, P2, !PT ;  /* 0x0000000515157c10 */ /* 0x000fe200097fe4ff */
[----:B------:R-:W-:Y:S04]  /*64270*/  STL [R1+0x1974], R20 ;  /* 0x0019741401007387 */ /* 0x000fe80000100800 */
[----:B------:R4:W-:Y:S04]  /*64280*/  LDGSTS.E [R6+0x5200], [R4.64], P0 ;  /* 0x0520000004067fae */ /* 0x0009e80008121846 */
[----:B-1----:R-:W3:Y:S01]  /*64290*/  LDL.LU R17, [R1+0x19e8] ;  /* 0x0019e80001117983 */ /* 0x002ee20000300800 */
[----:B--2---:R-:W-:-:S03]  /*642a0*/  IADD3 R9, P1, R9, UR8, RZ ;  /* 0x0000000809097c10 */ /* 0x004fc6000ff3e0ff */
[----:B------:R-:W-:Y:S01]  /*642b0*/  STL [R1+0x1970], R21 ;  /* 0x0019701501007387 */ /* 0x000fe20000100800 */
[----:B------:R-:W2:Y:S01]  /*642c0*/  LDL.LU R16, [R1+0x1a00] ;  /* 0x001a000001107983 */ /* 0x000ea20000300800 */
[----:B------:R-:W-:Y:S01]  /*642d0*/  IADD3 R11, P2, R11, UR8, RZ ;  /* 0x000000080b0b7c10 */ /* 0x000fe2000ff5e0ff */
[----:B----4-:R-:W-:Y:S02]  /*642e0*/  IMAD.MOV.U32 R4, RZ, RZ, R20 ;  /* 0x000000ffff047224 */ /* 0x010fe400078e0014 */
        /* <DEDUP_REMOVED lines=10> */
[----:B-1----:R-:W2:Y:S01]  /*64390*/  LDL.LU R13, [R1+0x1a1c] ;  /* 0x001a1c00010d7983 */ /* 0x002ea20000300800 */
[----:B------:R1:W-:Y:S02]  /*643a0*/  STL [R1+0x19a0], R18 ;  /* 0x0019a01201007387 */ /* 0x0003e40000100800 */
[----:B------:R-:W2:Y:S02]  /*643b0*/  LDL.LU R9, [R1+0x1b98] ;  /* 0x001b980001097983 */ /* 0x000ea40000300800 */
[----:B----4-:R-:W-:-:S02]  /*643c0*/  IMAD.MOV.U32 R5, RZ, RZ, R18 ;  /* 0x000000ffff057224 */ /* 0x010fc400078e0012 */
[----:B-1----:R-:W4:Y:S01]  /*643d0*/  LDL.LU R18, [R1+0x1a18] ;  /* 0x001a180001127983 */ /* 0x002f220000300800 */
[----:B------:R-:W-:Y:S01]  /*643e0*/  IMAD.MOV.U32 R4, RZ, RZ, R11 ;  /* 0x000000ffff047224 */ /* 0x000fe200078e000b */
[----:B------:R-:W-:Y:S01]  /*643f0*/  IADD3 R10, P1, R10, UR8, RZ ;  /* 0x000000080a0a7c10 */ /* 0x000fe2000ff3e0ff */
[----:B------:R-:W4:Y:S01]  /*64400*/  LDL.LU R11, [R1+0x1a30] ;  /* 0x001a3000010b7983 */ /* 0x000f220000300800 */
[----:B------:R-:W-:Y:S02]  /*64410*/  IADD3 R15, P2, R15, UR8, RZ ;  /* 0x000000080f0f7c10 */ /* 0x000fe4000ff5e0ff */
[----:B------:R1:W-:Y:S04]  /*64420*/  LDGSTS.E [R6+0x6a00], [R4.64], P0 ;  /* 0x06a0000004067fae */ /* 0x0003e80008121846 */
[----:B------:R-:W-:Y:S01]  /*64430*/  STL [R1+0x19bc], R10 ;  /* 0x0019bc0a01007387 */ /* 0x000fe20000100800 */
        /* <DEDUP_REMOVED lines=17> */
[----:B------:R1:W-:Y:S02]  /*64550*/  STL [R1+0x19ec], R12 ;  /* 0x0019ec0c01007387 */ /* 0x0003e40000100800 */
[----:B-1----:R-:W-:Y:S01]  /*64560*/  IMAD.MOV.U32 R4, RZ, RZ, R12 ;  /* 0x000000ffff047224 */ /* 0x002fe200078e000c */
[----:B---3--:R-:W-:-:S02]  /*64570*/  IADD3.X R17, R17, UR5, RZ, P1, !PT ;  /* 0x0000000511117c10 */ /* 0x008fc40008ffe4ff */
[----:B--2---:R-:W-:-:S03]  /*64580*/  IADD3.X R16, R16, UR5, RZ, P2, !PT ;  /* 0x0000000510107c10 */ /* 0x004fc600097fe4ff */
[----:B------:R1:W-:Y:S01]  /*64590*/  STL [R1+0x19e8], R17 ;  /* 0x0019e81101007387 */ /* 0x0003e20000100800 */
[----:B------:R2:W-:Y:S02]  /*645a0*/  STL [R1+0x1a04], R7 ;  /* 0x001a040701007387 */ /* 0x0005e40000100800 */
[----:B------:R-:W3:Y:S01]  /*645b0*/  LDL.LU R12, [R1+0x1bcc] ;  /* 0x001bcc00010c7983 */ /* 0x000ee20000300800 */
[----:B------:R2:W-:Y:S01]  /*645c0*/  STL [R1+0x1a00], R16 ;  /* 0x001a001001007387 */ /* 0x0005e20000100800 */
[----:B------:R-:W-:-:S03]  /*645d0*/  IMAD.MOV.U32 R5, RZ, RZ, R17 ;  /* 0x000000ffff057224 */ /* 0x000fc600078e0011 */
[----:B------:R-:W3:Y:S04]  /*645e0*/  LDL.LU R20, [R1+0x1bdc] ;  /* 0x001bdc0001147983 */ /* 0x000ee80000300800 */
[----:B------:R2:W-:Y:S04]  /*645f0*/  LDGSTS.E [R6+0x8200], [R4.64], P0 ;  /* 0x0820000004067fae */ /* 0x0005e80008121846 */
[----:B-1----:R-:W3:Y:S01]  /*64600*/  LDL.LU R17, [R1+0x1bc8] ;  /* 0x001bc80001117983 */ /* 0x002ee20000300800 */
[----:B------:R-:W3:Y:S02]  /*64610*/  LDL.LU R21, [R1+0x1bd8] ;  /* 0x001bd80001157983 */ /* 0x000ee40000300800 */
[----:B--2---:R-:W-:-:S02]  /*64620*/  IMAD.MOV.U32 R4, RZ, RZ, R7 ;  /* 0x000000ffff047224 */ /* 0x004fc400078e0007 */
[----:B------:R-:W-:Y:S01]  /*64630*/  IMAD.MOV.U32 R5, RZ, RZ, R16 ;  /* 0x000000ffff057224 */ /* 0x000fe200078e0010 */
[----:B------:R-:W2:Y:S01]  /*64640*/  LDL.LU R7, [R1+0x1bec] ;  /* 0x001bec0001077983 */ /* 0x000ea20000300800 */
[----:B------:R-:W2:Y:S03]  /*64650*/  LDL.LU R16, [R1+0x1c00] ;  /* 0x001c000001107983 */ /* 0x000ea60000300800 */
[----:B------:R1:W-:Y:S01]  /*64660*/  LDGSTS.E [R6+0x8a00], [R4.64], P0 ;  /* 0x08a0000004067fae */ /* 0x0003e20008121846 */
[----:B------:R-:W-:Y:S02]  /*64670*/  IADD3 R13, P1, R13, UR8, RZ ;  /* 0x000000080d0d7c10 */ /* 0x000fe4000ff3e0ff */
[----:B------:R-:W-:-:S03]  /*64680*/  IADD3 R9, P2, R9, UR8, RZ ;  /* 0x0000000809097c10 */ /* 0x000fc6000ff5e0ff */
[----:B------:R4:W-:Y:S02]  /*64690*/  STL [R1+0x1a1c], R13 ;  /* 0x001a1c0d01007387 */ /* 0x0009e40000100800 */
[----:B----4-:R-:W-:Y:S01]  /*646a0*/  IADD3.X R18, R18, UR5, RZ, P1, !PT ;  /* 0x0000000512127c10 */ /* 0x010fe20008ffe4ff */
        /* <DEDUP_REMOVED lines=22> */
[----:B------:R-:W4:Y:S01]  /*64810*/  LDL.LU R14, [R1+0x1d3c] ;  /* 0x001d3c00010e7983 */ /* 0x000f220000300800 */
[----:B------:R-:W-:Y:S01]  /*64820*/  MOV R5, R19 ;  /* 0x0000001300057202 */ /* 0x000fe20000000f00 */
[----:B------:R1:W-:Y:S04]  /*64830*/  STL [R1+0x1bb8], R15 ;  /* 0x001bb80f01007387 */ /* 0x0003e80000100800 */
[----:B------:R1:W-:Y:S04]  /*64840*/  LDGSTS.E [R6+0xa200], [R4.64], P0 ;  /* 0x0a20000004067fae */ /* 0x0003e80008121846 */
[----:B-1----:R-:W4:Y:S01]  /*64850*/  LDL.LU R19, [R1+0x1d50] ;  /* 0x001d500001137983 */ /* 0x002f220000300800 */
[----:B------:R-:W-:-:S02]  /*64860*/  IMAD.MOV.U32 R4, RZ, RZ, R10 ;  /* 0x000000ffff047224 */ /* 0x000fc400078e000a */
[----:B------:R-:W-:Y:S02]  /*64870*/  IMAD.MOV.U32 R5, RZ, RZ, R15 ;  /* 0x000000ffff057224 */ /* 0x000fe400078e000f */
[----:B------:R-:W4:Y:S01]  /*64880*/  LDL.LU R15, [R1+0x1d64] ;  /* 0x001d6400010f7983 */ /* 0x000f220000300800 */
[----:B------:R-:W4:Y:S03]  /*64890*/  LDL.LU R10, [R1+0x1d74] ;  /* 0x001d7400010a7983 */ /* 0x000f260000300800 */
[----:B------:R1:W-:Y:S01]  /*648a0*/  LDGSTS.E [R6+0xaa00], [R4.64], P0 ;  /* 0x0aa0000004067fae */ /* 0x0003e20008121846 */
[----:B---3--:R-:W-:Y:S02]  /*648b0*/  IADD3 R12, P1, R12, UR8, RZ ;  /* 0x000000080c0c7c10 */ /* 0x008fe4000ff3e0ff */
[----:B------:R-:W-:Y:S02]  /*648c0*/  IADD3 R20, P2, R20, UR8, RZ ;  /* 0x0000000814147c10 */ /* 0x000fe4000ff5e0ff */
[----:B------:R-:W-:Y:S01]  /*648d0*/  IADD3.X R17, R17, UR5, RZ, P1, !PT ;  /* 0x0000000511117c10 */ /* 0x000fe20008ffe4ff */
[----:B------:R-:W-:Y:S01]  /*648e0*/  STL [R1+0x1bcc], R12 ;  /* 0x001bcc0c01007387 */ /* 0x000fe20000100800 */
[----:B------:R-:W-:Y:S01]  /*648f0*/  IADD3.X R21, R21, UR5, RZ, P2, !PT ;  /* 0x0000000515157c10 */ /* 0x000fe200097fe4ff */
[----:B-1----:R-:W-:-:S02]  /*64900*/  IMAD.MOV.U32 R4, RZ, RZ, R12 ;  /* 0x000000ffff047224 */ /* 0x002fc400078e000c */
[----:B------:R1:W-:Y:S01]  /*64910*/  STL [R1+0x1bc8], R17 ;  /* 0x001bc81101007387 */ /* 0x0003e20000100800 */
[----:B------:R-:W-:Y:S02]  /*64920*/  IMAD.MOV.U32 R5, RZ, RZ, R17 ;  /* 0x000000ffff057224 */ /* 0x000fe400078e0011 */
[----:B------:R-:W-:Y:S03]  /*64930*/  STL [R1+0x1bdc], R20 ;  /* 0x001bdc1401007387 */ /* 0x000fe60000100800 */
[----:B------:R3:W-:Y:S01]  /*64940*/  LDGSTS.E [R6+0xb200], [R4.64], P0 ;  /* 0x0b20000004067fae */ /* 0x0007e20008121846 */
[----:B--2---:R-:W-:-:S03]  /*64950*/  IADD3 R7, P1, R7, UR8, RZ ;  /* 0x0000000807077c10 */ /* 0x004fc6000ff3e0ff */
[----:B-1----:R-:W2:Y:S01]  /*64960*/  LDL.LU R17, [R1+0x1d60] ;  /* 0x001d600001117983 */ /* 0x002ea20000300800 */
[----:B------:R-:W-:Y:S02]  /*64970*/  STL [R1+0x1bd8], R21 ;  /* 0x001bd81501007387 */ /* 0x000fe40000100800 */
[----:B------:R-:W2:Y:S01]  /*64980*/  LDL.LU R12, [R1+0x1d70] ;  /* 0x001d7000010c7983 */ /* 0x000ea20000300800 */
[----:B------:R-:W-:Y:S01]  /*64990*/  IADD3 R16, P2, R16, UR8, RZ ;  /* 0x0000000810107c10 */ /* 0x000fe2000ff5e0ff */
[----:B---3--:R-:W-:Y:S02]  /*649a0*/  IMAD.MOV.U32 R4, RZ, RZ, R20 ;  /* 0x000000ffff047224 */ /* 0x008fe400078e0014 */
        /* <DEDUP_REMOVED lines=13> */
[----:B---3--:R-:W-:-:S02]  /*64a80*/  IMAD.MOV.U32 R5, RZ, RZ, R18 ;  /* 0x000000ffff057224 */ /* 0x008fc400078e0012 */
[----:B-1----:R-:W3:Y:S01]  /*64a90*/  LDL.LU R18, [R1+0x1d80] ;  /* 0x001d800001127983 */ /* 0x002ee20000300800 */
[----:B------:R-:W-:Y:S01]  /*64aa0*/  IMAD.MOV.U32 R4, RZ, RZ, R16 ;  /* 0x000000ffff047224 */ /* 0x000fe200078e0010 */
[----:B----4-:R-:W-:Y:S02]  /*64ab0*/  IADD3 R9, P1, R9, UR8, RZ ;  /* 0x0000000809097c10 */ /* 0x010fe4000ff3e0ff */
[----:B------:R-:W3:Y:S01]  /*64ac0*/  LDL.LU R16, [R1+0x1d90] ;  /* 0x001d900001107983 */ /* 0x000ee20000300800 */
[----:B------:R-:W-:-:S03]  /*64ad0*/  IADD3 R11, P2, R11, UR8, RZ ;  /* 0x000000080b0b7c10 */ /* 0x000fc6000ff5e0ff */
        /* <DEDUP_REMOVED lines=9> */
[----:B-1----:R-:W3:Y:S01]  /*64b70*/  LDL.LU R14, [R1+0x1de8] ;  /* 0x001de800010e7983 */ /* 0x002ee20000300800 */
[----:B------:R1:W-:Y:S02]  /*64b80*/  STL [R1+0x1d50], R19 ;  /* 0x001d501301007387 */ /* 0x0003e40000100800 */
[----:B------:R-:W3:Y:S02]  /*64b90*/  LDL.LU R9, [R1+0x21a4] ;  /* 0x0021a40001097983 */ /* 0x000ee40000300800 */
[----:B------:R-:W-:-:S02]  /*64ba0*/  IMAD.MOV.U32 R5, RZ, RZ, R19 ;  /* 0x000000ffff057224 */ /* 0x000fc400078e0013 */
[----:B-1----:R-:W3:Y:S01]  /*64bb0*/  LDL.LU R19, [R1+0x1da0] ;  /* 0x001da00001137983 */ /* 0x002ee20000300800 */
[----:B------:R-:W-:Y:S02]  /*64bc0*/  IMAD.MOV.U32 R4, RZ, RZ, R11 ;  /* 0x000000ffff047224 */ /* 0x000fe400078e000b */
[----:B------:R-:W3:Y:S01]  /*64bd0*/  LDL.LU R11, [R1+0x2060] ;  /* 0x00206000010b7983 */ /* 0x000ee20000300800 */
[----:B------:R-:W-:Y:S02]  /*64be0*/  IADD3 R15, P1, R15, UR8, RZ ;  /* 0x000000080f0f7c10 */ /* 0x000fe4000ff3e0ff */
[----:B------:R-:W-:Y:S01]  /*64bf0*/  IADD3 R10, P2, R10, UR8, RZ ;  /* 0x000000080a0a7c10 */ /* 0x000fe2000ff5e0ff */
[----:B------:R1:W-:Y:S04]  /*64c00*/  LDGSTS.E [R6+0xda00], [R4.64], P0 ;  /* 0x0da0000004067fae */ /* 0x0003e80008121846 */
[----:B------:R1:W-:Y:S02]  /*64c10*/  STL [R1+0x1d64], R15 ;  /* 0x001d640f01007387 */ /* 0x0003e40000100800 */
[----:B-1----:R-:W-:Y:S01]  /*64c20*/  IMAD.MOV.U32 R4, RZ, RZ, R15 ;  /* 0x000000ffff047224 */ /* 0x002fe200078e000f */
[----:B--2---:R-:W-:-:S02]  /*64c30*/  IADD3.X R17, R17, UR5, RZ, P1, !PT ;  /* 0x0000000511117c10 */ /* 0x004fc40008ffe4ff */
[----:B------:R-:W-:-:S03]  /*64c40*/  IADD3.X R12, R12, UR5, RZ, P2, !PT ;  /* 0x000000050c0c7c10 */ /* 0x000fc600097fe4ff */
[----:B------:R1:W-:Y:S01]  /*64c50*/  STL [R1+0x1d60], R17 ;  /* 0x001d601101007387 */ /* 0x0003e20000100800 */
[----:B------:R2:W-:Y:S02]  /*64c60*/  STL [R1+0x1d74], R10 ;  /* 0x001d740a01007387 */ /* 0x0005e40000100800 */
[----:B------:R-:W4:Y:S02]  /*64c70*/  LDL.LU R15, [R1+0x2298] ;  /* 0x00229800010f7983 */ /* 0x000f240000300800 */
[----:B------:R2:W-:Y:S02]  /*64c80*/  STL [R1+0x1d70], R12 ;  /* 0x001d700c01007387 */ /* 0x0005e40000100800 */
[----:B------:R-:W-:Y:S01]  /*64c90*/  IMAD.MOV.U32 R5, RZ, RZ, R17 ;  /* 0x000000ffff057224 */ /* 0x000fe200078e0011 */
[----:B------:R-:W4:Y:S04]  /*64ca0*/  LDL.LU R20, [R1+0x2294] ;  /* 0x0022940001147983 */ /* 0x000f280000300800 */
[----:B------:R2:W-:Y:S04]  /*64cb0*/  LDGSTS.E [R6+0xe200], [R4.64], P0 ;  /* 0x0e20000004067fae */ /* 0x0005e80008121846 */
[----:B-1----:R-:W4:Y:S01]  /*64cc0*/  LDL.LU R17, [R1+0x21ac] ;  /* 0x0021ac0001117983 */ /* 0x002f220000300800 */
[----:B------:R-:W4:Y:S02]  /*64cd0*/  LDL.LU R21, [R1+0x21b0] ;  /* 0x0021b00001157983 */ /* 0x000f240000300800 */
        /* <DEDUP_REMOVED lines=20> */
[----:B------:R-:W3:Y:S01]  /*64e20*/  LDL.LU R7, [R1+0x2288] ;  /* 0x0022880001077983 */ /* 0x000ee20000300800 */
[----:B------:R-:W3:Y:S03]  /*64e30*/  LDL.LU R16, [R1+0x2284] ;  /* 0x0022840001107983 */ /* 0x000ee60000300800 */
        /* <DEDUP_REMOVED lines=9> */
[----:B------:R-:W3:Y:S02]  /*64ed0*/  LDL.LU R14, [R1+0x21bc] ;  /* 0x0021bc00010e7983 */ /* 0x000ee40000300800 */
[----:B------:R-:W-:Y:S01]  /*64ee0*/  IMAD.MOV.U32 R5, RZ, RZ, R19 ;  /* 0x000000ffff057224 */ /* 0x000fe200078e0013 */
[----:B------:R1:W-:Y:S04]  /*64ef0*/  STL [R1+0x2060], R11 ;  /* 0x0020600b01007387 */ /* 0x0003e80000100800 */
[----:B------:R1:W-:Y:S04]  /*64f00*/  LDGSTS.E [R6+0x10200], [R4.64], P0 ;  /* 0x1020000004067fae */ /* 0x0003e80008121846 */
[----:B-1----:R-:W3:Y:S01]  /*64f10*/  LDL.LU R19, [R1+0x21c0] ;  /* 0x0021c00001137983 */ /* 0x002ee20000300800 */
[----:B------:R-:W-:-:S02]  /*64f20*/  IMAD.MOV.U32 R4, RZ, RZ, R9 ;  /* 0x000000ffff047224 */ /* 0x000fc400078e0009 */
[----:B------:R-:W-:Y:S02]  /*64f30*/  IMAD.MOV.U32 R5, RZ, RZ, R11 ;  /* 0x000000ffff057224 */ /* 0x000fe400078e000b */
[----:B------:R-:W3:Y:S01]  /*64f40*/  LDL.LU R11, [R1+0x2280] ;  /* 0x00228000010b7983 */ /* 0x000ee20000300800 */
[----:B------:R-:W3:Y:S03]  /*64f50*/  LDL.LU R9, [R1+0x227c] ;  /* 0x00227c0001097983 */ /* 0x000ee60000300800 */
[----:B------:R1:W-:Y:S01]  /*64f60*/  LDGSTS.E [R6+0x10a00], [R4.64], P0 ;  /* 0x10a0000004067fae */ /* 0x0003e20008121846 */
[----:B----4-:R-:W-:Y:S02]  /*64f70*/  IADD3 R15, P1, R15, UR8, RZ ;  /* 0x000000080f0f7c10 */ /* 0x010fe4000ff3e0ff */
        /* <DEDUP_REMOVED lines=31> */
[----:B---3--:R-:W-:Y:S02]  /*65170*/  IADD3 R7, P1, R7, UR8, RZ ;  /* 0x0000000807077c10 */ /* 0x008fe4000ff3e0ff */
[----:B------:R-:W4:Y:S01]  /*65180*/  LDL.LU R12, [R1+0x21d0] ;  /* 0x0021d000010c7983 */ /* 0x000f220000300800 */
        /* <DEDUP_REMOVED lines=83> */
[----:B------:R3:W-:Y:S04]  /*656c0*/  LDGSTS.E [R6+0x17200], [R4.64], P0 ;  /* 0x1720000004067fae */ /* 0x0007e80008121846 */
[----:B-1----:R-:W4:Y:S01]  /*656d0*/  LDL.LU R17, [R1+0x21f4] ;  /* 0x0021f40001117983 */ /* 0x002f220000300800 */
[----:B------:R-:W-:Y:S01]  /*656e0*/  STL [R1+0x21e0], R21 ;  /* 0x0021e01501007387 */ /* 0x000fe20000100800 */
[----:B--2---:R-:W-:-:S02]  /*656f0*/  IADD3 R9, P1, R9, UR8, RZ ;  /* 0x0000000809097c10 */ /* 0x004fc4000ff3e0ff */
[----:B------:R-:W2:Y:S01]  /*65700*/  LDL.LU R11, [R1+0x21f8] ;  /* 0x0021f800010b7983 */ /* 0x000ea20000300800 */
[----:B------:R-:W-:Y:S01]  /*65710*/  IADD3 R15, P2, R15, UR8, RZ ;  /* 0x000000080f0f7c10 */ /* 0x000fe2000ff5e0ff */
[----:B---3--:R-:W-:Y:S01]  /*65720*/  IMAD.MOV.U32 R4, RZ, RZ, R20 ;  /* 0x000000ffff047224 */ /* 0x008fe200078e0014 */
[----:B------:R-:W-:Y:S01]  /*65730*/  MOV R5, R21 ;  /* 0x0000001500057202 */ /* 0x000fe20000000f00 */
        /* <DEDUP_REMOVED lines=15> */
[----:B------:R-:W-:Y:S01]  /*65830*/  IADD3 R10, P1, R10, UR8, RZ ;  /* 0x000000080a0a7c10 */ /* 0x000fe2000ff3e0ff */
[----:B------:R-:W3:Y:S01]  /*65840*/  LDL.LU R15, [R1+0x223c] ;  /* 0x00223c00010f7983 */ /* 0x000ee20000300800 */
        /* <DEDUP_REMOVED lines=22> */
[----:B----4-:R-:W-:-:S02]  /*659b0*/  IADD3.X R17, R17, UR5, RZ, P1, !PT ;  /* 0x0000000511117c10 */ /* 0x010fc40008ffe4ff */
[----:B--2---:R-:W-:-:S03]  /*659c0*/  IADD3.X R11, R11, UR5, RZ, P2, !PT ;  /* 0x000000050b0b7c10 */ /* 0x004fc600097fe4ff */
[----:B------:R1:W-:Y:S01]  /*659d0*/  STL [R1+0x21f4], R17 ;  /* 0x0021f41101007387 */ /* 0x0003e20000100800 */
[----:B------:R2:W-:Y:S02]  /*659e0*/  STL [R1+0x224c], R7 ;  /* 0x00224c0701007387 */ /* 0x0005e40000100800 */
[----:B------:R-:W4:Y:S01]  /*659f0*/  LDL.LU R20, [R1+0x2230] ;  /* 0x0022300001147983 */ /* 0x000f220000300800 */
[----:B------:R2:W-:Y:S04]  /*65a00*/  STL [R1+0x21f8], R11 ;  /* 0x0021f80b01007387 */ /* 0x0005e80000100800 */
[----:B------:R-:W4:Y:S01]  /*65a10*/  LDL.LU R16, [R1+0x2228] ;  /* 0x0022280001107983 */ /* 0x000f220000300800 */
[----:B------:R-:W4:Y:S02]  /*65a20*/  LDL.LU R21, [R1+0x2224] ;  /* 0x0022240001157983 */ /* 0x000f240000300800 */
[----:B------:R-:W-:-:S02]  /*65a30*/  IMAD.MOV.U32 R5, RZ, RZ, R17 ;  /* 0x000000ffff057224 */ /* 0x000fc400078e0011 */
[----:B-1----:R-:W4:Y:S04]  /*65a40*/  LDL.LU R17, [R1+0x221c] ;  /* 0x00221c0001117983 */ /* 0x002f280000300800 */
[----:B------:R1:W-:Y:S02]  /*65a50*/  LDGSTS.E [R6+0x1a200], [R4.64], P0 ;  /* 0x1a20000004067fae */ /* 0x0003e40008121846 */
[----:B-1----:R-:W-:Y:S02]  /*65a60*/  IMAD.MOV.U32 R4, RZ, RZ, R7 ;  /* 0x000000ffff047224 */ /* 0x002fe400078e0007 */
[----:B------:R-:W-:Y:S01]  /*65a70*/  IMAD.MOV.U32 R5, RZ, RZ, R11 ;  /* 0x000000ffff057224 */ /* 0x000fe200078e000b */
[----:B--2---:R-:W2:Y:S01]  /*65a80*/  LDL.LU R7, [R1+0x2220] ;  /* 0x0022200001077983 */ /* 0x004ea20000300800 */
[----:B------:R-:W2:Y:S03]  /*65a90*/  LDL.LU R11, [R1+0x2218] ;  /* 0x00221800010b7983 */ /* 0x000ea60000300800 */
[----:B------:R1:W-:Y:S01]  /*65aa0*/  LDGSTS.E [R6+0x1aa00], [R4.64], P0 ;  /* 0x1aa0000004067fae */ /* 0x0003e20008121846 */
[----:B------:R-:W-:-:S02]  /*65ab0*/  IADD3 R13, P1, R13, UR8, RZ ;  /* 0x000000080d0d7c10 */ /* 0x000fc4000ff3e0ff */
        /* <DEDUP_REMOVED lines=36> */
[----:B------:R-:W-:Y:S02]  /*65d00*/  IADD3 R16, P2, R16, UR8, RZ ;  /* 0x0000000810107c10 */ /* 0x000fe4000ff5e0ff */
[----:B------:R-:W-:Y:S01]  /*65d10*/  IADD3.X R21, R21, UR5, RZ, P1, !PT ;  /* 0x0000000515157c10 */ /* 0x000fe20008ffe4ff */
[----:B-1----:R-:W-:Y:S01]  /*65d20*/  IMAD.MOV.U32 R4, RZ, RZ, R20 ;  /* 0x000000ffff047224 */ /* 0x002fe200078e0014 */
[----:B------:R-:W-:Y:S01]  /*65d30*/  STL [R1+0x2230], R20 ;  /* 0x0022301401007387 */ /* 0x000fe20000100800 */
[----:B------:R-:W-:-:S02]  /*65d40*/  IADD3.X R17, R17, UR5, RZ, P2, !PT ;  /* 0x0000000511117c10 */ /* 0x000fc400097fe4ff */
[----:B------:R-:W-:Y:S01]  /*65d50*/  IMAD.MOV.U32 R5, RZ, RZ, R21 ;  /* 0x000000ffff057224 */ /* 0x000fe200078e0015 */
[----:B------:R-:W-:Y:S01]  /*65d60*/  STL [R1+0x2224], R21 ;  /* 0x0022241501007387 */ /* 0x000fe20000100800 */
[----:B------:R1:W-:Y:S02]  /*65d70*/  STL [R1+0x2228], R16 ;  /* 0x0022281001007387 */ /* 0x0003e40000100800 */
[----:B------:R4:W-:Y:S01]  /*65d80*/  STL [R1+0x221c], R17 ;  /* 0x00221c1101007387 */ /* 0x0009e20000100800 */
[----:B------:R1:W-:Y:S01]  /*65d90*/  LDGSTS.E [R6+0x1d200], [R4.64], P0 ;  /* 0x1d20000004067fae */ /* 0x0003e20008121846 */
[----:B--2---:R-:W-:Y:S01]  /*65da0*/  IADD3 R7, P1, R7, UR8, RZ ;  /* 0x0000000807077c10 */ /* 0x004fe2000ff3e0ff */
[----:B-1----:R-:W-:Y:S02]  /*65db0*/  IMAD.MOV.U32 R4, RZ, RZ, R16 ;  /* 0x000000ffff047224 */ /* 0x002fe400078e0010 */
[----:B------:R-:W2:Y:S01]  /*65dc0*/  LDL.LU R16, [R1+0x1870] ;  /* 0x0018700001107983 */ /* 0x000ea20000300800 */
[----:B------:R-:W-:Y:S01]  /*65dd0*/  IMAD.MOV.U32 R5, RZ, RZ, R17 ;  /* 0x000000ffff057224 */ /* 0x000fe200078e0011 */
[----:B------:R-:W-:Y:S01]  /*65de0*/  IADD3 R11, P2, R11, UR8, RZ ;  /* 0x000000080b0b7c10 */ /* 0x000fe2000ff5e0ff */
[----:B----4-:R-:W4:Y:S01]  /*65df0*/  LDL.LU R17, [R1+0x1888] ;  /* 0x0018880001117983 */ /* 0x010f220000300800 */
[----:B------:R1:W-:Y:S04]  /*65e00*/  STL [R1+0x2220], R7 ;  /* 0x0022200701007387 */ /* 0x0003e80000100800 */
[----:B------:R1:W-:Y:S02]  /*65e10*/  LDGSTS.E [R6+0x1da00], [R4.64], P0 ;  /* 0x1da0000004067fae */ /* 0x0003e40008121846 */
[----:B-1----:R-:W-:Y:S01]  /*65e20*/  IMAD.MOV.U32 R4, RZ, RZ, R7 ;  /* 0x000000ffff047224 */ /* 0x002fe200078e0007 */
[----:B------:R-:W-:-:S05]  /*65e30*/  IADD3.X R13, R13, UR5, RZ, P1, !PT ;  /* 0x000000050d0d7c10 */ /* 0x000fca0008ffe4ff */
[----:B------:R-:W-:Y:S01]  /*65e40*/  IMAD.MOV.U32 R5, RZ, RZ, R13 ;  /* 0x000000ffff057224 */ /* 0x000fe200078e000d */
[----:B------:R1:W-:Y:S01]  /*65e50*/  STL [R1+0x2214], R13 ;  /* 0x0022140d01007387 */ /* 0x0003e20000100800 */
[----:B------:R-:W-:Y:S01]  /*65e60*/  IADD3.X R18, R18, UR5, RZ, P2, !PT ;  /* 0x0000000512127c10 */ /* 0x000fe200097fe4ff */
[----:B------:R1:W-:Y:S02]  /*65e70*/  STL [R1+0x2218], R11 ;  /* 0x0022180b01007387 */ /* 0x0003e40000100800 */
[----:B------:R-:W4:Y:S01]  /*65e80*/  LDL.LU R7, [R1+0x18a4] ;  /* 0x0018a40001077983 */ /* 0x000f220000300800 */
[----:B------:R1:W-:Y:S04]  /*65e90*/  LDGSTS.E [R6+0x1e200], [R4.64], P0 ;  /* 0x1e20000004067fae */ /* 0x0003e80008121846 */
[----:B------:R1:W-:Y:S04]  /*65ea0*/  STL [R1+0x220c], R18 ;  /* 0x00220c1201007387 */ /* 0x0003e80000100800 */
[----:B-1----:R-:W4:Y:S01]  /*65eb0*/  LDL.LU R13, [R1+0x18bc] ;  /* 0x0018bc00010d7983 */ /* 0x002f220000300800 */
[----:B------:R-:W-:-:S03]  /*65ec0*/  IMAD.MOV.U32 R4, RZ, RZ, R11 ;  /* 0x000000ffff047224 */ /* 0x000fc600078e000b */
[----:B------:R-:W4:Y:S01]  /*65ed0*/  LDL.LU R11, [R1+0x18a0] ;  /* 0x0018a000010b7983 */ /* 0x000f220000300800 */
[----:B------:R-:W-:Y:S02]  /*65ee0*/  IMAD.MOV.U32 R5, RZ, RZ, R18 ;  /* 0x000000ffff057224 */ /* 0x000fe400078e0012 */
[----:B------:R-:W4:Y:S01]  /*65ef0*/  LDL.LU R18, [R1+0x18b8] ;  /* 0x0018b80001127983 */ /* 0x000f220000300800 */
[----:B---3--:R-:W-:Y:S02]  /*65f00*/  IADD3 R9, P1, R9, UR8, RZ ;  /* 0x0000000809097c10 */ /* 0x008fe4000ff3e0ff */
[----:B------:R-:W-:Y:S01]  /*65f10*/  IADD3 R15, P2, R15, UR8, RZ ;  /* 0x000000080f0f7c10 */ /* 0x000fe2000ff5e0ff */
        /* <DEDUP_REMOVED lines=12> */
[----:B---3--:R-:W-:-:S02]  /*65fe0*/  IMAD.MOV.U32 R5, RZ, RZ, R19 ;  /* 0x000000ffff057224 */ /* 0x008fc400078e0013 */
[----:B------:R-:W-:Y:S01]  /*65ff0*/  IMAD.MOV.U32 R4, RZ, RZ, R15 ;  /* 0x000000ffff047224 */ /* 0x000fe200078e000f */
[----:B-1----:R-:W3:Y:S01]  /*66000*/  LDL.LU R19, [R1+0x18d0] ;  /* 0x0018d00001137983 */ /* 0x002ee20000300800 */
[----:B------:R-:W3:Y:S01]  /*66010*/  LDL.LU R15, [R1+0x18e8] ;  /* 0x0018e800010f7983 */ /* 0x000ee20000300800 */
[----:B------:R-:W-:Y:S02]  /*66020*/  IADD3 R10, P1, R10, UR8, RZ ;  /* 0x000000080a0a7c10 */ /* 0x000fe4000ff3e0ff */
[----:B------:R-:W-:Y:S01]  /*66030*/  IADD3 R12, P2, R12, UR8, RZ ;  /* 0x000000080c0c7c10 */ /* 0x000fe2000ff5e0ff */
[----:B------:R1:W-:Y:S04]  /*66040*/  LDGSTS.E [R6+0x1fa00], [R4.64], P0 ;  /* 0x1fa0000004067fae */ /* 0x0003e80008121846 */
[----:B------:R-:W-:Y:S01]  /*66050*/  STL [R1+0x1874], R10 ;  /* 0x0018740a01007387 */ /* 0x000fe20000100800 */
[----:B------:R-:W-:Y:S01]  /*66060*/  STL [R1+0x188c], R12 ;  /* 0x00188c0c01007387 */ /* 0x000fe20000100800 */
[----:B-1----:R-:W-:Y:S01]  /*66070*/  LOP3.LUT R6, R0, 0x40, RZ, 0x3c, !PT ;  /* 0x0000004000067812 */ /* 0x002fe200078e3cff */
[----:B------:R-:W-:Y:S01]  /*66080*/  IMAD.MOV.U32 R4, RZ, RZ, R10 ;  /* 0x000000ffff047224 */ /* 0x000fe200078e000a */
[----:B--2---:R-:W-:-:S02]  /*66090*/  IADD3.X R16, R16, UR5, RZ, P1, !PT ;  /* 0x0000000510107c10 */ /* 0x004fc40008ffe4ff */
[----:B----4-:R-:W-:-:S03]  /*660a0*/  IADD3.X R17, R17, UR5, RZ, P2, !PT ;  /* 0x0000000511117c10 */ /* 0x010fc600097fe4ff */
[----:B------:R-:W-:Y:S01]  /*660b0*/  IMAD.MOV.U32 R5, RZ, RZ, R16 ;  /* 0x000000ffff057224 */ /* 0x000fe200078e0010 */
[----:B------:R1:W-:Y:S04]  /*660c0*/  STL [R1+0x1870], R16 ;  /* 0x0018701001007387 */ /* 0x0003e80000100800 */
[----:B------:R2:W-:Y:S04]  /*660d0*/  LDGSTS.E [R6+0x400], [R4.64], P0 ;  /* 0x0040000004067fae */ /* 0x0005e80008121846 */
[----:B-1----:R-:W4:Y:S01]  /*660e0*/  LDL.LU R16, [R1+0x1904] ;  /* 0x0019040001107983 */ /* 0x002f220000300800 */
[----:B------:R1:W-:Y:S02]  /*660f0*/  STL [R1+0x1888], R17 ;  /* 0x0018881101007387 */ /* 0x0003e40000100800 */
[----:B------:R-:W4:Y:S02]  /*66100*/  LDL.LU R10, [R1+0x191c] ;  /* 0x00191c00010a7983 */ /* 0x000f240000300800 */
[----:B--2---:R-:W-:-:S02]  /*66110*/  IMAD.MOV.U32 R5, RZ, RZ, R17 ;  /* 0x000000ffff057224 */ /* 0x004fc400078e0011 */
[----:B------:R-:W-:Y:S01]  /*66120*/  IMAD.MOV.U32 R4, RZ, RZ, R12 ;  /* 0x000000ffff047224 */ /* 0x000fe200078e000c */
[----:B-1----:R-:W2:Y:S01]  /*66130*/  LDL.LU R17, [R1+0x1900] ;  /* 0x0019000001117983 */ /* 0x002ea20000300800 */
[----:B------:R-:W2:Y:S03]  /*66140*/  LDL.LU R12, [R1+0x1918] ;  /* 0x00191800010c7983 */ /* 0x000ea60000300800 */
        /* <DEDUP_REMOVED lines=11> */
[----:B-1----:R-:W2:Y:S01]  /*66200*/  LDL.LU R11, [R1+0x1934] ;  /* 0x00193400010b7983 */ /* 0x002ea20000300800 */
[----:B------:R1:W-:Y:S02]  /*66210*/  STL [R1+0x18b8], R18 ;  /* 0x0018b81201007387 */ /* 0x0003e40000100800 */
[----:B------:R-:W2:Y:S02]  /*66220*/  LDL.LU R7, [R1+0x194c] ;  /* 0x00194c0001077983 */ /* 0x000ea40000300800 */
[----:B------:R-:W-:-:S02]  /*66230*/  IMAD.MOV.U32 R5, RZ, RZ, R18 ;  /* 0x000000ffff057224 */ /* 0x000fc400078e0012 */
[----:B-1----:R-:W2:Y:S01]  /*66240*/  LDL.LU R18, [R1+0x1930] ;  /* 0x0019300001127983 */ /* 0x002ea20000300800 */
[----:B------:R-:W-:Y:S02]  /*66250*/  IMAD.MOV.U32 R4, RZ, RZ, R13 ;  /* 0x000000ffff047224 */ /* 0x000fe400078e000d */
[----:B------:R-:W2:Y:S03]  /*66260*/  LDL.LU R13, [R1+0x1948] ;  /* 0x00194800010d7983 */ /* 0x000ea60000300800 */
[----:B------:R1:W-:Y:S01]  /*66270*/  LDGSTS.E [R6+0x1c00], [R4.64], P0 ;  /* 0x01c0000004067fae */ /* 0x0003e20008121846 */
[----:B------:R-:W-:Y:S02]  /*66280*/  IADD3 R14, P1, R14, UR8, RZ ;  /* 0x000000080e0e7c10 */ /* 0x000fe4000ff3e0ff */
[----:B------:R-:W-:-:S03]  /*66290*/  IADD3 R9, P2, R9, UR8, RZ ;  /* 0x0000000809097c10 */ /* 0x000fc6000ff5e0ff */
[----:B------:R1:W-:Y:S01]  /*662a0*/  STL [R1+0x18d4], R14 ;  /* 0x0018d40e01007387 */ /* 0x0003e20000100800 */
[----:B---3--:R-:W-:Y:S02]  /*662b0*/  IADD3.X R19, R19, UR5, RZ, P1, !PT ;  /* 0x0000000513137c10 */ /* 0x008fe40008ffe4ff */
[----:B------:R-:W-:Y:S01]  /*662c0*/  IADD3.X R15, R15, UR5, RZ, P2, !PT ;  /* 0x000000050f0f7c10 */ /* 0x000fe200097fe4ff */
[----:B-1----:R-:W-:Y:S02]  /*662d0*/  IMAD.MOV.U32 R4, RZ, RZ, R14 ;  /* 0x000000ffff047224 */ /* 0x002fe400078e000e */
[----:B------:R1:W-:Y:S01]  /*662e0*/  STL [R1+0x18d0], R19 ;  /* 0x0018d01301007387 */ /* 0x0003e20000100800 */
[----:B------:R3:W-:Y:S02]  /*662f0*/  STL [R1+0x18ec], R9 ;  /* 0x0018ec0901007387 */ /* 0x0007e40000100800 */
[----:B------:R-:W2:Y:S02]  /*66300*/  LDL.LU R14, [R1+0x1964] ;  /* 0x00196400010e7983 */ /* 0x000ea40000300800 */
[----:B------:R3:W-:Y:S02]  /*66310*/  STL [R1+0x18e8], R15 ;  /* 0x0018e80f01007387 */ /* 0x0007e40000100800 */
[----:B------:R-:W-:Y:S01]  /*66320*/  IMAD.MOV.U32 R5, RZ, RZ, R19 ;  /* 0x000000ffff057224 */ /* 0x000fe200078e0013 */
[----:B------:R-:W2:Y:S04]  /*66330*/  LDL.LU R20, [R1+0x197c] ;  /* 0x00197c0001147983 */ /* 0x000ea80000300800 */
[----:B------:R3:W-:Y:S04]  /*66340*/  LDGSTS.E [R6+0x2400], [R4.64], P0 ;  /* 0x0240000004067fae */ /* 0x0007e80008121846 */
[----:B-1----:R-:W2:Y:S01]  /*66350*/  LDL.LU R19, [R1+0x1960] ;  /* 0x0019600001137983 */ /* 0x002ea20000300800 */
[----:B------:R-:W2:Y:S02]  /*66360*/  LDL.LU R21, [R1+0x1978] ;  /* 0x0019780001157983 */ /* 0x000ea40000300800 */
[----:B---3--:R-:W-:-:S02]  /*66370*/  IMAD.MOV.U32 R4, RZ, RZ, R9 ;  /* 0x000000ffff047224 */ /* 0x008fc400078e0009 */
[----:B------:R-:W-:Y:S01]  /*66380*/  IMAD.MOV.U32 R5, RZ, RZ, R15 ;  /* 0x000000ffff057224 */ /* 0x000fe200078e000f */
[----:B------:R-:W3:Y:S01]  /*66390*/  LDL.LU R9, [R1+0x1994] ;  /* 0x0019940001097983 */ /* 0x000ee20000300800 */
[----:B------:R-:W3:Y:S03]  /*663a0*/  LDL.LU R15, [R1+0x19ac] ;  /* 0x0019ac00010f7983 */ /* 0x000ee60000300800 */
[----:B------:R1:W-:Y:S01]  /*663b0*/  LDGSTS.E [R6+0x2c00], [R4.64], P0 ;  /* 0x02c0000004067fae */ /* 0x0003e20008121846 */
[----:B----4-:R-:W-:Y:S02]  /*663c0*/  IADD3 R16, P1, R16, UR8, RZ ;  /* 0x0000000810107c10 */ /* 0x010fe4000ff3e0ff */
[----:B------:R-:W-:-:S03]  /*663d0*/  IADD3 R10, P2, R10, UR8, RZ ;  /* 0x000000080a0a7c10 */ /* 0x000fc6000ff5e0ff */
[----:B------:R4:W-:Y:S01]  /*663e0*/  STL [R1+0x1904], R16 ;  /* 0x0019041001007387 */ /* 0x0009e20000100800 */
[----:B--2---:R-:W-:Y:S02]  /*663f0*/  IADD3.X R17, R17, UR5, RZ, P1, !PT ;  /* 0x0000000511117c10 */ /* 0x004fe40008ffe4ff */
[----:B------:R-:W-:Y:S01]  /*66400*/  IADD3.X R12, R12, UR5, RZ, P2, !PT ;  /* 0x000000050c0c7c10 */ /* 0x000fe200097fe4ff */
[----:B-1----:R-:W-:Y:S02]  /*66410*/  IMAD.MOV.U32 R4, RZ, RZ, R16 ;  /* 0x000000ffff047224 */ /* 0x002fe400078e0010 */
[----:B------:R1:W-:Y:S01]  /*66420*/  STL [R1+0x1900], R17 ;  /* 0x0019001101007387 */ /* 0x0003e20000100800 */
[----:B------:R2:W-:Y:S02]  /*66430*/  STL [R1+0x191c], R10 ;  /* 0x00191c0a01007387 */ /* 0x0005e40000100800 */
[----:B----4-:R-:W4:Y:S02]  /*66440*/  LDL.LU R16, [R1+0x1990] ;  /* 0x0019900001107983 */ /* 0x010f240000300800 */
[----:B------:R-:W-:Y:S01]  /*66450*/  IMAD.MOV.U32 R5, RZ, RZ, R17 ;  /* 0x000000ffff057224 */ /* 0x000fe200078e0011 */
[----:B------:R2:W-:Y:S04]  /*66460*/  STL [R1+0x1918], R12 ;  /* 0x0019180c01007387 */ /* 0x0005e80000100800 */
[----:B------:R2:W-:Y:S04]  /*66470*/  LDGSTS.E [R6+0x3400], [R4.64], P0 ;  /* 0x0340000004067fae */ /* 0x0005e80008121846 */
[----:B-1----:R-:W4:Y:S01]  /*66480*/  LDL.LU R17, [R1+0x19a8] ;  /* 0x0019a80001117983 */ /* 0x002f220000300800 */
[----:B--2---:R-:W-:-:S02]  /*66490*/  IMAD.MOV.U32 R4, RZ, RZ, R10 ;  /* 0x000000ffff047224 */ /* 0x004fc400078e000a */
        /* <DEDUP_REMOVED lines=22> */
[----:B------:R-:W-:Y:S02]  /*66600*/  IADD3 R14, P1, R14, UR8, RZ ;  /* 0x000000080e0e7c10 */ /* 0x000fe4000ff3e0ff */
[----:B------:R-:W-:Y:S02]  /*66610*/  IADD3 R20, P2, R20, UR8, RZ ;  /* 0x0000000814147c10 */ /* 0x000fe4000ff5e0ff */
[----:B------:R-:W-:Y:S01]  /*66620*/  IADD3.X R19, R19, UR5, RZ, P1, !PT ;  /* 0x0000000513137c10 */ /* 0x000fe20008ffe4ff */
[----:B------:R-:W-:Y:S01]  /*66630*/  STL [R1+0x1964], R14 ;  /* 0x0019640e01007387 */ /* 0x000fe20000100800 */
[----:B------:R-:W-:-:S02]  /*66640*/  IADD3.X R21, R21, UR5, RZ, P2, !PT ;  /* 0x0000000515157c10 */ /* 0x000fc400097fe4ff */
[----:B-1----:R-:W-:Y:S01]  /*66650*/  MOV R5, R19 ;  /* 0x0000001300057202 */ /* 0x002fe20000000f00 */
[----:B------:R1:W-:Y:S01]  /*66660*/  STL [R1+0x1960], R19 ;  /* 0x0019601301007387 */ /* 0x0003e20000100800 */
[----:B------:R-:W-:Y:S02]  /*66670*/  STL [R1+0x197c], R20 ;  /* 0x00197c1401007387 */ /* 0x000fe40000100800 */
[----:B------:R-:W-:-:S05]  /*66680*/  IMAD.MOV.U32 R4, RZ, RZ, R14 ;  /* 0x000000ffff047224 */ /* 0x000fca00078e000e */
[----:B------:R3:W-:Y:S04]  /*66690*/  LDGSTS.E [R6+0x5400], [R4.64], P0 ;  /* 0x0540000004067fae */ /* 0x0007e80008121846 */
[----:B-1----:R-:W2:Y:S01]  /*666a0*/  LDL.LU R19, [R1+0x19f0] ;  /* 0x0019f00001137983 */ /* 0x002ea20000300800 */
[----:B------:R-:W-:Y:S02]  /*666b0*/  STL [R1+0x1978], R21 ;  /* 0x0019781501007387 */ /* 0x000fe40000100800 */
[----:B------:R-:W2:Y:S01]  /*666c0*/  LDL.LU R14, [R1+0x1a08] ;  /* 0x001a0800010e7983 */ /* 0x000ea20000300800 */
[----:B---3--:R-:W-:Y:S02]  /*666d0*/  IADD3 R9, P1, R9, UR8, RZ ;  /* 0x0000000809097c10 */ /* 0x008fe4000ff3e0ff */
[----:B------:R-:W-:Y:S01]  /*666e0*/  IADD3 R15, P2, R15, UR8, RZ ;  /* 0x000000080f0f7c10 */ /* 0x000fe2000ff5e0ff */
[----:B------:R-:W-:-:S02]  /*666f0*/  IMAD.MOV.U32 R4, RZ, RZ, R20 ;  /* 0x000000ffff047224 */ /* 0x000fc400078e0014 */
[----:B------:R-:W-:Y:S01]  /*66700*/  IMAD.MOV.U32 R5, RZ, RZ, R21 ;  /* 0x000000ffff057224 */ /* 0x000fe200078e0015 */
[----:B------:R-:W-:Y:S04]  /*66710*/  STL [R1+0x1994], R9 ;  /* 0x0019940901007387 */ /* 0x000fe80000100800 */
[----:B------:R1:W-:Y:S02]  /*66720*/  LDGSTS.E [R6+0x5c00], [R4.64], P0 ;  /* 0x05c0000004067fae */ /* 0x0003e40008121846 */
[----:B-1----:R-:W-:Y:S01]  /*66730*/  IMAD.MOV.U32 R4, RZ, RZ, R9 ;  /* 0x000000ffff047224 */ /* 0x002fe200078e0009 */
[----:B----4-:R-:W-:-:S05]  /*66740*/  IADD3.X R16, R16, UR5, RZ, P1, !PT ;  /* 0x0000000510107c10 */ /* 0x010fca0008ffe4ff */
        /* <DEDUP_REMOVED lines=11> */
[----:B-1----:R-:W2:Y:S01]  /*66800*/  LDL.LU R17, [R1+0x1a20] ;  /* 0x001a200001117983 */ /* 0x002ea20000300800 */
[----:B------:R-:W-:Y:S01]  /*66810*/  IADD3 R12, P2, R12, UR8, RZ ;  /* 0x000000080c0c7c10 */ /* 0x000fe2000ff5e0ff */
[----:B------:R-:W3:Y:S02]  /*66820*/  LDL.LU R15, [R1+0x1ba0] ;  /* 0x001ba000010f7983 */ /* 0x000ee40000300800 */
[----:B------:R1:W-:Y:S01]  /*66830*/  LDGSTS.E [R6+0x6c00], [R4.64], P0 ;  /* 0x06c0000004067fae */ /* 0x0003e20008121846 */
[----:B------:R-:W-:Y:S02]  /*66840*/  STL [R1+0x19c4], R10 ;  /* 0x0019c40a01007387 */ /* 0x000fe40000100800 */
        /* <DEDUP_REMOVED lines=10> */
[----:B------:R-:W-:Y:S01]  /*668f0*/  IMAD.MOV.U32 R5, RZ, RZ, R18 ;  /* 0x000000ffff057224 */ /* 0x000fe200078e0012 */
[----:B------:R-:W-:Y:S01]  /*66900*/  IADD3 R13, P1, R13, UR8, RZ ;  /* 0x000000080d0d7c10 */ /* 0x000fe2000ff3e0ff */
[----:B-1----:R-:W3:Y:S01]  /*66910*/  LDL.LU R18, [R1+0x1bb0] ;  /* 0x001bb00001127983 */ /* 0x002ee20000300800 */
[----:B------:R-:W-:-:S02]  /*66920*/  IMAD.MOV.U32 R4, RZ, RZ, R12 ;  /* 0x000000ffff047224 */ /* 0x000fc400078e000c */
[----:B------:R-:W3:Y:S01]  /*66930*/  LDL.LU R12, [R1+0x1bc0] ;  /* 0x001bc000010c7983 */ /* 0x000ee20000300800 */
[----:B------:R-:W-:Y:S01]  /*66940*/  IADD3 R7, P2, R7, UR8, RZ ;  /* 0x0000000807077c10 */ /* 0x000fe2000ff5e0ff */
[----:B------:R1:W-:Y:S04]  /*66950*/  STL [R1+0x19f4], R13 ;  /* 0x0019f40d01007387 */ /* 0x0003e80000100800 */
[----:B------:R1:W-:Y:S02]  /*66960*/  LDGSTS.E [R6+0x7c00], [R4.64], P0 ;  /* 0x07c0000004067fae */ /* 0x0003e40008121846 */
[----:B-1----:R-:W-:Y:S01]  /*66970*/  IMAD.MOV.U32 R4, RZ, RZ, R13 ;  /* 0x000000ffff047224 */ /* 0x002fe200078e000d */
[----:B------:R-:W-:Y:S02]  /*66980*/  IADD3.X R19, R19, UR5, RZ, P1, !PT ;  /* 0x0000000513137c10 */ /* 0x000fe40008ffe4ff */
        /* <DEDUP_REMOVED lines=41> */
[----:B------:R-:W4:Y:S02]  /*66c20*/  LDL.LU R11, [R1+0x1d34] ;  /* 0x001d3400010b7983 */ /* 0x000f240000300800 */
[----:B------:R-:W-:Y:S01]  /*66c30*/  IMAD.MOV.U32 R5, RZ, RZ, R18 ;  /* 0x000000ffff057224 */ /* 0x000fe200078e0012 */
        /* <DEDUP_REMOVED lines=16> */
[----:B------:R-:W-:Y:S01]  /*66d40*/  IMAD.MOV.U32 R4, RZ, RZ, R13 ;  /* 0x000000ffff047224 */ /* 0x000fe200078e000d */
[----:B------:R-:W-:-:S04]  /*66d50*/  IADD3 R7, P1, R7, UR8, RZ ;  /* 0x0000000807077c10 */ /* 0x000fc8000ff3e0ff */
        /* <DEDUP_REMOVED lines=23> */
[----:B----4-:R-:W-:-:S03]  /*66ed0*/  IADD3 R15, P2, R15, UR8, RZ ;  /* 0x000000080f0f7c10 */ /* 0x010fc6000ff5e0ff */
[----:B------:R-:W3:Y:S04]  /*66ee0*/  LDL.LU R14, [R1+0x1d0c] ;  /* 0x001d0c00010e7983 */ /* 0x000ee80000300800 */
        /* <DEDUP_REMOVED lines=12> */
[----:B----4-:R-:W-:Y:S01]  /*66fb0*/  IMAD.MOV.U32 R5, RZ, RZ, R18 ;  /* 0x000000ffff057224 */ /* 0x010fe200078e0012 */
[----:B------:R-:W-:Y:S01]  /*66fc0*/  IADD3 R12, P1, R12, UR8, RZ ;  /* 0x000000080c0c7c10 */ /* 0x000fe2000ff3e0ff */
[----:B-1----:R-:W4:Y:S01]  /*66fd0*/  LDL.LU R18, [R1+0x1d04] ;  /* 0x001d040001127983 */ /* 0x002f220000300800 */
[----:B------:R-:W-:-:S02]  /*66fe0*/  IMAD.MOV.U32 R4, RZ, RZ, R15 ;  /* 0x000000ffff047224 */ /* 0x000fc400078e000f */
[----:B------:R-:W4:Y:S01]  /*66ff0*/  LDL.LU R15, [R1+0x1cfc] ;  /* 0x001cfc00010f7983 */ /* 0x000f220000300800 */
        /* <DEDUP_REMOVED lines=23> */
[----:B--2---:R-:W-:Y:S01]  /*67170*/  IADD3.X R17, R17, UR5, RZ, P1, !PT ;  /* 0x0000000511117c10 */ /* 0x004fe20008ffe4ff */
[----:B-1----:R-:W-:Y:S01]  /*67180*/  IMAD.MOV.U32 R4, RZ, RZ, R16 ;  /* 0x000000ffff047224 */ /* 0x002fe200078e0010 */
[----:B---3--:R-:W-:-:S03]  /*67190*/  IADD3.X R14, R14, UR5, RZ, P2, !PT ;  /* 0x000000050e0e7c10 */ /* 0x008fc600097fe4ff */
[----:B------:R1:W-:Y:S01]  /*671a0*/  STL [R1+0x1d14], R17 ;  /* 0x001d141101007387 */ /* 0x0003e20000100800 */
[----:B------:R2:W-:Y:S02]  /*671b0*/  STL [R1+0x1d18], R7 ;  /* 0x001d180701007387 */ /* 0x0005e40000100800 */
[----:B------:R-:W3:Y:S02]  /*671c0*/  LDL.LU R16, [R1+0x1ce4] ;  /* 0x001ce40001107983 */ /* 0x000ee40000300800 */
[----:B------:R-:W-:Y:S01]  /*671d0*/  IMAD.MOV.U32 R5, RZ, RZ, R17 ;  /* 0x000000ffff057224 */ /* 0x000fe200078e0011 */
[----:B------:R2:W-:Y:S04]  /*671e0*/  STL [R1+0x1d0c], R14 ;  /* 0x001d0c0e01007387 */ /* 0x0005e80000100800 */
[----:B------:R2:W-:Y:S04]  /*671f0*/  LDGSTS.E [R6+0xf400], [R4.64], P0 ;  /* 0x0f40000004067fae */ /* 0x0005e80008121846 */
[----:B-1----:R-:W3:Y:S01]  /*67200*/  LDL.LU R17, [R1+0x1cdc] ;  /* 0x001cdc0001117983 */ /* 0x002ee20000300800 */
        /* <DEDUP_REMOVED lines=34> */
[----:B------:R-:W3:Y:S01]  /*67430*/  LDL.LU R19, [R1+0x1cc4] ;  /* 0x001cc40001137983 */ /* 0x000ee20000300800 */
[----:B------:R-:W-:Y:S02]  /*67440*/  STL [R1+0x1cec], R21 ;  /* 0x001cec1501007387 */ /* 0x000fe40000100800 */
[----:B------:R-:W3:Y:S01]  /*67450*/  LDL.LU R12, [R1+0x1cbc] ;  /* 0x001cbc00010c7983 */ /* 0x000ee20000300800 */
        /* <DEDUP_REMOVED lines=15> */
[----:B--2---:R-:W-:-:S02]  /*67550*/  IADD3 R7, P1, R7, UR8, RZ ;  /* 0x0000000807077c10 */ /* 0x004fc4000ff3e0ff */
[----:B---3--:R-:W-:Y:S01]  /*67560*/  MOV R5, R17 ;  /* 0x0000001100057202 */ /* 0x008fe20000000f00 */
        /* <DEDUP_REMOVED lines=57> */
[----:B----4-:R-:W3:Y:S03]  /*67900*/  LDL.LU R13, [R1+0x1c78] ;  /* 0x001c7800010d7983 */ /* 0x010ee60000300800 */
        /* <DEDUP_REMOVED lines=55> */
[----:B------:R1:W-:Y:S02]  /*67c80*/  STL [R1+0x1c80], R10 ;  /* 0x001c800a01007387 */ /* 0x0003e40000100800 */
[----:B-1----:R-:W-:Y:S01]  /*67c90*/  IMAD.MOV.U32 R4, RZ, RZ, R10 ;  /* 0x000000ffff047224 */ /* 0x002fe200078e000a */
[----:B------:R-:W-:-:S05]  /*67ca0*/  IADD3.X R11, R11, UR5, RZ, P1, !PT ;  /* 0x000000050b0b7c10 */ /* 0x000fca0008ffe4ff */
[----:B------:R-:W-:Y:S01]  /*67cb0*/  IMAD.MOV.U32 R5, RZ, RZ, R11 ;  /* 0x000000ffff057224 */ /* 0x000fe200078e000b */
[----:B------:R1:W-:Y:S01]  /*67cc0*/  STL [R1+0x1c74], R11 ;  /* 0x001c740b01007387 */ /* 0x0003e20000100800 */
[----:B------:R-:W-:Y:S01]  /*67cd0*/  IADD3.X R18, R18, UR5, RZ, P2, !PT ;  /* 0x0000000512127c10 */ /* 0x000fe200097fe4ff */
[----:B------:R-:W-:Y:S02]  /*67ce0*/  STL [R1+0x1c78], R13 ;  /* 0x001c780d01007387 */ /* 0x000fe40000100800 */
[----:B------:R-:W3:Y:S01]  /*67cf0*/  LDL.LU R10, [R1+0x1c50] ;  /* 0x001c5000010a7983 */ /* 0x000ee20000300800 */
[----:B------:R1:W-:Y:S04]  /*67d00*/  LDGSTS.E [R6+0x19400], [R4.64], P0 ;  /* 0x1940000004067fae */ /* 0x0003e80008121846 */
[----:B------:R1:W-:Y:S04]  /*67d10*/  STL [R1+0x1c6c], R18 ;  /* 0x001c6c1201007387 */ /* 0x0003e80000100800 */
[----:B-1----:R-:W3:Y:S01]  /*67d20*/  LDL.LU R11, [R1+0x1c48] ;  /* 0x001c4800010b7983 */ /* 0x002ee20000300800 */
[----:B------:R-:W-:Y:S01]  /*67d30*/  IMAD.MOV.U32 R5, RZ, RZ, R18 ;  /* 0x000000ffff057224 */ /* 0x000fe200078e0012 */
[----:B------:R-:W-:-:S02]  /*67d40*/  IADD3 R14, P1, R14, UR8, RZ ;  /* 0x000000080e0e7c10 */ /* 0x000fc4000ff3e0ff */
[----:B------:R-:W3:Y:S01]  /*67d50*/  LDL.LU R18, [R1+0x1c44] ;  /* 0x001c440001127983 */ /* 0x000ee20000300800 */
[----:B------:R-:W-:Y:S02]  /*67d60*/  IMAD.MOV.U32 R4, RZ, RZ, R13 ;  /* 0x000000ffff047224 */ /* 0x000fe400078e000d */
[----:B------:R-:W3:Y:S01]  /*67d70*/  LDL.LU R13, [R1+0x1c10] ;  /* 0x001c1000010d7983 */ /* 0x000ee20000300800 */
[----:B------:R-:W-:Y:S01]  /*67d80*/  IADD3 R7, P2, R7, UR8, RZ ;  /* 0x0000000807077c10 */ /* 0x000fe2000ff5e0ff */
[----:B------:R1:W-:Y:S04]  /*67d90*/  STL [R1+0x1c70], R14 ;  /* 0x001c700e01007387 */ /* 0x0003e80000100800 */
[----:B------:R1:W-:Y:S02]  /*67da0*/  LDGSTS.E [R6+0x19c00], [R4.64], P0 ;  /* 0x19c0000004067fae */ /* 0x0003e40008121846 */
[----:B-1----:R-:W-:Y:S01]  /*67db0*/  IMAD.MOV.U32 R4, RZ, RZ, R14 ;  /* 0x000000ffff047224 */ /* 0x002fe200078e000e */
[----:B------:R-:W-:-:S02]  /*67dc0*/  IADD3.X R19, R19, UR5, RZ, P1, !PT ;  /* 0x0000000513137c10 */ /* 0x000fc40008ffe4ff */
[----:B------:R-:W-:-:S03]  /*67dd0*/  IADD3.X R15, R15, UR5, RZ, P2, !PT ;  /* 0x000000050f0f7c10 */ /* 0x000fc600097fe4ff */
[----:B------:R1:W-:Y:S01]  /*67de0*/  STL [R1+0x1c64], R19 ;  /* 0x001c641301007387 */ /* 0x0003e20000100800 */
[----:B------:R1:W-:Y:S02]  /*67df0*/  STL [R1+0x1c68], R7 ;  /* 0x001c680701007387 */ /* 0x0003e40000100800 */
[----:B------:R-:W3:Y:S02]  /*67e00*/  LDL.LU R20, [R1+0x1c40] ;  /* 0x001c400001147983 */ /* 0x000ee40000300800 */
[----:B------:R1:W-:Y:S01]  /*67e10*/  STL [R1+0x1c5c], R15 ;  /* 0x001c5c0f01007387 */ /* 0x0003e20000100800 */
[----:B------:R-:W3:Y:S01]  /*67e20*/  LDL.LU R14, [R1+0x1c3c] ;  /* 0x001c3c00010e7983 */ /* 0x000ee20000300800 */
[----:B------:R-:W3:Y:S02]  /*67e30*/  LDL.LU R21, [R1+0x1c38] ;  /* 0x001c380001157983 */ /* 0x000ee40000300800 */
[----:B------:R-:W-:Y:S02]  /*67e40*/  IMAD.MOV.U32 R5, RZ, RZ, R19 ;  /* 0x000000ffff057224 */ /* 0x000fe400078e0013 */
[----:B-1----:R-:W3:Y:S04]  /*67e50*/  LDL.LU R19, [R1+0x1c30] ;  /* 0x001c300001137983 */ /* 0x002ee80000300800 */
[----:B------:R1:W-:Y:S02]  /*67e60*/  LDGSTS.E [R6+0x1a400], [R4.64], P0 ;  /* 0x1a40000004067fae */ /* 0x0003e40008121846 */
[----:B-1----:R-:W-:-:S02]  /*67e70*/  IMAD.MOV.U32 R4, RZ, RZ, R7 ;  /* 0x000000ffff047224 */ /* 0x002fc400078e0007 */
        /* <DEDUP_REMOVED lines=11> */
[----:B------:R-:W-:Y:S02]  /*67f30*/  STL [R1+0x1c58], R9 ;  /* 0x001c580901007387 */ /* 0x000fe40000100800 */
[----:B----4-:R-:W2:Y:S02]  /*67f40*/  LDL.LU R16, [R1+0x1c14] ;  /* 0x001c140001107983 */ /* 0x010ea40000300800 */
[----:B------:R-:W-:Y:S01]  /*67f50*/  IMAD.MOV.U32 R5, RZ, RZ, R17 ;  /* 0x000000ffff057224 */ /* 0x000fe200078e0011 */
[----:B------:R3:W-:Y:S04]  /*67f60*/  STL [R1+0x1c4c], R12 ;  /* 0x001c4c0c01007387 */ /* 0x0007e80000100800 */
[----:B------:R4:W-:Y:S04]  /*67f70*/  LDGSTS.E [R6+0x1b400], [R4.64], P0 ;  /* 0x1b40000004067fae */ /* 0x0009e80008121846 */
[----:B-1----:R-:W2:Y:S01]  /*67f80*/  LDL.LU R17, [R1+0x1c18] ;  /* 0x001c180001117983 */ /* 0x002ea20000300800 */
[----:B----4-:R-:W-:-:S02]  /*67f90*/  IMAD.MOV.U32 R4, RZ, RZ, R9 ;  /* 0x000000ffff047224 */ /* 0x010fc400078e0009 */
[----:B------:R-:W-:Y:S02]  /*67fa0*/  IMAD.MOV.U32 R5, RZ, RZ, R12 ;  /* 0x000000ffff057224 */ /* 0x000fe400078e000c */
[----:B---3--:R-:W3:Y:S01]  /*67fb0*/  LDL.LU R12, [R1+0x1c2c] ;  /* 0x001c2c00010c7983 */ /* 0x008ee20000300800 */
[----:B------:R-:W2:Y:S03]  /*67fc0*/  LDL.LU R9, [R1+0x1c24] ;  /* 0x001c240001097983 */ /* 0x000ea60000300800 */
[----:B------:R1:W-:Y:S01]  /*67fd0*/  LDGSTS.E [R6+0x1bc00], [R4.64], P0 ;  /* 0x1bc0000004067fae */ /* 0x0003e20008121846 */
[----:B------:R-:W-:Y:S02]  /*67fe0*/  IADD3 R10, P1, R10, UR8, RZ ;  /* 0x000000080a0a7c10 */ /* 0x000fe4000ff3e0ff */
[----:B------:R-:W-:-:S03]  /*67ff0*/  IADD3 R11, P2, R11, UR8, RZ ;  /* 0x000000080b0b7c10 */ /* 0x000fc6000ff5e0ff */
[----:B------:R-:W-:Y:S01]  /*68000*/  STL [R1+0x1c50], R10 ;  /* 0x001c500a01007387 */ /* 0x000fe20000100800 */
[----:B------:R-:W-:Y:S02]  /*68010*/  IADD3.X R18, R18, UR5, RZ, P1, !PT ;  /* 0x0000000512127c10 */ /* 0x000fe40008ffe4ff */
[----:B------:R-:W-:-:S03]  /*68020*/  IADD3.X R13, R13, UR5, RZ, P2, !PT ;  /* 0x000000050d0d7c10 */ /* 0x000fc600097fe4ff */
[----:B------:R1:W-:Y:S02]  /*68030*/  STL [R1+0x1c44], R18 ;  /* 0x001c441201007387 */ /* 0x0003e40000100800 */
[----:B-1----:R-:W-:Y:S02]  /*68040*/  IMAD.MOV.U32 R5, RZ, RZ, R18 ;  /* 0x000000ffff057224 */ /* 0x002fe400078e0012 */
[----:B------:R1:W-:Y:S01]  /*68050*/  STL [R1+0x1c48], R11 ;  /* 0x001c480b01007387 */ /* 0x0003e20000100800 */
[----:B------:R-:W-:-:S05]  /*68060*/  IMAD.MOV.U32 R4, RZ, RZ, R10 ;  /* 0x000000ffff047224 */ /* 0x000fca00078e000a */
[----:B------:R1:W-:Y:S04]  /*68070*/  LDGSTS.E [R6+0x1c400], [R4.64], P0 ;  /* 0x1c40000004067fae */ /* 0x0003e80008121846 */
[----:B------:R-:W2:Y:S01]  /*68080*/  LDL.LU R18, [R1+0x1c20] ;  /* 0x001c200001127983 */ /* 0x000ea20000300800 */
[----:B------:R1:W-:Y:S02]  /*68090*/  STL [R1+0x1c10], R13 ;  /* 0x001c100d01007387 */ /* 0x0003e40000100800 */
[----:B------:R-:W2:Y:S02]  /*680a0*/  LDL.LU R10, [R1+0x1c1c] ;  /* 0x001c1c00010a7983 */ /* 0x000ea40000300800 */
[----:B-1----:R-:W-:Y:S02]  /*680b0*/  IMAD.MOV.U32 R4, RZ, RZ, R11 ;  /* 0x000000ffff047224 */ /* 0x002fe400078e000b */
[----:B------:R-:W-:Y:S01]  /*680c0*/  IMAD.MOV.U32 R5, RZ, RZ, R13 ;  /* 0x000000ffff057224 */ /* 0x000fe200078e000d */
[----:B------:R-:W2:Y:S01]  /*680d0*/  LDL.LU R11, [R1+0x187c] ;  /* 0x00187c00010b7983 */ /* 0x000ea20000300800 */
[----:B------:R-:W2:Y:S03]  /*680e0*/  LDL.LU R13, [R1+0x1894] ;  /* 0x00189400010d7983 */ /* 0x000ea60000300800 */
        /* <DEDUP_REMOVED lines=13> */
[----:B------:R-:W2:Y:S01]  /*681c0*/  LDL.LU R14, [R1+0x1878] ;  /* 0x00187800010e7983 */ /* 0x000ea20000300800 */
[----:B------:R-:W-:Y:S02]  /*681d0*/  IMAD.MOV.U32 R5, RZ, RZ, R19 ;  /* 0x000000ffff057224 */ /* 0x000fe400078e0013 */
[----:B------:R-:W2:Y:S01]  /*681e0*/  LDL.LU R19, [R1+0x1890] ;  /* 0x0018900001137983 */ /* 0x000ea20000300800 */
        /* <DEDUP_REMOVED lines=19> */
[----:B------:R-:W3:Y:S03]  /*68320*/  LDL.LU R15, [R1+0x18c0] ;  /* 0x0018c000010f7983 */ /* 0x000ee60000300800 */
[----:B------:R1:W-:Y:S01]  /*68330*/  LDGSTS.E [R6+0x1ec00], [R4.64], P0 ;  /* 0x1ec0000004067fae */ /* 0x0003e20008121846 */
[----:B------:R1:W-:Y:S02]  /*68340*/  STL [R1+0x1c2c], R12 ;  /* 0x001c2c0c01007387 */ /* 0x0003e40000100800 */
[----:B-1----:R-:W-:Y:S01]  /*68350*/  IMAD.MOV.U32 R4, RZ, RZ, R12 ;  /* 0x000000ffff047224 */ /* 0x002fe200078e000c */
[----:B------:R-:W-:-:S02]  /*68360*/  IADD3.X R18, R18, UR5, RZ, P1, !PT ;  /* 0x0000000512127c10 */ /* 0x000fc40008ffe4ff */
[----:B------:R-:W-:-:S03]  /*68370*/  IADD3.X R10, R10, UR5, RZ, P2, !PT ;  /* 0x000000050a0a7c10 */ /* 0x000fc600097fe4ff */
[----:B------:R-:W-:Y:S01]  /*68380*/  IMAD.MOV.U32 R5, RZ, RZ, R18 ;  /* 0x000000ffff057224 */ /* 0x000fe200078e0012 */
[----:B------:R-:W-:Y:S01]  /*68390*/  STL [R1+0x1c20], R18 ;  /* 0x001c201201007387 */ /* 0x000fe20000100800 */
[----:B------:R1:W-:Y:S02]  /*683a0*/  STL [R1+0x1c24], R9 ;  /* 0x001c240901007387 */ /* 0x0003e40000100800 */
[----:B------:R1:W-:Y:S02]  /*683b0*/  STL [R1+0x1c1c], R10 ;  /* 0x001c1c0a01007387 */ /* 0x0003e40000100800 */
[----:B------:R-:W3:Y:S01]  /*683c0*/  LDL.LU R12, [R1+0x18dc] ;  /* 0x0018dc00010c7983 */ /* 0x000ee20000300800 */
[----:B------:R1:W-:Y:S01]  /*683d0*/  LDGSTS.E [R6+0x1f400], [R4.64], P0 ;  /* 0x1f40000004067fae */ /* 0x0003e20008121846 */
[----:B------:R-:W-:Y:S01]  /*683e0*/  IADD3 R11, P1, R11, UR8, RZ ;  /* 0x000000080b0b7c10 */ /* 0x000fe2000ff3e0ff */
[----:B-1----:R-:W-:Y:S02]  /*683f0*/  IMAD.MOV.U32 R4, RZ, RZ, R9 ;  /* 0x000000ffff047224 */ /* 0x002fe400078e0009 */
[----:B------:R-:W3:Y:S01]  /*68400*/  LDL.LU R9, [R1+0x18f4] ;  /* 0x0018f40001097983 */ /* 0x000ee20000300800 */
[----:B------:R-:W3:Y:S02]  /*68410*/  LDL.LU R18, [R1+0x18d8] ;  /* 0x0018d80001127983 */ /* 0x000ee40000300800 */
[----:B------:R-:W-:-:S02]  /*68420*/  IMAD.MOV.U32 R5, RZ, RZ, R10 ;  /* 0x000000ffff057224 */ /* 0x000fc400078e000a */
[----:B------:R-:W3:Y:S01]  /*68430*/  LDL.LU R10, [R1+0x18f0] ;  /* 0x0018f000010a7983 */ /* 0x000ee20000300800 */
[----:B------:R-:W-:-:S03]  /*68440*/  IADD3 R13, P2, R13, UR8, RZ ;  /* 0x000000080d0d7c10 */ /* 0x000fc6000ff5e0ff */
[----:B------:R1:W-:Y:S01]  /*68450*/  LDGSTS.E [R6+0x1fc00], [R4.64], P0 ;  /* 0x1fc0000004067fae */ /* 0x0003e20008121846 */
[----:B------:R-:W-:Y:S03]  /*68460*/  STL [R1+0x187c], R11 ;  /* 0x00187c0b01007387 */ /* 0x000fe60000100800 */
[----:B------:R-:W-:Y:S01]  /*68470*/  STL [R1+0x1894], R13 ;  /* 0x0018940d01007387 */ /* 0x000fe20000100800 */
[----:B-1----:R-:W-:Y:S01]  /*68480*/  LOP3.LUT R6, R0, 0x60, RZ, 0x3c, !PT ;  /* 0x0000006000067812 */ /* 0x002fe200078e3cff */
[----:B------:R-:W-:Y:S01]  /*68490*/  IMAD.MOV.U32 R4, RZ, RZ, R11 ;  /* 0x000000ffff047224 */ /* 0x000fe200078e000b */
[----:B------:R-:W-:Y:S02]  /*684a0*/  IADD3.X R14, R14, UR5, RZ, P1, !PT ;  /* 0x000000050e0e7c10 */ /* 0x000fe40008ffe4ff */
[----:B------:R-:W-:Y:S02]  /*684b0*/  IADD3.X R19, R19, UR5, RZ, P2, !PT ;  /* 0x0000000513137c10 */ /* 0x000fe400097fe4ff */
[----:B------:R-:W-:Y:S01]  /*684c0*/  MOV R5, R14 ;  /* 0x0000000e00057202 */ /* 0x000fe20000000f00 */
[----:B------:R1:W-:Y:S04]  /*684d0*/  STL [R1+0x1878], R14 ;  /* 0x0018780e01007387 */ /* 0x0003e80000100800 */
        /* <DEDUP_REMOVED lines=10> */
[----:B------:R-:W-:-:S03]  /*68580*/  IADD3 R7, P2, R7, UR8, RZ ;  /* 0x0000000807077c10 */ /* 0x000fc6000ff5e0ff */
[----:B------:R4:W-:Y:S01]  /*68590*/  STL [R1+0x18ac], R16 ;  /* 0x0018ac1001007387 */ /* 0x0009e20000100800 */
[----:B--2---:R-:W-:Y:S02]  /*685a0*/  IADD3.X R17, R17, UR5, RZ, P1, !PT ;  /* 0x0000000511117c10 */ /* 0x004fe40008ffe4ff */
[----:B---3--:R-:W-:Y:S01]  /*685b0*/  IADD3.X R15, R15, UR5, RZ, P2, !PT ;  /* 0x000000050f0f7c10 */ /* 0x008fe200097fe4ff */
[----:B-1----:R-:W-:Y:S02]  /*685c0*/  IMAD.MOV.U32 R4, RZ, RZ, R16 ;  /* 0x000000ffff047224 */ /* 0x002fe400078e0010 */
[----:B------:R1:W-:Y:S01]  /*685d0*/  STL [R1+0x18a8], R17 ;  /* 0x0018a81101007387 */ /* 0x0003e20000100800 */
[----:B------:R2:W-:Y:S02]  /*685e0*/  STL [R1+0x18c4], R7 ;  /* 0x0018c40701007387 */ /* 0x0005e40000100800 */
[----:B----4-:R-:W3:Y:S02]  /*685f0*/  LDL.LU R16, [R1+0x193c] ;  /* 0x00193c0001107983 */ /* 0x010ee40000300800 */
        /* <DEDUP_REMOVED lines=9> */
[----:B----4-:R-:W4:Y:S03]  /*68690*/  LDL.LU R15, [R1+0x1984] ;  /* 0x00198400010f7983 */ /* 0x010f260000300800 */
        /* <DEDUP_REMOVED lines=41> */
[----:B-1----:R-:W-:Y:S01]  /*68930*/  IMAD.MOV.U32 R4, RZ, RZ, R16 ;  /* 0x000000ffff047224 */ /* 0x002fe200078e0010 */
[----:B------:R-:W-:-:S02]  /*68940*/  IADD3.X R21, R21, UR5, RZ, P2, !PT ;  /* 0x0000000515157c10 */ /* 0x000fc400097fe4ff */
[----:B------:R-:W-:Y:S01]  /*68950*/  IMAD.MOV.U32 R5, RZ, RZ, R17 ;  /* 0x000000ffff057224 */ /* 0x000fe200078e0011 */
[----:B------:R1:W-:Y:S01]  /*68960*/  STL [R1+0x1938], R17 ;  /* 0x0019381101007387 */ /* 0x0003e20000100800 */
[----:B------:R-:W-:Y:S03]  /*68970*/  STL [R1+0x1954], R20 ;  /* 0x0019541401007387 */ /* 0x000fe60000100800 */
[----:B------:R3:W-:Y:S01]  /*68980*/  LDGSTS.E [R6+0x4600], [R4.64], P0 ;  /* 0x0460000004067fae */ /* 0x0007e20008121846 */
[----:B--2---:R-:W-:-:S03]  /*68990*/  IADD3 R7, P1, R7, UR8, RZ ;  /* 0x0000000807077c10 */ /* 0x004fc6000ff3e0ff */
[----:B-1----:R-:W2:Y:S01]  /*689a0*/  LDL.LU R17, [R1+0x19c8] ;  /* 0x0019c80001117983 */ /* 0x002ea20000300800 */
[----:B------:R-:W-:Y:S02]  /*689b0*/  STL [R1+0x1950], R21 ;  /* 0x0019501501007387 */ /* 0x000fe40000100800 */
[----:B------:R-:W2:Y:S01]  /*689c0*/  LDL.LU R16, [R1+0x19e0] ;  /* 0x0019e00001107983 */ /* 0x000ea20000300800 */
[----:B----4-:R-:W-:Y:S01]  /*689d0*/  IADD3 R15, P2, R15, UR8, RZ ;  /* 0x000000080f0f7c10 */ /* 0x010fe2000ff5e0ff */
        /* <DEDUP_REMOVED lines=14> */
[----:B---3--:R-:W-:Y:S01]  /*68ac0*/  IMAD.MOV.U32 R5, RZ, RZ, R18 ;  /* 0x000000ffff057224 */ /* 0x008fe200078e0012 */
[----:B------:R-:W-:Y:S01]  /*68ad0*/  IADD3 R9, P1, R9, UR8, RZ ;  /* 0x0000000809097c10 */ /* 0x000fe2000ff3e0ff */
[----:B-1----:R-:W4:Y:S01]  /*68ae0*/  LDL.LU R18, [R1+0x19f8] ;  /* 0x0019f80001127983 */ /* 0x002f220000300800 */
[----:B------:R-:W-:-:S02]  /*68af0*/  IMAD.MOV.U32 R4, RZ, RZ, R15 ;  /* 0x000000ffff047224 */ /* 0x000fc400078e000f */
[----:B------:R-:W4:Y:S01]  /*68b00*/  LDL.LU R15, [R1+0x1a10] ;  /* 0x001a1000010f7983 */ /* 0x000f220000300800 */
[----:B------:R-:W-:Y:S01]  /*68b10*/  IADD3 R10, P2, R10, UR8, RZ ;  /* 0x000000080a0a7c10 */ /* 0x000fe2000ff5e0ff */
        /* <DEDUP_REMOVED lines=37> */
[----:B----4-:R-:W-:Y:S02]  /*68d70*/  IADD3 R12, P1, R12, UR8, RZ ;  /* 0x000000080c0c7c10 */ /* 0x010fe4000ff3e0ff */
[----:B------:R-:W-:-:S03]  /*68d80*/  IADD3 R7, P2, R7, UR8, RZ ;  /* 0x0000000807077c10 */ /* 0x000fc6000ff5e0ff */
[----:B------:R4:W-:Y:S01]  /*68d90*/  STL [R1+0x19fc], R12 ;  /* 0x0019fc0c01007387 */ /* 0x0009e20000100800 */
[----:B------:R-:W-:Y:S01]  /*68da0*/  IADD3.X R18, R18, UR5, RZ, P1, !PT ;  /* 0x0000000512127c10 */ /* 0x000fe20008ffe4ff */
[----:B-1----:R-:W-:Y:S01]  /*68db0*/  IMAD.MOV.U32 R4, RZ, RZ, R12 ;  /* 0x000000ffff047224 */ /* 0x002fe200078e000c */
[----:B------:R-:W-:-:S03]  /*68dc0*/  IADD3.X R15, R15, UR5, RZ, P2, !PT ;  /* 0x000000050f0f7c10 */ /* 0x000fc600097fe4ff */
[----:B------:R1:W-:Y:S01]  /*68dd0*/  STL [R1+0x19f8], R18 ;  /* 0x0019f81201007387 */ /* 0x0003e20000100800 */
[----:B------:R4:W-:Y:S03]  /*68de0*/  STL [R1+0x1a14], R7 ;  /* 0x001a140701007387 */ /* 0x0009e60000100800 */
[----:B----4-:R-:W4:Y:S01]  /*68df0*/  LDL.LU R12, [R1+0x1a34] ;  /* 0x001a3400010c7983 */ /* 0x010f220000300800 */
[----:B------:R-:W-:-:S03]  /*68e00*/  IMAD.MOV.U32 R5, RZ, RZ, R18 ;  /* 0x000000ffff057224 */ /* 0x000fc600078e0012 */
[----:B------:R1:W-:Y:S04]  /*68e10*/  STL [R1+0x1a10], R15 ;  /* 0x001a100f01007387 */ /* 0x0003e80000100800 */
[----:B------:R1:W-:Y:S04]  /*68e20*/  LDGSTS.E [R6+0x8600], [R4.64], P0 ;  /* 0x0860000004067fae */ /* 0x0003e80008121846 */
[----:B-1----:R-:W4:Y:S01]  /*68e30*/  LDL.LU R18, [R1+0x1a38] ;  /* 0x001a380001127983 */ /* 0x002f220000300800 */
[----:B------:R-:W-:Y:S02]  /*68e40*/  IMAD.MOV.U32 R4, RZ, RZ, R7 ;  /* 0x000000ffff047224 */ /* 0x000fe400078e0007 */
[----:B------:R-:W-:Y:S01]  /*68e50*/  IMAD.MOV.U32 R5, RZ, RZ, R15 ;  /* 0x000000ffff057224 */ /* 0x000fe200078e000f */
[----:B------:R-:W4:Y:S01]  /*68e60*/  LDL.LU R7, [R1+0x1a44] ;  /* 0x001a440001077983 */ /* 0x000f220000300800 */
[----:B------:R-:W4:Y:S03]  /*68e70*/  LDL.LU R15, [R1+0x1a4c] ;  /* 0x001a4c00010f7983 */ /* 0x000f260000300800 */
[----:B------:R1:W-:Y:S01]  /*68e80*/  LDGSTS.E [R6+0x8e00], [R4.64], P0 ;  /* 0x08e0000004067fae */ /* 0x0003e20008121846 */
[----:B------:R-:W-:-:S02]  /*68e90*/  IADD3 R14, P1, R14, UR8, RZ ;  /* 0x000000080e0e7c10 */ /* 0x000fc4000ff3e0ff */
        /* <DEDUP_REMOVED lines=84> */
[----:B--2---:R-:W-:Y:S01]  /*693e0*/  IMAD.MOV.U32 R4, RZ, RZ, R9 ;  /* 0x000000ffff047224 */ /* 0x004fe200078e0009 */
[----:B------:R-:W-:Y:S01]  /*693f0*/  MOV R5, R13 ;  /* 0x0000000d00057202 */ /* 0x000fe20000000f00 */
[----:B------:R-:W2:Y:S01]  /*69400*/  LDL.LU R9, [R1+0x1a94] ;  /* 0x001a940001097983 */ /* 0x000ea20000300800 */
[----:B------:R-:W2:Y:S03]  /*69410*/  LDL.LU R13, [R1+0x1a9c] ;  /* 0x001a9c00010d7983 */ /* 0x000ea60000300800 */
[----:B------:R1:W-:Y:S01]  /*69420*/  LDGSTS.E [R6+0xde00], [R4.64], P0 ;  /* 0x0de0000004067fae */ /* 0x0003e20008121846 */
[----:B----4-:R-:W-:-:S02]  /*69430*/  IADD3 R12, P1, R12, UR8, RZ ;  /* 0x000000080c0c7c10 */ /* 0x010fc4000ff3e0ff */
        /* <DEDUP_REMOVED lines=59> */
[----:B------:R3:W-:Y:S02]  /*697f0*/  STL [R1+0x1a9c], R13 ;  /* 0x001a9c0d01007387 */ /* 0x0007e40000100800 */
[----:B------:R4:W-:Y:S04]  /*69800*/  LDGSTS.E [R6+0x11600], [R4.64], P0 ;  /* 0x1160000004067fae */ /* 0x0009e80008121846 */
[----:B-1----:R-:W2:Y:S01]  /*69810*/  LDL.LU R12, [R1+0x1ac4] ;  /* 0x001ac400010c7983 */ /* 0x002ea20000300800 */
[----:B------:R1:W-:Y:S02]  /*69820*/  STL [R1+0x1a98], R18 ;  /* 0x001a981201007387 */ /* 0x0003e40000100800 */
[----:B------:R-:W2:Y:S02]  /*69830*/  LDL.LU R9, [R1+0x1acc] ;  /* 0x001acc0001097983 */ /* 0x000ea40000300800 */
[----:B----4-:R-:W-:-:S02]  /*69840*/  IMAD.MOV.U32 R4, RZ, RZ, R13 ;  /* 0x000000ffff047224 */ /* 0x010fc400078e000d */
[----:B---3--:R-:W3:Y:S01]  /*69850*/  LDL.LU R13, [R1+0x1ac0] ;  /* 0x001ac000010d7983 */ /* 0x008ee20000300800 */
[----:B------:R-:W-:Y:S01]  /*69860*/  IADD3 R11, P1, R11, UR8, RZ ;  /* 0x000000080b0b7c10 */ /* 0x000fe2000ff3e0ff */
[----:B------:R-:W-:Y:S02]  /*69870*/  IMAD.MOV.U32 R5, RZ, RZ, R18 ;  /* 0x000000ffff057224 */ /* 0x000fe400078e0012 */
[----:B-1----:R-:W3:Y:S01]  /*69880*/  LDL.LU R18, [R1+0x1ac8] ;  /* 0x001ac80001127983 */ /* 0x002ee20000300800 */
[----:B------:R-:W-:-:S03]  /*69890*/  IADD3 R16, P2, R16, UR8, RZ ;  /* 0x0000000810107c10 */ /* 0x000fc6000ff5e0ff */
        /* <DEDUP_REMOVED lines=12> */
[----:B------:R-:W-:-:S03]  /*69960*/  IMAD.MOV.U32 R5, RZ, RZ, R19 ;  /* 0x000000ffff057224 */ /* 0x000fc600078e0013 */
        /* <DEDUP_REMOVED lines=25> */
[----:B------:R-:W-:Y:S02]  /*69b00*/  IADD3 R9, P2, R9, UR8, RZ ;  /* 0x0000000809097c10 */ /* 0x000fe4000ff5e0ff */
[----:B---3--:R-:W-:Y:S01]  /*69b10*/  IADD3.X R13, R13, UR5, RZ, P1, !PT ;  /* 0x000000050d0d7c10 */ /* 0x008fe20008ffe4ff */
[----:B------:R3:W-:Y:S01]  /*69b20*/  STL [R1+0x1ac4], R12 ;  /* 0x001ac40c01007387 */ /* 0x0007e20000100800 */
[----:B-1----:R-:W-:Y:S01]  /*69b30*/  IMAD.MOV.U32 R4, RZ, RZ, R12 ;  /* 0x000000ffff047224 */ /* 0x002fe200078e000c */
[----:B------:R-:W-:-:S02]  /*69b40*/  IADD3.X R18, R18, UR5, RZ, P2, !PT ;  /* 0x0000000512127c10 */ /* 0x000fc400097fe4ff */
[----:B------:R1:W-:Y:S01]  /*69b50*/  STL [R1+0x1ac0], R13 ;  /* 0x001ac00d01007387 */ /* 0x0003e20000100800 */
[----:B------:R-:W-:Y:S02]  /*69b60*/  STL [R1+0x1acc], R9 ;  /* 0x001acc0901007387 */ /* 0x000fe40000100800 */
[----:B------:R-:W-:Y:S01]  /*69b70*/  IMAD.MOV.U32 R5, RZ, RZ, R13 ;  /* 0x000000ffff057224 */ /* 0x000fe200078e000d */
[----:B---3--:R-:W3:Y:S01]  /*69b80*/  LDL.LU R12, [R1+0x1af0] ;  /* 0x001af000010c7983 */ /* 0x008ee20000300800 */
[----:B------:R1:W-:Y:S03]  /*69b90*/  STL [R1+0x1ac8], R18 ;  /* 0x001ac81201007387 */ /* 0x0003e60000100800 */
        /* <DEDUP_REMOVED lines=14> */
[----:B------:R-:W-:Y:S01]  /*69c80*/  STL [R1+0x1adc], R14 ;  /* 0x001adc0e01007387 */ /* 0x000fe20000100800 */
[----:B------:R-:W-:-:S05]  /*69c90*/  IMAD.MOV.U32 R4, RZ, RZ, R11 ;  /* 0x000000ffff047224 */ /* 0x000fca00078e000b */
[----:B------:R1:W-:Y:S04]  /*69ca0*/  LDGSTS.E [R6+0x15600], [R4.64], P0 ;  /* 0x1560000004067fae */ /* 0x0003e80008121846 */
[----:B------:R-:W3:Y:S01]  /*69cb0*/  LDL.LU R19, [R1+0x1b00] ;  /* 0x001b000001137983 */ /* 0x000ee20000300800 */
[----:B------:R1:W-:Y:S02]  /*69cc0*/  STL [R1+0x1ad8], R16 ;  /* 0x001ad81001007387 */ /* 0x0003e40000100800 */
[----:B------:R-:W3:Y:S02]  /*69cd0*/  LDL.LU R11, [R1+0x1b08] ;  /* 0x001b0800010b7983 */ /* 0x000ee40000300800 */
[----:B-1----:R-:W-:Y:S02]  /*69ce0*/  IMAD.MOV.U32 R4, RZ, RZ, R14 ;  /* 0x000000ffff047224 */ /* 0x002fe400078e000e */
[----:B------:R-:W-:-:S02]  /*69cf0*/  IMAD.MOV.U32 R5, RZ, RZ, R16 ;  /* 0x000000ffff057224 */ /* 0x000fc400078e0010 */
[----:B------:R-:W3:Y:S01]  /*69d00*/  LDL.LU R16, [R1+0x1b14] ;  /* 0x001b140001107983 */ /* 0x000ee20000300800 */
[----:B------:R-:W3:Y:S03]  /*69d10*/  LDL.LU R14, [R1+0x1b1c] ;  /* 0x001b1c00010e7983 */ /* 0x000ee60000300800 */
[----:B------:R1:W-:Y:S01]  /*69d20*/  LDGSTS.E [R6+0x15e00], [R4.64], P0 ;  /* 0x15e0000004067fae */ /* 0x0003e20008121846 */
[----:B----4-:R-:W-:Y:S02]  /*69d30*/  IADD3 R15, P1, R15, UR8, RZ ;  /* 0x000000080f0f7c10 */ /* 0x010fe4000ff3e0ff */
[----:B------:R-:W-:Y:S02]  /*69d40*/  IADD3 R20, P2, R20, UR8, RZ ;  /* 0x0000000814147c10 */ /* 0x000fe4000ff5e0ff */
[----:B------:R-:W-:Y:S02]  /*69d50*/  IADD3.X R17, R17, UR5, RZ, P1, !PT ;  /* 0x0000000511117c10 */ /* 0x000fe40008ffe4ff */
[----:B------:R-:W-:Y:S01]  /*69d60*/  IADD3.X R21, R21, UR5, RZ, P2, !PT ;  /* 0x0000000515157c10 */ /* 0x000fe200097fe4ff */
[----:B------:R-:W-:Y:S02]  /*69d70*/  STL [R1+0x1ae4], R15 ;  /* 0x001ae40f01007387 */ /* 0x000fe40000100800 */
[----:B------:R4:W-:Y:S02]  /*69d80*/  STL [R1+0x1ae0], R17 ;  /* 0x001ae01101007387 */ /* 0x0009e40000100800 */
[----:B-1----:R-:W-:-:S02]  /*69d90*/  IMAD.MOV.U32 R4, RZ, RZ, R15 ;  /* 0x000000ffff047224 */ /* 0x002fc400078e000f */
[----:B------:R-:W-:Y:S01]  /*69da0*/  IMAD.MOV.U32 R5, RZ, RZ, R17 ;  /* 0x000000ffff057224 */ /* 0x000fe200078e0011 */
[----:B------:R-:W-:Y:S04]  /*69db0*/  STL [R1+0x1aec], R20 ;  /* 0x001aec1401007387 */ /* 0x000fe80000100800 */
[----:B------:R1:W-:Y:S04]  /*69dc0*/  LDGSTS.E [R6+0x16600], [R4.64], P0 ;  /* 0x1660000004067fae */ /* 0x0003e80008121846 */
[----:B----4-:R-:W4:Y:S01]  /*69dd0*/  LDL.LU R17, [R1+0x1b10] ;  /* 0x001b100001117983 */ /* 0x010f220000300800 */
[----:B------:R-:W-:Y:S02]  /*69de0*/  STL [R1+0x1ae8], R21 ;  /* 0x001ae81501007387 */ /* 0x000fe40000100800 */
[----:B------:R-:W4:Y:S01]  /*69df0*/  LDL.LU R15, [R1+0x1b18] ;  /* 0x001b1800010f7983 */ /* 0x000f220000300800 */
[----:B--2---:R-:W-:-:S02]  /*69e00*/  IADD3 R7, P1, R7, UR8, RZ ;  /* 0x0000000807077c10 */ /* 0x004fc4000ff3e0ff */
[----:B------:R-:W-:Y:S01]  /*69e10*/  IADD3 R10, P2, R10, UR8, RZ ;  /* 0x000000080a0a7c10 */ /* 0x000fe2000ff5e0ff */
[----:B-1----:R-:W-:Y:S02]  /*69e20*/  IMAD.MOV.U32 R4, RZ, RZ, R20 ;  /* 0x000000ffff047224 */ /* 0x002fe400078e0014 */
[----:B------:R-:W-:Y:S01]  /*69e30*/  IMAD.MOV.U32 R5, RZ, RZ, R21 ;  /* 0x000000ffff057224 */ /* 0x000fe200078e0015 */
[----:B------:R-:W-:Y:S04]  /*69e40*/  STL [R1+0x1af4], R7 ;  /* 0x001af40701007387 */ /* 0x000fe80000100800 */
[----:B------:R1:W-:Y:S02]  /*69e50*/  LDGSTS.E [R6+0x16e00], [R4.64], P0 ;  /* 0x16e0000004067fae */ /* 0x0003e40008121846 */
[----:B-1----:R-:W-:Y:S01]  /*69e60*/  IMAD.MOV.U32 R4, RZ, RZ, R7 ;  /* 0x000000ffff047224 */ /* 0x002fe200078e0007 */
[----:B---3--:R-:W-:-:S02]  /*69e70*/  IADD3.X R12, R12, UR5, RZ, P1, !PT ;  /* 0x000000050c0c7c10 */ /* 0x008fc40008ffe4ff */
        /* <DEDUP_REMOVED lines=8> */
[----:B--2---:R-:W-:Y:S01]  /*69f00*/  IMAD.MOV.U32 R5, RZ, RZ, R13 ;  /* 0x000000ffff057224 */ /* 0x004fe200078e000d */
[----:B------:R-:W-:Y:S01]  /*69f10*/  IADD3 R18, P1, R18, UR8, RZ ;  /* 0x0000000812127c10 */ /* 0x000fe2000ff3e0ff */
[----:B-1----:R-:W4:Y:S01]  /*69f20*/  LDL.LU R13, [R1+0x1b20] ;  /* 0x001b2000010d7983 */ /* 0x002f220000300800 */
[----:B------:R-:W-:-:S02]  /*69f30*/  IMAD.MOV.U32 R4, RZ, RZ, R10 ;  /* 0x000000ffff047224 */ /* 0x000fc400078e000a */
[----:B------:R-:W4:Y:S01]  /*69f40*/  LDL.LU R10, [R1+0x1b28] ;  /* 0x001b2800010a7983 */ /* 0x000f220000300800 */
[----:B------:R-:W-:Y:S02]  /*69f50*/  IADD3 R9, P2, R9, UR8, RZ ;  /* 0x0000000809097c10 */ /* 0x000fe4000ff5e0ff */
[----:B------:R1:W-:Y:S04]  /*69f60*/  LDGSTS.E [R6+0x17e00], [R4.64], P0 ;  /* 0x17e0000004067fae */ /* 0x0003e80008121846 */
[----:B------:R-:W-:Y:S01]  /*69f70*/  STL [R1+0x1b04], R18 ;  /* 0x001b041201007387 */ /* 0x000fe20000100800 */
[----:B-1----:R-:W-:Y:S01]  /*69f80*/  IMAD.MOV.U32 R4, RZ, RZ, R18 ;  /* 0x000000ffff047224 */ /* 0x002fe200078e0012 */
[----:B------:R-:W-:Y:S02]  /*69f90*/  IADD3.X R19, R19, UR5, RZ, P1, !PT ;  /* 0x0000000513137c10 */ /* 0x000fe40008ffe4ff */
[----:B------:R-:W-:-:S03]  /*69fa0*/  IADD3.X R11, R11, UR5, RZ, P2, !PT ;  /* 0x000000050b0b7c10 */ /* 0x000fc600097fe4ff */
[----:B------:R-:W-:Y:S01]  /*69fb0*/  IMAD.MOV.U32 R5, RZ, RZ, R19 ;  /* 0x000000ffff057224 */ /* 0x000fe200078e0013 */
[----:B------:R-:W-:Y:S01]  /*69fc0*/  STL [R1+0x1b00], R19 ;  /* 0x001b001301007387 */ /* 0x000fe20000100800 */
[----:B------:R-:W-:Y:S02]  /*69fd0*/  STL [R1+0x1b0c], R9 ;  /* 0x001b0c0901007387 */ /* 0x000fe40000100800 */
[----:B------:R1:W-:Y:S01]  /*69fe0*/  STL [R1+0x1b08], R11 ;  /* 0x001b080b01007387 */ /* 0x0003e20000100800 */
[----:B------:R1:W-:Y:S02]  /*69ff0*/  LDGSTS.E [R6+0x18600], [R4.64], P0 ;  /* 0x1860000004067fae */ /* 0x0003e40008121846 */
[----:B-1----:R-:W-:Y:S02]  /*6a000*/  IMAD.MOV.U32 R5, RZ, RZ, R11 ;  /* 0x000000ffff057224 */ /* 0x002fe400078e000b */
[----:B------:R-:W-:Y:S01]  /*6a010*/  IMAD.MOV.U32 R4, RZ, RZ, R9 ;  /* 0x000000ffff047224 */ /* 0x000fe200078e0009 */
[----:B------:R-:W4:Y:S01]  /*6a020*/  LDL.LU R11, [R1+0x1b30] ;  /* 0x001b3000010b7983 */ /* 0x000f220000300800 */
[----:B------:R-:W4:Y:S02]  /*6a030*/  LDL.LU R9, [R1+0x1b34] ;  /* 0x001b340001097983 */ /* 0x000f240000300800 */
[----:B------:R-:W4:Y:S02]  /*6a040*/  LDL.LU R25, [R1+0x1b38] ;  /* 0x001b380001197983 */ /* 0x000f240000300800 */
[----:B------:R-:W4:Y:S01]  /*6a050*/  LDL.LU R24, [R1+0x1b3c] ;  /* 0x001b3c0001187983 */ /* 0x000f220000300800 */
[----:B------:R-:W-:-:S02]  /*6a060*/  IADD3 R16, P1, R16, UR8, RZ ;  /* 0x0000000810107c10 */ /* 0x000fc4000ff3e0ff */
[----:B------:R-:W-:Y:S01]  /*6a070*/  IADD3 R14, P2, R14, UR8, RZ ;  /* 0x000000080e0e7c10 */ /* 0x000fe2000ff5e0ff */
[----:B------:R1:W-:Y:S04]  /*6a080*/  LDGSTS.E [R6+0x18e00], [R4.64], P0 ;  /* 0x18e0000004067fae */ /* 0x0003e80008121846 */
[----:B------:R1:W-:Y:S02]  /*6a090*/  STL [R1+0x1b14], R16 ;  /* 0x001b141001007387 */ /* 0x0003e40000100800 */
[----:B-1----:R-:W-:Y:S01]  /*6a0a0*/  IMAD.MOV.U32 R4, RZ, RZ, R16 ;  /* 0x000000ffff047224 */ /* 0x002fe200078e0010 */
[----:B----4-:R-:W-:Y:S02]  /*6a0b0*/  IADD3.X R17, R17, UR5, RZ, P1, !PT ;  /* 0x0000000511117c10 */ /* 0x010fe40008ffe4ff */
[----:B------:R-:W-:-:S03]  /*6a0c0*/  IADD3.X R15, R15, UR5, RZ, P2, !PT ;  /* 0x000000050f0f7c10 */ /* 0x000fc600097fe4ff */
[----:B------:R1:W-:Y:S01]  /*6a0d0*/  STL [R1+0x1b10], R17 ;  /* 0x001b101101007387 */ /* 0x0003e20000100800 */
[----:B------:R-:W-:Y:S02]  /*6a0e0*/  STL [R1+0x1b1c], R14 ;  /* 0x001b1c0e01007387 */ /* 0x000fe40000100800 */
[----:B------:R4:W-:Y:S02]  /*6a0f0*/  STL [R1+0x1b18], R15 ;  /* 0x001b180f01007387 */ /* 0x0009e40000100800 */
[----:B------:R-:W2:Y:S01]  /*6a100*/  LDL.LU R23, [R1+0x1b40] ;  /* 0x001b400001177983 */ /* 0x000ea20000300800 */
[----:B------:R-:W2:Y:S01]  /*6a110*/  LDL.LU R22, [R1+0x1b44] ;  /* 0x001b440001167983 */ /* 0x000ea20000300800 */
[----:B------:R-:W2:Y:S02]  /*6a120*/  LDL.LU R21, [R1+0x1b48] ;  /* 0x001b480001157983 */ /* 0x000ea40000300800 */
[----:B------:R-:W2:Y:S02]  /*6a130*/  LDL.LU R20, [R1+0x1b4c] ;  /* 0x001b4c0001147983 */ /* 0x000ea40000300800 */
[----:B------:R-:W2:Y:S01]  /*6a140*/  LDL.LU R18, [R1+0x1b54] ;  /* 0x001b540001127983 */ /* 0x000ea20000300800 */
[----:B------:R-:W2:Y:S01]  /*6a150*/  LDL.LU R16, [R1+0x1b5c] ;  /* 0x001b5c0001107983 */ /* 0x000ea20000300800 */
[----:B------:R-:W-:-:S05]  /*6a160*/  IMAD.MOV.U32 R5, RZ, RZ, R17 ;  /* 0x000000ffff057224 */ /* 0x000fca00078e0011 */
[----:B------:R1:W-:Y:S02]  /*6a170*/  LDGSTS.E [R6+0x19600], [R4.64], P0 ;  /* 0x1960000004067fae */ /* 0x0003e40008121846 */
[----:B-1----:R-:W-:Y:S02]  /*6a180*/  IMAD.MOV.U32 R4, RZ, RZ, R14 ;  /* 0x000000ffff047224 */ /* 0x002fe400078e000e */
[----:B------:R-:W-:-:S05]  /*6a190*/  IMAD.MOV.U32 R5, RZ, RZ, R15 ;  /* 0x000000ffff057224 */ /* 0x000fca00078e000f */
[----:B------:R1:W-:Y:S01]  /*6a1a0*/  LDGSTS.E [R6+0x19e00], [R4.64], P0 ;  /* 0x19e0000004067fae */ /* 0x0003e20008121846 */
[----:B---3--:R-:W-:Y:S02]  /*6a1b0*/  IADD3 R12, P1, R12, UR8, RZ ;  /* 0x000000080c0c7c10 */ /* 0x008fe4000ff3e0ff */
[----:B------:R-:W-:-:S03]  /*6a1c0*/  IADD3 R7, P2, R7, UR8, RZ ;  /* 0x0000000807077c10 */ /* 0x000fc6000ff5e0ff */
[----:B------:R-:W-:Y:S01]  /*6a1d0*/  STL [R1+0x1b24], R12 ;  /* 0x001b240c01007387 */ /* 0x000fe20000100800 */
[----:B----4-:R-:W-:Y:S02]  /*6a1e0*/  IADD3.X R13, R13, UR5, RZ, P1, !PT ;  /* 0x000000050d0d7c10 */ /* 0x010fe40008ffe4ff */
[----:B------:R-:W-:-:S03]  /*6a1f0*/  IADD3.X R10, R10, UR5, RZ, P2, !PT ;  /* 0x000000050a0a7c10 */ /* 0x000fc600097fe4ff */
[----:B------:R3:W-:Y:S01]  /*6a200*/  STL [R1+0x1b20], R13 ;  /* 0x001b200d01007387 */ /* 0x0007e20000100800 */
[----:B------:R-:W-:Y:S02]  /*6a210*/  STL [R1+0x1b2c], R7 ;  /* 0x001b2c0701007387 */ /* 0x000fe40000100800 */
[----:B------:R-:W4:Y:S02]  /*6a220*/  LDL.LU R19, [R1+0x1b50] ;  /* 0x001b500001137983 */ /* 0x000f240000300800 */
[----:B------:R3:W-:Y:S01]  /*6a230*/  STL [R1+0x1b28], R10 ;  /* 0x001b280a01007387 */ /* 0x0007e20000100800 */
[----:B------:R-:W4:Y:S01]  /*6a240*/  LDL.LU R17, [R1+0x1b58] ;  /* 0x001b580001117983 */ /* 0x000f220000300800 */
[----:B------:R-:W4:Y:S02]  /*6a250*/  LDL.LU R15, [R1+0x1b60] ;  /* 0x001b6000010f7983 */ /* 0x000f240000300800 */
[----:B------:R-:W4:Y:S02]  /*6a260*/  LDL.LU R14, [R1+0x1b64] ;  /* 0x001b6400010e7983 */ /* 0x000f240000300800 */
[----:B-1----:R-:W-:-:S02]  /*6a270*/  IMAD.MOV.U32 R4, RZ, RZ, R12 ;  /* 0x000000ffff047224 */ /* 0x002fc400078e000c */
[----:B------:R-:W-:Y:S02]  /*6a280*/  IMAD.MOV.U32 R5, RZ, RZ, R13 ;  /* 0x000000ffff057224 */ /* 0x000fe400078e000d */
[----:B---3--:R-:W3:Y:S01]  /*6a290*/  LDL.LU R13, [R1+0x1b68] ;  /* 0x001b6800010d7983 */ /* 0x008ee20000300800 */
[----:B------:R-:W3:Y:S03]  /*6a2a0*/  LDL.LU R12, [R1+0x1b6c] ;  /* 0x001b6c00010c7983 */ /* 0x000ee60000300800 */
[----:B------:R1:W-:Y:S02]  /*6a2b0*/  LDGSTS.E [R6+0x1a600], [R4.64], P0 ;  /* 0x1a60000004067fae */ /* 0x0003e40008121846 */
[----:B-1----:R-:W-:Y:S02]  /*6a2c0*/  IMAD.MOV.U32 R4, RZ, RZ, R7 ;  /* 0x000000ffff047224 */ /* 0x002fe400078e0007 */
[----:B------:R-:W-:-:S02]  /*6a2d0*/  IMAD.MOV.U32 R5, RZ, RZ, R10 ;  /* 0x000000ffff057224 */ /* 0x000fc400078e000a */
[----:B------:R-:W3:Y:S01]  /*6a2e0*/  LDL.LU R10, [R1+0x1b74] ;  /* 0x001b7400010a7983 */ /* 0x000ee20000300800 */
[----:B------:R-:W3:Y:S03]  /*6a2f0*/  LDL.LU R7, [R1+0x1b7c] ;  /* 0x001b7c0001077983 */ /* 0x000ee60000300800 */
        /* <DEDUP_REMOVED lines=8> */
[----:B------:R2:W-:Y:S02]  /*6a380*/  STL [R1+0x1b3c], R24 ;  /* 0x001b3c1801007387 */ /* 0x0005e40000100800 */
[----:B------:R-:W-:-:S05]  /*6a390*/  IMAD.MOV.U32 R4, RZ, RZ, R9 ;  /* 0x000000ffff047224 */ /* 0x000fca00078e0009 */
[----:B------:R1:W-:Y:S04]  /*6a3a0*/  LDGSTS.E [R6+0x1b600], [R4.64], P0 ;  /* 0x1b60000004067fae */ /* 0x0003e80008121846 */
[----:B-1----:R-:W3:Y:S01]  /*6a3b0*/  LDL.LU R11, [R1+0x1b70] ;  /* 0x001b7000010b7983 */ /* 0x002ee20000300800 */
[----:B------:R1:W-:Y:S02]  /*6a3c0*/  STL [R1+0x1b38], R25 ;  /* 0x001b381901007387 */ /* 0x0003e40000100800 */
[----:B------:R-:W3:Y:S02]  /*6a3d0*/  LDL.LU R9, [R1+0x1b78] ;  /* 0x001b780001097983 */ /* 0x000ee40000300800 */
[----:B------:R-:W-:Y:S02]  /*6a3e0*/  IMAD.MOV.U32 R4, RZ, RZ, R24 ;  /* 0x000000ffff047224 */ /* 0x000fe400078e0018 */
[----:B------:R-:W-:-:S05]  /*6a3f0*/  IMAD.MOV.U32 R5, RZ, RZ, R25 ;  /* 0x000000ffff057224 */ /* 0x000fca00078e0019 */
[----:B------:R1:W-:Y:S01]  /*6a400*/  LDGSTS.E [R6+0x1be00], [R4.64], P0 ;  /* 0x1be0000004067fae */ /* 0x0003e20008121846 */
[----:B------:R-:W-:Y:S02]  /*6a410*/  IMAD.MOV.U32 R228, RZ, RZ, R65 ;  /* 0x000000ffffe47224 */ /* 0x000fe400078e0041 */
[----:B------:R-:W-:Y:S02]  /*6a420*/  IMAD.MOV.U32 R229, RZ, RZ, R64 ;  /* 0x000000ffffe57224 */ /* 0x000fe400078e0040 */
[----:B------:R-:W-:Y:S02]  /*6a430*/  IMAD.MOV.U32 R230, RZ, RZ, R61 ;  /* 0x000000ffffe67224 */ /* 0x000fe400078e003d */
[----:B------:R-:W-:-:S07]  /*6a440*/  IMAD.MOV.U32 R231, RZ, RZ, R60 ;  /* 0x000000ffffe77224 */ /* 0x000fce00078e003c */
[----:B------:R-:W-:Y:S01]  /*6a450*/  HMMA.1688.F32.TF32 R236, R236, R66, R228 ;  /* 0x00000042ecec723c */ /* 0x000fe200000810e4 */
[----:B--2---:R-:W-:Y:S02]  /*6a460*/  IADD3 R22, P1, R22, UR8, RZ ;  /* 0x0000000816167c10 */ /* 0x004fe4000ff3e0ff */
[----:B------:R-:W-:Y:S02]  /*6a470*/  IADD3 R20, P2, R20, UR8, RZ ;  /* 0x0000000814147c10 */ /* 0x000fe4000ff5e0ff */
[----:B------:R-:W-:Y:S01]  /*6a480*/  IADD3.X R23, R23, UR5, RZ, P1, !PT ;  /* 0x0000000517177c10 */ /* 0x000fe20008ffe4ff */
[----:B-1----:R-:W-:Y:S01]  /*6a490*/  IMAD.MOV.U32 R4, RZ, RZ, R22 ;  /* 0x000000ffff047224 */ /* 0x002fe200078e0016 */
[----:B------:R-:W-:-:S03]  /*6a4a0*/  IADD3.X R21, R21, UR5, RZ, P2, !PT ;  /* 0x0000000515157c10 */ /* 0x000fc600097fe4ff */
[----:B------:R-:W-:Y:S01]  /*6a4b0*/  IMAD.MOV.U32 R5, RZ, RZ, R23 ;  /* 0x000000ffff057224 */ /* 0x000fe200078e0017 */
[----:B------:R-:W-:-:S04]  /*6a4c0*/  IADD3 R18, P1, R18, UR8, RZ ;  /* 0x0000000812127c10 */ /* 0x000fc8000ff3e0ff */
[----:B------:R1:W-:Y:S01]  /*6a4d0*/  LDGSTS.E [R6+0x1c600], [R4.64], P0 ;  /* 0x1c60000004067fae */ /* 0x0003e20008121846 */
[----:B------:R-:W-:Y:S01]  /*6a4e0*/  IADD3 R16, P2, R16, UR8, RZ ;  /* 0x0000000810107c10 */ /* 0x000fe2000ff5e0ff */
[----:B-1----:R-:W-:Y:S02]  /*6a4f0*/  IMAD.MOV.U32 R4, RZ, RZ, R20 ;  /* 0x000000ffff047224 */ /* 0x002fe400078e0014 */
[----:B------:R-:W-:-:S05]  /*6a500*/  IMAD.MOV.U32 R5, RZ, RZ, R21 ;  /* 0x000000ffff057224 */ /* 0x000fca00078e0015 */
[----:B------:R1:W-:Y:S02]  /*6a510*/  LDGSTS.E [R6+0x1ce00], [R4.64], P0 ;  /* 0x1ce0000004067fae */ /* 0x0003e40008121846 */
[----:B-1----:R-:W-:Y:S02]  /*6a520*/  IMAD.MOV.U32 R4, RZ, RZ, R18 ;  /* 0x000000ffff047224 */ /* 0x002fe400078e0012 */
[----:B------:R1:W-:Y:S01]  /*6a530*/  STL [R1+0x1b44], R22 ;  /* 0x001b441601007387 */ /* 0x0003e20000100800 */
[----:B------:R1:W-:Y:S02]  /*6a540*/  STL [R1+0x1b40], R23 ;  /* 0x001b401701007387 */ /* 0x0003e40000100800 */
[----:B------:R1:W-:Y:S02]  /*6a550*/  STL [R1+0x1b4c], R20 ;  /* 0x001b4c1401007387 */ /* 0x0003e40000100800 */
[----:B------:R1:W-:Y:S01]  /*6a560*/  STL [R1+0x1b48], R21 ;  /* 0x001b481501007387 */ /* 0x0003e20000100800 */
[----:B------:R1:W-:Y:S01]  /*6a570*/  STL [R1+0x1b54], R18 ;  /* 0x001b541201007387 */ /* 0x0003e20000100800 */
[----:B----4-:R-:W-:-:S02]  /*6a580*/  IADD3.X R19, R19, UR5, RZ, P1, !PT ;  /* 0x0000000513137c10 */ /* 0x010fc40008ffe4ff */
[----:B------:R-:W-:-:S03]  /*6a590*/  IADD3.X R17, R17, UR5, RZ, P2, !PT ;  /* 0x0000000511117c10 */ /* 0x000fc600097fe4ff */
[----:B------:R-:W-:Y:S01]  /*6a5a0*/  IMAD.MOV.U32 R5, RZ, RZ, R19 ;  /* 0x000000ffff057224 */ /* 0x000fe200078e0013 */
[----:B------:R-:W-:-:S04]  /*6a5b0*/  IADD3 R14, P1, R14, UR8, RZ ;  /* 0x000000080e0e7c10 */ /* 0x000fc8000ff3e0ff */
[----:B------:R2:W-:Y:S01]  /*6a5c0*/  LDGSTS.E [R6+0x1d600], [R4.64], P0 ;  /* 0x1d60000004067fae */ /* 0x0005e20008121846 */
[----:B------:R-:W-:Y:S02]  /*6a5d0*/  IADD3.X R15, R15, UR5, RZ, P1, !PT ;  /* 0x000000050f0f7c10 */ /* 0x000fe40008ffe4ff */
[----:B---3--:R-:W-:Y:S01]  /*6a5e0*/  IADD3 R12, P2, R12, UR8, RZ ;  /* 0x000000080c0c7c10 */ /* 0x008fe2000ff5e0ff */
[----:B--2---:R-:W-:Y:S02]  /*6a5f0*/  IMAD.MOV.U32 R4, RZ, RZ, R16 ;  /* 0x000000ffff047224 */ /* 0x004fe400078e0010 */
[----:B------:R-:W-:Y:S01]  /*6a600*/  IMAD.MOV.U32 R5, RZ, RZ, R17 ;  /* 0x000000ffff057224 */ /* 0x000fe200078e0011 */
[----:B------:R-:W-:-:S04]  /*6a610*/  IADD3.X R13, R13, UR5, RZ, P2, !PT ;  /* 0x000000050d0d7c10 */ /* 0x000fc800097fe4ff */
[----:B------:R2:W-:Y:S01]  /*6a620*/  LDGSTS.E [R6+0x1de00], [R4.64], P0 ;  /* 0x1de0000004067fae */ /* 0x0005e20008121846 */
[----:B------:R-:W-:Y:S02]  /*6a630*/  IADD3 R10, P1, R10, UR8, RZ ;  /* 0x000000080a0a7c10 */ /* 0x000fe4000ff3e0ff */
[----:B------:R-:W-:Y:S01]  /*6a640*/  IADD3 R7, P2, R7, UR8, RZ ;  /* 0x0000000807077c10 */ /* 0x000fe2000ff5e0ff */
[----:B--2---:R-:W-:Y:S02]  /*6a650*/  IMAD.MOV.U32 R4, RZ, RZ, R14 ;  /* 0x000000ffff047224 */ /* 0x004fe400078e000e */
[----:B------:R-:W-:-:S05]  /*6a660*/  IMAD.MOV.U32 R5, RZ, RZ, R15 ;  /* 0x000000ffff057224 */ /* 0x000fca00078e000f */
[----:B------:R2:W-:Y:S04]  /*6a670*/  LDGSTS.E [R6+0x1e600], [R4.64], P0 ;  /* 0x1e60000004067fae */ /* 0x0005e80008121846 */
[----:B------:R1:W-:Y:S01]  /*6a680*/  STL [R1+0x1b50], R19 ;  /* 0x001b501301007387 */ /* 0x0003e20000100800 */
[----:B------:R1:W-:Y:S02]  /*6a690*/  STL [R1+0x1b5c], R16 ;  /* 0x001b5c1001007387 */ /* 0x0003e40000100800 */
[----:B------:R1:W-:Y:S02]  /*6a6a0*/  STL [R1+0x1b58], R17 ;  /* 0x001b581101007387 */ /* 0x0003e40000100800 */
[----:B--2---:R-:W-:Y:S02]  /*6a6b0*/  IMAD.MOV.U32 R4, RZ, RZ, R12 ;  /* 0x000000ffff047224 */ /* 0x004fe400078e000c */
[----:B------:R-:W-:-:S05]  /*6a6c0*/  IMAD.MOV.U32 R5, RZ, RZ, R13 ;  /* 0x000000ffff057224 */ /* 0x000fca00078e000d */
[----:B------:R2:W-:Y:S04]  /*6a6d0*/  LDGSTS.E [R6+0x1ee00], [R4.64], P0 ;  /* 0x1ee0000004067fae */ /* 0x0005e80008121846 */
[----:B------:R1:W-:Y:S01]  /*6a6e0*/  STL [R1+0x1b64], R14 ;  /* 0x001b640e01007387 */ /* 0x0003e20000100800 */
[----:B------:R-:W-:Y:S01]  /*6a6f0*/  IADD3.X R11, R11, UR5, RZ, P1, !PT ;  /* 0x000000050b0b7c10 */ /* 0x000fe20008ffe4ff */
[----:B--2---:R-:W-:Y:S01]  /*6a700*/  IMAD.MOV.U32 R4, RZ, RZ, R10 ;  /* 0x000000ffff047224 */ /* 0x004fe200078e000a */
[----:B------:R-:W-:-:S03]  /*6a710*/  IADD3.X R9, R9, UR5, RZ, P2, !PT ;  /* 0x0000000509097c10 */ /* 0x000fc600097fe4ff */
[----:B------:R-:W-:Y:S01]  /*6a720*/  IMAD.MOV.U32 R5, RZ, RZ, R11 ;  /* 0x000000ffff057224 */ /* 0x000fe200078e000b */
[----:B------:R1:W-:Y:S01]  /*6a730*/  STL [R1+0x1b60], R15 ;  /* 0x001b600f01007387 */ /* 0x0003e20000100800 */
[----:B------:R1:W-:Y:S02]  /*6a740*/  STL [R1+0x1b6c], R12 ;  /* 0x001b6c0c01007387 */ /* 0x0003e40000100800 */
[----:B------:R1:W-:Y:S01]  /*6a750*/  STL [R1+0x1b68], R13 ;  /* 0x001b680d01007387 */ /* 0x0003e20000100800 */
[----:B------:R2:W-:Y:S01]  /*6a760*/  LDGSTS.E [R6+0x1f600], [R4.64], P0 ;  /* 0x1f60000004067fae */ /* 0x0005e20008121846 */
[----:B------:R1:W-:Y:S02]  /*6a770*/  STL [R1+0x1b74], R10 ;  /* 0x001b740a01007387 */ /* 0x0003e40000100800 */
[----:B------:R1:W-:Y:S02]  /*6a780*/  STL [R1+0x1b70], R11 ;  /* 0x001b700b01007387 */ /* 0x0003e40000100800 */
[----:B------:R1:W-:Y:S01]  /*6a790*/  STL [R1+0x1b7c], R7 ;  /* 0x001b7c0701007387 */ /* 0x0003e20000100800 */
[----:B------:R1:W-:Y:S01]  /*6a7a0*/  STL [R1+0x1b78], R9 ;  /* 0x001b780901007387 */ /* 0x0003e20000100800 */
[----:B--2---:R-:W-:-:S02]  /*6a7b0*/  IMAD.MOV.U32 R4, RZ, RZ, R7 ;  /* 0x000000ffff047224 */ /* 0x004fc400078e0007 */
[----:B------:R-:W-:-:S05]  /*6a7c0*/  IMAD.MOV.U32 R5, RZ, RZ, R9 ;  /* 0x000000ffff057224 */ /* 0x000fca00078e0009 */
[----:B------:R1:W-:Y:S02]  /*6a7d0*/  LDGSTS.E [R6+0x1fe00], [R4.64], P0 ;  /* 0x1fe0000004067fae */ /* 0x0003e40008121846 */
[----:B-1----:R-:W-:Y:S01]  /*6a7e0*/  IMAD.MOV.U32 R9, RZ, RZ, 0x3f ;  /* 0x0000003fff097424 */ /* 0x002fe200078e00ff */
[----:B------:R1:W-:Y:S04]  /*6a7f0*/  STL [R1+0x1854], R8 ;  /* 0x0018540801007387 */ /* 0x0003e80000100800 */
[----:B------:R-:W-:Y:S01]  /*6a800*/  IADD3 R9, R9, c[0x0][0x180], RZ ;  /* 0x0000600009097a10 */ /* 0x000fe20007ffe0ff */
[----:B------:R-:W0:Y:S03]  /*6a810*/  LDGDEPBAR ;  /* 0x00000000000079af */ /* 0x000e260000000000 */
[----:B------:R-:W-:-:S04]  /*6a820*/  SHF.R.S32.HI R6, RZ, 0x1f, R9 ;  /* 0x0000001fff067819 */ /* 0x000fc80000011409 */
[----:B------:R-:W-:-:S04]  /*6a830*/  LEA.HI R6, R6, R9, RZ, 0x6 ;  /* 0x0000000906067211 */ /* 0x000fc800078f30ff */
[----:B------:R-:W-:-:S04]  /*6a840*/  SHF.R.S32.HI R6, RZ, 0x6, R6 ;  /* 0x00000006ff067819 */ /* 0x000fc80000011406 */
[----:B------:R-:W-:-:S13]  /*6a850*/  ISETP.NE.U32.AND P0, PT, R8, R6, PT ;  /* 0x000000060800720c */ /* 0x000fda0003f05070 */
[----:B-1----:R-:W-:Y:S01]  /*6a860*/  @!P0 CALL.REL.NOINC `(.L_x_1) ;  /* 0x0000001000008944 */ /* 0x002fe20003c00000 */
[----:B------:R-:W-:Y:S05]  /*6a870*/  BRA `(.L_x_2) ;  /* 0xfffb5dc000007947 */ /* 0x000fea000383ffff */
.L_x_1:
[----:B------:R-:W3:Y:S04]  /*6a880*/  LDL.LU R6, [R1+0x2474] ;  /* 0x0024740001067983 */ /* 0x000ee80000300800 */
[----:B------:R-:W1:Y:S01]  /*6a890*/  S2R R7, SR_TID.X ;  /* 0x0000000000077919 */ /* 0x000e620000002100 */
[----:B-----5:R-:W-:Y:S01]  /*6a8a0*/  IADD3 R2, R252, 0x104, RZ ;  /* 0x00000104fc027810 */ /* 0x020fe20007ffe0ff */
[----:B------:R-:W-:-:S04]  /*6a8b0*/  DEPBAR.LE SB0, 0x0 ;  /* 0x000080000000791a */ /* 0x000fc80000000000 */
[----:B--2---:R-:W-:Y:S01]  /*6a8c0*/  IADD3 R0, R252, 0x103, RZ ;  /* 0x00000103fc007810 */ /* 0x004fe20007ffe0ff */
[----:B------:R-:W-:Y:S01]  /*6a8d0*/  BAR.SYNC.DEFER_BLOCKING 0x0 ;  /* 0x0000000000007b1d */ /* 0x000fe20000010000 */
[----:B------:R-:W-:Y:S01]  /*6a8e0*/  ISETP.GE.AND P0, PT, R2, c[0x0][0x17c], PT ;  /* 0x00005f0002007a0c */ /* 0x000fe20003f06270 */
[C---:B-1----:R-:W-:Y:S02]  /*6a8f0*/  IMAD.SHL.U32 R3, R7.reuse, 0x20, RZ ;  /* 0x0000002007037824 */ /* 0x042fe400078e00ff */
[----:B------:R-:W-:-:S03]  /*6a900*/  IMAD.SHL.U32 R4, R7, 0x4, RZ ;  /* 0x0000000407047824 */ /* 0x000fc600078e00ff */
[----:B------:R-:W-:Y:S01]  /*6a910*/  LOP3.LUT R3, R3, 0x60, RZ, 0xc0, !PT ;  /* 0x0000006003037812 */ /* 0x000fe200078ec0ff */
[----:B------:R-:W-:-:S03]  /*6a920*/  IMAD.SHL.U32 R5, R7, 0x400, RZ ;  /* 0x0000040007057824 */ /* 0x000fc600078e00ff */
[----:B------:R-:W-:Y:S01]  /*6a930*/  LOP3.LUT R3, R3, 0x70, R4, 0x78, !PT ;  /* 0x0000007003037812 */ /* 0x000fe200078e7804 */
[C---:B------:R-:W-:Y:S01]  /*6a940*/  IMAD.SHL.U32 R4, R7.reuse, 0x1000, RZ ;  /* 0x0000100007047824 */ /* 0x040fe200078e00ff */
[----:B------:R-:W-:Y:S02]  /*6a950*/  ISETP.GE.AND P1, PT, R0, c[0x0][0x17c], PT ;  /* 0x00005f0000007a0c */ /* 0x000fe40003f26270 */
[----:B------:R-:W-:Y:S02]  /*6a960*/  IADD3 R2, R252, 0x2, RZ ;  /* 0x00000002fc027810 */ /* 0x000fe40007ffe0ff */
[----:B------:R-:W-:Y:S02]  /*6a970*/  LOP3.LUT R4, R4, 0x6000, RZ, 0xc0, !PT ;  /* 0x0000600004047812 */ /* 0x000fe400078ec0ff */
[----:B------:R-:W-:Y:S02]  /*6a980*/  LOP3.LUT R7, R7, 0x7f, RZ, 0xc0, !PT ;  /* 0x0000007f07077812 */ /* 0x000fe400078ec0ff */
[----:B------:R-:W-:-:S02]  /*6a990*/  IADD3 R0, R252, 0x1, RZ ;  /* 0x00000001fc007810 */ /* 0x000fc40007ffe0ff */
[----:B------:R-:W-:Y:S02]  /*6a9a0*/  LOP3.LUT R5, R5, 0x6000, RZ, 0xc0, !PT ;  /* 0x0000600005057812 */ /* 0x000fe400078ec0ff */
[----:B------:R-:W-:Y:S01]  /*6a9b0*/  ISETP.GE.AND P4, PT, R2, c[0x0][0x17c], PT ;  /* 0x00005f0002007a0c */ /* 0x000fe20003f86270 */
[----:B------:R-:W-:Y:S01]  /*6a9c0*/  IMAD R2, R7, 0x10, R4 ;  /* 0x0000001007027824 */ /* 0x000fe200078e0204 */
[----:B------:R-:W-:Y:S01]  /*6a9d0*/  ISETP.GE.AND P3, PT, R0, c[0x0][0x17c], PT ;  /* 0x00005f0000007a0c */ /* 0x000fe20003f66270 */
[----:B------:R-:W2:Y:S01]  /*6a9e0*/  LDL.LU R4, [R1+0x600] ;  /* 0x0006000001047983 */ /* 0x000ea20000300800 */
[----:B---3--:R-:W-:-:S03]  /*6a9f0*/  IADD3 R0, R3, R5, R6 ;  /* 0x0000000503007210 */ /* 0x008fc60007ffe006 */
        /* <DEDUP_REMOVED lines=19> */
[----:B--2---:R1:W-:Y:S04]  /*6ab30*/  STS.128 [R0], R4 ;  /* 0x0000000400007388 */ /* 0x0043e80000000c00 */
[----:B-1----:R-:W2:Y:S04]  /*6ab40*/  LDL.LU R4, [R1+0x3d8] ;  /* 0x0003d80001047983 */ /* 0x002ea80000300800 */
[----:B------:R-:W2:Y:S04]  /*6ab50*/  LDL.LU R5, [R1+0x3dc] ;  /* 0x0003dc0001057983 */ /* 0x000ea80000300800 */
[----:B------:R-:W2:Y:S04]  /*6ab60*/  LDL.LU R6, [R1+0x3c8] ;  /* 0x0003c80001067983 */ /* 0x000ea80000300800 */
[----:B------:R-:W2:Y:S04]  /*6ab70*/  LDL.LU R7, [R1+0x3cc] ;  /* 0x0003cc0001077983 */ /* 0x000ea80000300800 */
[----:B---3--:R1:W-:Y:S04]  /*6ab80*/  STS.128 [R0+0x80], R20 ;  /* 0x0000801400007388 */ /* 0x0083e80000000c00 */
[----:B----4-:R3:W-:Y:S04]  /*6ab90*/  STS.128 [R0+0x100], R16 ;  /* 0x0001001000007388 */ /* 0x0107e80000000c00 */
[----:B-1----:R-:W4:Y:S04]  /*6aba0*/  LDL.LU R20, [R1+0x1f0] ;  /* 0x0001f00001147983 */ /* 0x002f280000300800 */
[----:B------:R-:W4:Y:S04]  /*6abb0*/  LDL.LU R21, [R1+0x1f4] ;  /* 0x0001f40001157983 */ /* 0x000f280000300800 */
[----:B------:R-:W4:Y:S04]  /*6abc0*/  LDL.LU R22, [R1+0x1e0] ;  /* 0x0001e00001167983 */ /* 0x000f280000300800 */
[----:B------:R-:W4:Y:S04]  /*6abd0*/  LDL.LU R23, [R1+0x1e4] ;  /* 0x0001e40001177983 */ /* 0x000f280000300800 */
[----:B---3--:R-:W3:Y:S04]  /*6abe0*/  LDL.LU R16, [R1+0x1f8] ;  /* 0x0001f80001107983 */ /* 0x008ee80000300800 */
[----:B------:R-:W3:Y:S04]  /*6abf0*/  LDL.LU R17, [R1+0x1fc] ;  /* 0x0001fc0001117983 */ /* 0x000ee80000300800 */
[----:B------:R-:W3:Y:S04]  /*6ac00*/  LDL.LU R18, [R1+0x1e8] ;  /* 0x0001e80001127983 */ /* 0x000ee80000300800 */
[----:B------:R1:W-:Y:S04]  /*6ac10*/  STS.128 [R0+0x180], R12 ;  /* 0x0001800c00007388 */ /* 0x0003e80000000c00 */
[----:B------:R-:W3:Y:S04]  /*6ac20*/  LDL.LU R19, [R1+0x1ec] ;  /* 0x0001ec0001137983 */ /* 0x000ee80000300800 */
[----:B-1----:R-:W3:Y:S04]  /*6ac30*/  LDL.LU R12, [R1+0x4d0] ;  /* 0x0004d000010c7983 */ /* 0x002ee80000300800 */
[----:B------:R-:W3:Y:S04]  /*6ac40*/  LDL.LU R13, [R1+0x4d4] ;  /* 0x0004d400010d7983 */ /* 0x000ee80000300800 */
[----:B------:R-:W3:Y:S04]  /*6ac50*/  LDL.LU R14, [R1+0x4c0] ;  /* 0x0004c000010e7983 */ /* 0x000ee80000300800 */
[----:B------:R-:W3:Y:S04]  /*6ac60*/  LDL.LU R15, [R1+0x4c4] ;  /* 0x0004c400010f7983 */ /* 0x000ee80000300800 */
[----:B------:R1:W-:Y:S04]  /*6ac70*/  STS.128 [R0+0x200], R8 ;  /* 0x0002000800007388 */ /* 0x0003e80000000c00 */
[----:B-1----:R-:W4:Y:S04]  /*6ac80*/  LDL.LU R8, [R1+0x4d8] ;  /* 0x0004d80001087983 */ /* 0x002f280000300800 */
[----:B------:R-:W4:Y:S04]  /*6ac90*/  LDL.LU R9, [R1+0x4dc] ;  /* 0x0004dc0001097983 */ /* 0x000f280000300800 */
[----:B------:R-:W4:Y:S04]  /*6aca0*/  LDL.LU R10, [R1+0x4c8] ;  /* 0x0004c800010a7983 */ /* 0x000f280000300800 */
[----:B------:R-:W4:Y:S04]  /*6acb0*/  LDL.LU R11, [R1+0x4cc] ;  /* 0x0004cc00010b7983 */ /* 0x000f280000300800 */
[----:B--2---:R1:W-:Y:S04]  /*6acc0*/  STS.128 [R0+0x280], R4 ;  /* 0x0002800400007388 */ /* 0x0043e80000000c00 */
[----:B-1----:R-:W2:Y:S04]  /*6acd0*/  LDL.LU R4, [R1+0x320] ;  /* 0x0003200001047983 */ /* 0x002ea80000300800 */
[----:B------:R-:W2:Y:S04]  /*6ace0*/  LDL.LU R5, [R1+0x324] ;  /* 0x0003240001057983 */ /* 0x000ea80000300800 */
[----:B------:R-:W2:Y:S04]  /*6acf0*/  LDL.LU R6, [R1+0x310] ;  /* 0x0003100001067983 */ /* 0x000ea80000300800 */
[----:B------:R-:W2:Y:S04]  /*6ad00*/  LDL.LU R7, [R1+0x314] ;  /* 0x0003140001077983 */ /* 0x000ea80000300800 */
[----:B---3--:R1:W-:Y:S04]  /*6ad10*/  STS.128 [R0+0x400], R12 ;  /* 0x0004000c00007388 */ /* 0x0083e80000000c00 */
[----:B-1----:R-:W3:Y:S04]  /*6ad20*/  LDL.LU R12, [R1+0x328] ;  /* 0x00032800010c7983 */ /* 0x002ee80000300800 */
[----:B------:R-:W3:Y:S04]  /*6ad30*/  LDL.LU R13, [R1+0x32c] ;  /* 0x00032c00010d7983 */ /* 0x000ee80000300800 */
[----:B------:R-:W3:Y:S04]  /*6ad40*/  LDL.LU R14, [R1+0x318] ;  /* 0x00031800010e7983 */ /* 0x000ee80000300800 */
[----:B------:R-:W3:Y:S04]  /*6ad50*/  LDL.LU R15, [R1+0x31c] ;  /* 0x00031c00010f7983 */ /* 0x000ee80000300800 */
[----:B----4-:R1:W-:Y:S04]  /*6ad60*/  STS.128 [R0+0x480], R8 ;  /* 0x0004800800007388 */ /* 0x0103e80000000c00 */
[----:B------:R-:W-:Y:S04]  /*6ad70*/  STS.128 [R0+0x300], R20 ;  /* 0x0003001400007388 */ /* 0x000fe80000000c00 */
[----:B------:R-:W-:Y:S01]  /*6ad80*/  STS.128 [R0+0x380], R16 ;  /* 0x0003801000007388 */ /* 0x000fe20000000c00 */
[----:B-1----:R-:W-:-:S02]  /*6ad90*/  IMAD.MOV.U32 R10, RZ, RZ, R208 ;  /* 0x000000ffff0a7224 */ /* 0x002fc400078e00d0 */
[----:B------:R-:W-:Y:S02]  /*6ada0*/  IMAD.MOV.U32 R11, RZ, RZ, R209 ;  /* 0x000000ffff0b7224 */ /* 0x000fe400078e00d1 */
[----:B------:R-:W-:Y:S02]  /*6adb0*/  IMAD.MOV.U32 R8, RZ, RZ, R212 ;  /* 0x000000ffff087224 */ /* 0x000fe400078e00d4 */
[----:B------:R-:W-:Y:S02]  /*6adc0*/  IMAD.MOV.U32 R9, RZ, RZ, R213 ;  /* 0x000000ffff097224 */ /* 0x000fe400078e00d5 */
[----:B------:R-:W-:Y:S02]  /*6add0*/  IMAD.MOV.U32 R208, RZ, RZ, R214 ;  /* 0x000000ffffd07224 */ /* 0x000fe400078e00d6 */
[----:B------:R-:W-:Y:S01]  /*6ade0*/  IMAD.MOV.U32 R209, RZ, RZ, R215 ;  /* 0x000000ffffd17224 */ /* 0x000fe200078e00d7 */
[----:B------:R-:W-:Y:S04]  /*6adf0*/  STS.128 [R0+0x600], R8 ;  /* 0x0006000800007388 */ /* 0x000fe80000000c00 */
[----:B------:R-:W-:Y:S01]  /*6ae00*/  STS.128 [R0+0x680], R208 ;  /* 0x000680d000007388 */ /* 0x000fe20000000c00 */
[----:B------:R-:W-:-:S02]  /*6ae10*/  LOP3.LUT R25, R2, 0x20, RZ, 0x3c, !PT ;  /* 0x0000002002197812 */ /* 0x000fc400078e3cff */
[----:B------:R-:W-:Y:S01]  /*6ae20*/  LOP3.LUT R24, R2, 0x40, RZ, 0x3c, !PT ;  /* 0x0000004002187812 */ /* 0x000fe200078e3cff */
[----:B--2---:R1:W-:Y:S02]  /*6ae30*/  STS.128 [R0+0x500], R4 ;  /* 0x0005000400007388 */ /* 0x0043e40000000c00 */
[----:B-1----:R-:W-:Y:S02]  /*6ae40*/  IMAD.MOV.U32 R6, RZ, RZ, R144 ;  /* 0x000000ffff067224 */ /* 0x002fe400078e0090 */
[----:B------:R-:W-:Y:S02]  /*6ae50*/  IMAD.MOV.U32 R7, RZ, RZ, R145 ;  /* 0x000000ffff077224 */ /* 0x000fe400078e0091 */
[----:B------:R-:W-:Y:S02]  /*6ae60*/  IMAD.MOV.U32 R4, RZ, RZ, R148 ;  /* 0x000000ffff047224 */ /* 0x000fe400078e0094 */
[----:B------:R-:W-:Y:S02]  /*6ae70*/  IMAD.MOV.U32 R5, RZ, RZ, R149 ;  /* 0x000000ffff057224 */ /* 0x000fe400078e0095 */
[----:B------:R-:W-:-:S02]  /*6ae80*/  IMAD.MOV.U32 R144, RZ, RZ, R150 ;  /* 0x000000ffff907224 */ /* 0x000fc400078e0096 */
[----:B------:R-:W-:Y:S01]  /*6ae90*/  IMAD.MOV.U32 R145, RZ, RZ, R151 ;  /* 0x000000ffff917224 */ /* 0x000fe200078e0097 */
[----:B------:R-:W-:Y:S04]  /*6aea0*/  STS.128 [R0+0x700], R4 ;  /* 0x0007000400007388 */ /* 0x000fe80000000c00 */
[----:B------:R-:W-:Y:S04]  /*6aeb0*/  STS.128 [R0+0x780], R144 ;  /* 0x0007809000007388 */ /* 0x000fe80000000c00 */
[----:B---3--:R-:W-:Y:S04]  /*6aec0*/  STS.128 [R0+0x580], R12 ;  /* 0x0005800c00007388 */ /* 0x008fe80000000c00 */
[----:B------:R-:W-:Y:S06]  /*6aed0*/  BAR.SYNC.DEFER_BLOCKING 0x0 ;  /* 0x0000000000007b1d */ /* 0x000fec0000010000 */
[----:B------:R-:W1:Y:S04]  /*6aee0*/  LDS.128 R12, [R2] ;  /* 0x00000000020c7984 */ /* 0x000e680000000c00 */
[----:B------:R-:W2:Y:S04]  /*6aef0*/  LDS.128 R8, [R2+0x800] ;  /* 0x0008000002087984 */ /* 0x000ea80000000c00 */
[----:B------:R-:W-:Y:S04]  /*6af00*/  LDS.128 R16, [R25] ;  /* 0x0000000019107984 */ /* 0x000fe80000000c00 */
[----:B-1----:R-:W-:Y:S04]  /*6af10*/  STL.64 [R1+0x3c0], R12 ;  /* 0x0003c00c01007387 */ /* 0x002fe80000100a00 */
[----:B------:R-:W-:Y:S04]  /*6af20*/  STL.64 [R1+0x3c8], R14 ;  /* 0x0003c80e01007387 */ /* 0x000fe80000100a00 */
[----:B------:R-:W1:Y:S04]  /*6af30*/  LDS.128 R12, [R2+0x1000] ;  /* 0x00100000020c7984 */ /* 0x000e680000000c00 */
[----:B--2---:R-:W-:Y:S04]  /*6af40*/  STL.64 [R1+0x650], R8 ;  /* 0x0006500801007387 */ /* 0x004fe80000100a00 */
[----:B------:R-:W-:Y:S04]  /*6af50*/  STL.64 [R1+0x658], R10 ;  /* 0x0006580a01007387 */ /* 0x000fe80000100a00 */
[----:B------:R-:W2:Y:S04]  /*6af60*/  LDS.128 R8, [R2+0x1800] ;  /* 0x0018000002087984 */ /* 0x000ea80000000c00 */
[----:B-1----:R-:W-:Y:S04]  /*6af70*/  STL.64 [R1+0x700], R12 ;  /* 0x0007000c01007387 */ /* 0x002fe80000100a00 */
[----:B------:R-:W-:Y:S04]  /*6af80*/  STL.64 [R1+0x708], R14 ;  /* 0x0007080e01007387 */ /* 0x000fe80000100a00 */
[----:B------:R-:W1:Y:S04]  /*6af90*/  LDS.128 R12, [R25+0x800] ;  /* 0x00080000190c7984 */ /* 0x000e680000000c00 */
[----:B--2---:R-:W-:Y:S04]  /*6afa0*/  STL.64 [R1+0x760], R8 ;  /* 0x0007600801007387 */ /* 0x004fe80000100a00 */
[----:B------:R-:W-:Y:S04]  /*6afb0*/  STL.64 [R1+0x768], R10 ;  /* 0x0007680a01007387 */ /* 0x000fe80000100a00 */
[----:B------:R-:W2:Y:S04]  /*6afc0*/  LDS.128 R8, [R25+0x1000] ;  /* 0x0010000019087984 */ /* 0x000ea80000000c00 */
[----:B------:R-:W-:Y:S04]  /*6afd0*/  STL.64 [R1+0x4c0], R16 ;  /* 0x0004c01001007387 */ /* 0x000fe80000100a00 */
[----:B------:R-:W-:Y:S04]  /*6afe0*/  STL.64 [R1+0x4c8], R18 ;  /* 0x0004c81201007387 */ /* 0x000fe80000100a00 */
[----:B------:R-:W3:Y:S04]  /*6aff0*/  LDS.128 R16, [R25+0x1800] ;  /* 0x0018000019107984 */ /* 0x000ee80000000c00 */
[----:B-1----:R-:W-:Y:S04]  /*6b000*/  STL.64 [R1+0x670], R12 ;  /* 0x0006700c01007387 */ /* 0x002fe80000100a00 */
[----:B------:R-:W-:Y:S04]  /*6b010*/  STL.64 [R1+0x678], R14 ;  /* 0x0006780e01007387 */ /* 0x000fe80000100a00 */
[----:B------:R-:W1:Y:S04]  /*6b020*/  LDS.128 R12, [R24] ;  /* 0x00000000180c7984 */ /* 0x000e680000000c00 */
[----:B--2---:R-:W-:Y:S04]  /*6b030*/  STL.64 [R1+0x710], R8 ;  /* 0x0007100801007387 */ /* 0x004fe80000100a00 */
[----:B------:R-:W-:Y:S04]  /*6b040*/  STL.64 [R1+0x718], R10 ;  /* 0x0007180a01007387 */ /* 0x000fe80000100a00 */
[----:B------:R-:W2:Y:S01]  /*6b050*/  LDS.128 R8, [R24+0x800] ;  /* 0x0008000018087984 */ /* 0x000ea20000000c00 */
[----:B------:R-:W-:-:S03]  /*6b060*/  LOP3.LUT R3, R2, 0x60, RZ, 0x3c, !PT ;  /* 0x0000006002037812 */ /* 0x000fc600078e3cff */
[----:B---3--:R-:W-:Y:S04]  /*6b070*/  STL.64 [R1+0x7a0], R16 ;  /* 0x0007a01001007387 */ /* 0x008fe80000100a00 */
[----:B------:R-:W-:Y:S04]  /*6b080*/  STL.64 [R1+0x7a8], R18 ;  /* 0x0007a81201007387 */ /* 0x000fe80000100a00 */
[----:B------:R-:W3:Y:S04]  /*6b090*/  LDS.128 R16, [R24+0x1000] ;  /* 0x0010000018107984 */ /* 0x000ee80000000c00 */
[----:B-1----:R-:W-:Y:S04]  /*6b0a0*/  STL.64 [R1+0x5c0], R12 ;  /* 0x0005c00c01007387 */ /* 0x002fe80000100a00 */
[----:B------:R-:W-:Y:S04]  /*6b0b0*/  STL.64 [R1+0x5c8], R14 ;  /* 0x0005c80e01007387 */ /* 0x000fe80000100a00 */
[----:B------:R-:W1:Y:S04]  /*6b0c0*/  LDS.128 R12, [R24+0x1800] ;  /* 0x00180000180c7984 */ /* 0x000e680000000c00 */
[----:B--2---:R-:W-:Y:S04]  /*6b0d0*/  STL.64 [R1+0x690], R8 ;  /* 0x0006900801007387 */ /* 0x004fe80000100a00 */
[----:B------:R-:W-:Y:S04]  /*6b0e0*/  STL.64 [R1+0x698], R10 ;  /* 0x0006980a01007387 */ /* 0x000fe80000100a00 */
[----:B------:R-:W2:Y:S04]  /*6b0f0*/  LDS.128 R8, [R3] ;  /* 0x0000000003087984 */ /* 0x000ea80000000c00 */
        /* <DEDUP_REMOVED lines=8> */
[----:B------:R-:W2:Y:S04]  /*6b180*/  LDS.128 R8, [R3+0x1800] ;  /* 0x0018000003087984 */ /* 0x000ea80000000c00 */
[----:B---3--:R3:W-:Y:S04]  /*6b190*/  STL.64 [R1+0x6e0], R16 ;  /* 0x0006e01001007387 */ /* 0x0087e80000100a00 */
[----:B------:R4:W-:Y:S01]  /*6b1a0*/  STL.64 [R1+0x6e8], R18 ;  /* 0x0006e81201007387 */ /* 0x0009e20000100a00 */
[----:B------:R-:W-:-:S02]  /*6b1b0*/  IMAD.MOV.U32 R4, RZ, RZ, R84 ;  /* 0x000000ffff047224 */ /* 0x000fc400078e0054 */
[----:B------:R-:W-:Y:S02]  /*6b1c0*/  IMAD.MOV.U32 R5, RZ, RZ, R85 ;  /* 0x000000ffff057224 */ /* 0x000fe400078e0055 */
[----:B------:R-:W-:Y:S02]  /*6b1d0*/  IMAD.MOV.U32 R6, RZ, RZ, R80 ;  /* 0x000000ffff067224 */ /* 0x000fe400078e0050 */
[----:B------:R-:W-:Y:S01]  /*6b1e0*/  IMAD.MOV.U32 R7, RZ, RZ, R81 ;  /* 0x000000ffff077224 */ /* 0x000fe200078e0051 */
[----:B------:R-:W-:Y:S06]  /*6b1f0*/  BAR.SYNC.DEFER_BLOCKING 0x0 ;  /* 0x0000000000007b1d */ /* 0x000fec0000010000 */
[----:B-1----:R1:W-:Y:S04]  /*6b200*/  STL.64 [R1+0x750], R12 ;  /* 0x0007500c01007387 */ /* 0x0023e80000100a00 */
[----:B------:R1:W-:Y:S04]  /*6b210*/  STL.64 [R1+0x758], R14 ;  /* 0x0007580e01007387 */ /* 0x0003e80000100a00 */
[----:B--2---:R2:W-:Y:S04]  /*6b220*/  STL.64 [R1+0x7e0], R8 ;  /* 0x0007e00801007387 */ /* 0x0045e80000100a00 */
[----:B------:R1:W-:Y:S04]  /*6b230*/  STL.64 [R1+0x7e8], R10 ;  /* 0x0007e80a01007387 */ /* 0x0003e80000100a00 */
        /* <DEDUP_REMOVED lines=8> */
[----:B--2---:R-:W2:Y:S04]  /*6b2c0*/  LDL.LU R8, [R1+0x9a0] ;  /* 0x0009a00001087983 */ /* 0x004ea80000300800 */
[----:B------:R-:W2:Y:S04]  /*6b2d0*/  LDL.LU R9, [R1+0x9a4] ;  /* 0x0009a40001097983 */ /* 0x000ea80000300800 */
[----:B------:R-:W2:Y:S04]  /*6b2e0*/  LDL.LU R10, [R1+0x9b0] ;  /* 0x0009b000010a7983 */ /* 0x000ea80000300800 */
[----:B------:R1:W-:Y:S04]  /*6b2f0*/  STS.128 [R0], R4 ;  /* 0x0000000400007388 */ /* 0x0003e80000000c00 */
        /* <DEDUP_REMOVED lines=9> */
[----:B---3--:R1:W-:Y:S04]  /*6b390*/  STS.128 [R0+0x100], R16 ;  /* 0x0001001000007388 */ /* 0x0083e80000000c00 */
[----:B-1----:R-:W3:Y:S04]  /*6b3a0*/  LDL.LU R16, [R1+0xb18] ;  /* 0x000b180001107983 */ /* 0x002ee80000300800 */
[----:B------:R-:W3:Y:S04]  /*6b3b0*/  LDL.LU R17, [R1+0xb1c] ;  /* 0x000b1c0001117983 */ /* 0x000ee80000300800 */
[----:B------:R-:W3:Y:S04]  /*6b3c0*/  LDL.LU R18, [R1+0xb48] ;  /* 0x000b480001127983 */ /* 0x000ee80000300800 */
[----:B----4-:R1:W-:Y:S04]  /*6b3d0*/  STS.128 [R0+0x180], R12 ;  /* 0x0001800c00007388 */ /* 0x0103e80000000c00 */
[----:B------:R-:W3:Y:S04]  /*6b3e0*/  LDL.LU R19, [R1+0xb4c] ;  /* 0x000b4c0001137983 */ /* 0x000ee80000300800 */
[----:B--2---:R2:W-:Y:S04]  /*6b3f0*/  STS.128 [R0+0x200], R8 ;  /* 0x0002000800007388 */ /* 0x0045e80000000c00 */
[----:B-1----:R-:W4:Y:S04]  /*6b400*/  LDL.LU R12, [R1+0xe80] ;  /* 0x000e8000010c7983 */ /* 0x002f280000300800 */
[----:B------:R-:W4:Y:S04]  /*6b410*/  LDL.LU R13, [R1+0xe84] ;  /* 0x000e8400010d7983 */ /* 0x000f280000300800 */
[----:B------:R-:W4:Y:S04]  /*6b420*/  LDL.LU R14, [R1+0xe70] ;  /* 0x000e7000010e7983 */ /* 0x000f280000300800 */
[----:B------:R-:W4:Y:S04]  /*6b430*/  LDL.LU R15, [R1+0xe74] ;  /* 0x000e7400010f7983 */ /* 0x000f280000300800 */
[----:B--2---:R-:W2:Y:S04]  /*6b440*/  LDL.LU R8, [R1+0xe88] ;  /* 0x000e880001087983 */ /* 0x004ea80000300800 */
[----:B------:R-:W2:Y:S04]  /*6b450*/  LDL.LU R9, [R1+0xe8c] ;  /* 0x000e8c0001097983 */ /* 0x000ea80000300800 */
[----:B------:R-:W2:Y:S04]  /*6b460*/  LDL.LU R10, [R1+0xe78] ;  /* 0x000e7800010a7983 */ /* 0x000ea80000300800 */
[----:B------:R1:W-:Y:S04]  /*6b470*/  STS.128 [R0+0x280], R4 ;  /* 0x0002800400007388 */ /* 0x0003e80000000c00 */
[----:B------:R-:W2:Y:S04]  /*6b480*/  LDL.LU R11, [R1+0xe7c] ;  /* 0x000e7c00010b7983 */ /* 0x000ea80000300800 */
[----:B-1----:R-:W2:Y:S04]  /*6b490*/  LDL.LU R4, [R1+0xd20] ;  /* 0x000d200001047983 */ /* 0x002ea80000300800 */
[----:B------:R-:W2:Y:S04]  /*6b4a0*/  LDL.LU R5, [R1+0xd24] ;  /* 0x000d240001057983 */ /* 0x000ea80000300800 */
[----:B------:R-:W2:Y:S04]  /*6b4b0*/  LDL.LU R6, [R1+0xd90] ;  /* 0x000d900001067983 */ /* 0x000ea80000300800 */
[----:B------:R-:W2:Y:S04]  /*6b4c0*/  LDL.LU R7, [R1+0xd94] ;  /* 0x000d940001077983 */ /* 0x000ea80000300800 */
[----:B------:R1:W-:Y:S04]  /*6b4d0*/  STS.128 [R0+0x300], R20 ;  /* 0x0003001400007388 */ /* 0x0003e80000000c00 */
        /* <DEDUP_REMOVED lines=10> */
[----:B-1----:R-:W4:Y:S04]  /*6b580*/  LDL.LU R12, [R1+0x1278] ;  /* 0x00127800010c7983 */ /* 0x002f280000300800 */
[----:B------:R-:W4:Y:S04]  /*6b590*/  LDL.LU R13, [R1+0x127c] ;  /* 0x00127c00010d7983 */ /* 0x000f280000300800 */
[----:B------:R-:W4:Y:S04]  /*6b5a0*/  LDL.LU R14, [R1+0x1268] ;  /* 0x00126800010e7983 */ /* 0x000f280000300800 */
[----:B--2---:R1:W-:Y:S04]  /*6b5b0*/  STS.128 [R0+0x480], R8 ;  /* 0x0004800800007388 */ /* 0x0043e80000000c00 */
[----:B------:R-:W4:Y:S04]  /*6b5c0*/  LDL.LU R15, [R1+0x126c] ;  /* 0x00126c00010f7983 */ /* 0x000f280000300800 */
[----:B------:R2:W-:Y:S04]  /*6b5d0*/  STS.128 [R0+0x500], R4 ;  /* 0x0005000400007388 */ /* 0x0005e80000000c00 */
[----:B-1----:R-:W4:Y:S04]  /*6b5e0*/  LDL.LU R8, [R1+0x1140] ;  /* 0x0011400001087983 */ /* 0x002f280000300800 */
[----:B------:R-:W4:Y:S04]  /*6b5f0*/  LDL.LU R9, [R1+0x1144] ;  /* 0x0011440001097983 */ /* 0x000f280000300800 */
[----:B------:R-:W4:Y:S04]  /*6b600*/  LDL.LU R10, [R1+0x1130] ;  /* 0x00113000010a7983 */ /* 0x000f280000300800 */
[----:B------:R-:W4:Y:S04]  /*6b610*/  LDL.LU R11, [R1+0x1134] ;  /* 0x00113400010b7983 */ /* 0x000f280000300800 */
[----:B--2---:R-:W2:Y:S04]  /*6b620*/  LDL.LU R4, [R1+0x1148] ;  /* 0x0011480001047983 */ /* 0x004ea80000300800 */
[----:B------:R-:W2:Y:S04]  /*6b630*/  LDL.LU R5, [R1+0x114c] ;  /* 0x00114c0001057983 */ /* 0x000ea80000300800 */
[----:B------:R-:W2:Y:S04]  /*6b640*/  LDL.LU R6, [R1+0x1138] ;  /* 0x0011380001067983 */ /* 0x000ea80000300800 */
[----:B------:R-:W2:Y:S01]  /*6b650*/  LDL.LU R7, [R1+0x113c] ;  /* 0x00113c0001077983 */ /* 0x000ea20000300800 */
[----:B------:R-:W-:-:S02]  /*6b660*/  IMAD.MOV.U32 R80, RZ, RZ, R86 ;  /* 0x000000ffff507224 */ /* 0x000fc400078e0056 */
[----:B------:R-:W-:Y:S01]  /*6b670*/  IMAD.MOV.U32 R81, RZ, RZ, R87 ;  /* 0x000000ffff517224 */ /* 0x000fe200078e0057 */
[----:B------:R-:W-:Y:S04]  /*6b680*/  STS.128 [R0+0x580], R20 ;  /* 0x0005801400007388 */ /* 0x000fe80000000c00 */
[----:B------:R-:W-:Y:S04]  /*6b690*/  STS.128 [R0+0x80], R80 ;  /* 0x0000805000007388 */ /* 0x000fe80000000c00 */
[----:B---3--:R-:W-:Y:S04]  /*6b6a0*/  STS.128 [R0+0x600], R16 ;  /* 0x0006001000007388 */ /* 0x008fe80000000c00 */
[----:B----4-:R-:W-:Y:S04]  /*6b6b0*/  STS.128 [R0+0x680], R12 ;  /* 0x0006800c00007388 */ /* 0x010fe80000000c00 */
[----:B------:R-:W-:Y:S04]  /*6b6c0*/  STS.128 [R0+0x700], R8 ;  /* 0x0007000800007388 */ /* 0x000fe80000000c00 */
[----:B--2---:R1:W-:Y:S04]  /*6b6d0*/  STS.128 [R0+0x780], R4 ;  /* 0x0007800400007388 */ /* 0x0043e80000000c00 */
[----:B------:R-:W-:Y:S06]  /*6b6e0*/  BAR.SYNC.DEFER_BLOCKING 0x0 ;  /* 0x0000000000007b1d */ /* 0x000fec0000010000 */
[----:B-1----:R-:W4:Y:S04]  /*6b6f0*/  LDL.LU R4, [R1+0x5a0] ;  /* 0x0005a00001047983 */ /* 0x002f280000300800 */
[----:B------:R-:W4:Y:S04]  /*6b700*/  LDL.LU R5, [R1+0x5a4] ;  /* 0x0005a40001057983 */ /* 0x000f280000300800 */
[----:B------:R-:W4:Y:S04]  /*6b710*/  LDL.LU R6, [R1+0x590] ;  /* 0x0005900001067983 */ /* 0x000f280000300800 */
[----:B------:R-:W1:Y:S04]  /*6b720*/  LDS.128 R8, [R2] ;  /* 0x0000000002087984 */ /* 0x000e680000000c00 */
[----:B------:R-:W3:Y:S04]  /*6b730*/  LDS.128 R16, [R2+0x800] ;  /* 0x0008000002107984 */ /* 0x000ee80000000c00 */
[----:B------:R-:W4:Y:S04]  /*6b740*/  LDL.LU R7, [R1+0x594] ;  /* 0x0005940001077983 */ /* 0x000f280000300800 */
[----:B------:R-:W4:Y:S04]  /*6b750*/  LDS.128 R12, [R2+0x1000] ;  /* 0x00100000020c7984 */ /* 0x000f280000000c00 */
[----:B-1----:R-:W-:Y:S04]  /*6b760*/  STL.64 [R1+0x80], R8 ;  /* 0x0000800801007387 */ /* 0x002fe80000100a00 */
[----:B------:R-:W-:Y:S04]  /*6b770*/  STL.64 [R1+0x88], R10 ;  /* 0x0000880a01007387 */ /* 0x000fe80000100a00 */
[----:B------:R-:W1:Y:S04]  /*6b780*/  LDS.128 R8, [R2+0x1800] ;  /* 0x0018000002087984 */ /* 0x000e680000000c00 */
[----:B---3--:R-:W-:Y:S04]  /*6b790*/  STL.64 [R1+0x310], R16 ;  /* 0x0003101001007387 */ /* 0x008fe80000100a00 */
[----:B------:R-:W-:Y:S04]  /*6b7a0*/  STL.64 [R1+0x318], R18 ;  /* 0x0003181201007387 */ /* 0x000fe80000100a00 */
[----:B------:R-:W3:Y:S04]  /*6b7b0*/  LDS.128 R16, [R25] ;  /* 0x0000000019107984 */ /* 0x000ee80000000c00 */
[----:B----4-:R-:W-:Y:S04]  /*6b7c0*/  STL.64 [R1+0x5e0], R12 ;  /* 0x0005e00c01007387 */ /* 0x010fe80000100a00 */
[----:B------:R-:W-:Y:S04]  /*6b7d0*/  STL.64 [R1+0x5e8], R14 ;  /* 0x0005e80e01007387 */ /* 0x000fe80000100a00 */
[----:B------:R-:W4:Y:S04]  /*6b7e0*/  LDS.128 R12, [R25+0x800] ;  /* 0x00080000190c7984 */ /* 0x000f280000000c00 */
[----:B-1----:R-:W-:Y:S04]  /*6b7f0*/  STL.64 [R1+0x6d0], R8 ;  /* 0x0006d00801007387 */ /* 0x002fe80000100a00 */
[----:B------:R-:W-:Y:S04]  /*6b800*/  STL.64 [R1+0x6d8], R10 ;  /* 0x0006d80a01007387 */ /* 0x000fe80000100a00 */
[----:B------:R-:W1:Y:S04]  /*6b810*/  LDS.128 R8, [R25+0x1000] ;  /* 0x0010000019087984 */ /* 0x000e680000000c00 */
[----:B---3--:R-:W-:Y:S04]  /*6b820*/  STL.64 [R1+0x90], R16 ;  /* 0x0000901001007387 */ /* 0x008fe80000100a00 */
[----:B------:R-:W-:Y:S04]  /*6b830*/  STL.64 [R1+0x98], R18 ;  /* 0x0000981201007387 */ /* 0x000fe80000100a00 */
[----:B------:R-:W3:Y:S04]  /*6b840*/  LDS.128 R16, [R25+0x1800] ;  /* 0x0018000019107984 */ /* 0x000ee80000000c00 */
[----:B----4-:R-:W-:Y:S04]  /*6b850*/  STL.64 [R1+0x320], R12 ;  /* 0x0003200c01007387 */ /* 0x010fe80000100a00 */
[----:B------:R-:W-:Y:S04]  /*6b860*/  STL.64 [R1+0x328], R14 ;  /* 0x0003280e01007387 */ /* 0x000fe80000100a00 */
[----:B------:R-:W4:Y:S04]  /*6b870*/  LDS.128 R12, [R24] ;  /* 0x00000000180c7984 */ /* 0x000f280000000c00 */
        /* <DEDUP_REMOVED lines=8> */
[----:B------:R-:W4:Y:S04]  /*6b900*/  LDS.128 R12, [R24+0x1800] ;  /* 0x00180000180c7984 */ /* 0x000f280000000c00 */
[----:B-1----:R-:W-:Y:S04]  /*6b910*/  STL.64 [R1+0x3d0], R8 ;  /* 0x0003d00801007387 */ /* 0x002fe80000100a00 */
[----:B------:R-:W-:Y:S04]  /*6b920*/  STL.64 [R1+0x3d8], R10 ;  /* 0x0003d80a01007387 */ /* 0x000fe80000100a00 */
[----:B------:R-:W1:Y:S04]  /*6b930*/  LDS.128 R8, [R3] ;  /* 0x0000000003087984 */ /* 0x000e680000000c00 */
        /* <DEDUP_REMOVED lines=8> */
[----:B------:R-:W1:Y:S04]  /*6b9c0*/  LDS.128 R8, [R3+0x1800] ;  /* 0x0018000003087984 */ /* 0x000e680000000c00 */
[----:B---3--:R3:W-:Y:S04]  /*6b9d0*/  STL.64 [R1+0x4d0], R16 ;  /* 0x0004d01001007387 */ /* 0x0087e80000100a00 */
[----:B------:R1:W-:Y:S04]  /*6b9e0*/  STL.64 [R1+0x4d8], R18 ;  /* 0x0004d81201007387 */ /* 0x0003e80000100a00 */
[----:B------:R-:W-:Y:S06]  /*6b9f0*/  BAR.SYNC.DEFER_BLOCKING 0x0 ;  /* 0x0000000000007b1d */ /* 0x000fec0000010000 */
[----:B----4-:R4:W-:Y:S04]  /*6ba00*/  STL.64 [R1+0x680], R12 ;  /* 0x0006800c01007387 */ /* 0x0109e80000100a00 */
[----:B------:R1:W-:Y:S04]  /*6ba10*/  STL.64 [R1+0x688], R14 ;  /* 0x0006880e01007387 */ /* 0x0003e80000100a00 */
[----:B-1----:R1:W-:Y:S04]  /*6ba20*/  STL.64 [R1+0x740], R8 ;  /* 0x0007400801007387 */ /* 0x0023e80000100a00 */
[----:B------:R1:W-:Y:S04]  /*6ba30*/  STL.64 [R1+0x748], R10 ;  /* 0x0007480a01007387 */ /* 0x0003e80000100a00 */
[----:B------:R-:W2:Y:S04]  /*6ba40*/  LDL.LU R20, [R1+0x5a8] ;  /* 0x0005a80001147983 */ /* 0x000ea80000300800 */
[----:B------:R-:W2:Y:S04]  /*6ba50*/  LDL.LU R21, [R1+0x5ac] ;  /* 0x0005ac0001157983 */ /* 0x000ea80000300800 */
[----:B------:R-:W2:Y:S04]  /*6ba60*/  LDL.LU R22, [R1+0x598] ;  /* 0x0005980001167983 */ /* 0x000ea80000300800 */
[----:B------:R-:W2:Y:S04]  /*6ba70*/  LDL.LU R23, [R1+0x59c] ;  /* 0x00059c0001177983 */ /* 0x000ea80000300800 */
[----:B---3--:R-:W3:Y:S04]  /*6ba80*/  LDL.LU R16, [R1+0x70] ;  /* 0x0000700001107983 */ /* 0x008ee80000300800 */
[----:B------:R-:W3:Y:S04]  /*6ba90*/  LDL.LU R17, [R1+0x74] ;  /* 0x0000740001117983 */ /* 0x000ee80000300800 */
[----:B------:R-:W3:Y:S04]  /*6baa0*/  LDL.LU R18, [R1+0x60] ;  /* 0x0000600001127983 */ /* 0x000ee80000300800 */
[----:B------:R-:W3:Y:S04]  /*6bab0*/  LDL.LU R19, [R1+0x64] ;  /* 0x0000640001137983 */ /* 0x000ee80000300800 */
[----:B----4-:R-:W4:Y:S04]  /*6bac0*/  LDL.LU R12, [R1+0x78] ;  /* 0x00007800010c7983 */ /* 0x010f280000300800 */
[----:B------:R-:W4:Y:S04]  /*6bad0*/  LDL.LU R13, [R1+0x7c] ;  /* 0x00007c00010d7983 */ /* 0x000f280000300800 */
[----:B------:R-:W4:Y:S04]  /*6bae0*/  LDL.LU R14, [R1+0x68] ;  /* 0x00006800010e7983 */ /* 0x000f280000300800 */
[----:B------:R-:W4:Y:S04]  /*6baf0*/  LDL.LU R15, [R1+0x6c] ;  /* 0x00006c00010f7983 */ /* 0x000f280000300800 */
[----:B-1----:R-:W4:Y:S04]  /*6bb00*/  LDL.LU R8, [R1+0x3b0] ;  /* 0x0003b00001087983 */ /* 0x002f280000300800 */
[----:B------:R-:W4:Y:S04]  /*6bb10*/  LDL.LU R9, [R1+0x3b4] ;  /* 0x0003b40001097983 */ /* 0x000f280000300800 */
[----:B------:R-:W4:Y:S04]  /*6bb20*/  LDL.LU R10, [R1+0x3a0] ;  /* 0x0003a000010a7983 */ /* 0x000f280000300800 */
[----:B------:R1:W-:Y:S04]  /*6bb30*/  STS.128 [R0], R4 ;  /* 0x0000000400007388 */ /* 0x0003e80000000c00 */
[----:B------:R-:W4:Y:S04]  /*6bb40*/  LDL.LU R11, [R1+0x3a4] ;  /* 0x0003a400010b7983 */ /* 0x000f280000300800 */
        /* <DEDUP_REMOVED lines=8> */
[----:B---3--:R1:W-:Y:S04]  /*6bbd0*/  STS.128 [R0+0x100], R16 ;  /* 0x0001001000007388 */ /* 0x0083e80000000c00 */
[----:B------:R-:W2:Y:S04]  /*6bbe0*/  LDL.LU R23, [R1+0x1c4] ;  /* 0x0001c40001177983 */ /* 0x000ea80000300800 */
        /* <DEDUP_REMOVED lines=8> */
[----:B------:R-:W3:Y:S04]  /*6bc70*/  LDL.LU R15, [R1+0x4a4] ;  /* 0x0004a400010f7983 */ /* 0x000ee80000300800 */
[----:B------:R1:W-:Y:S04]  /*6bc80*/  STS.128 [R0+0x200], R8 ;  /* 0x0002000800007388 */ /* 0x0003e80000000c00 */
[----:B------:R1:W-:Y:S04]  /*6bc90*/  STS.128 [R0+0x280], R4 ;  /* 0x0002800400007388 */ /* 0x0003e80000000c00 */
[----:B-1----:R-:W2:Y:S04]  /*6bca0*/  LDL.LU R8, [R1+0x4b8] ;  /* 0x0004b80001087983 */ /* 0x002ea80000300800 */
[----:B------:R-:W2:Y:S04]  /*6bcb0*/  LDL.LU R9, [R1+0x4bc] ;  /* 0x0004bc0001097983 */ /* 0x000ea80000300800 */
[----:B------:R-:W2:Y:S04]  /*6bcc0*/  LDL.LU R10, [R1+0x4a8] ;  /* 0x0004a800010a7983 */ /* 0x000ea80000300800 */
[----:B------:R-:W2:Y:S04]  /*6bcd0*/  LDL.LU R11, [R1+0x4ac] ;  /* 0x0004ac00010b7983 */ /* 0x000ea80000300800 */
[----:B------:R-:W4:Y:S04]  /*6bce0*/  LDL.LU R4, [R1+0x300] ;  /* 0x0003000001047983 */ /* 0x000f280000300800 */
[----:B------:R-:W4:Y:S04]  /*6bcf0*/  LDL.LU R5, [R1+0x304] ;  /* 0x0003040001057983 */ /* 0x000f280000300800 */
[----:B------:R-:W4:Y:S04]  /*6bd00*/  LDL.LU R6, [R1+0x2f0] ;  /* 0x0002f00001067983 */ /* 0x000f280000300800 */
[----:B------:R-:W4:Y:S04]  /*6bd10*/  LDL.LU R7, [R1+0x2f4] ;  /* 0x0002f40001077983 */ /* 0x000f280000300800 */
[----:B---3--:R1:W-:Y:S04]  /*6bd20*/  STS.128 [R0+0x400], R12 ;  /* 0x0004000c00007388 */ /* 0x0083e80000000c00 */
[----:B-1----:R-:W3:Y:S04]  /*6bd30*/  LDL.LU R12, [R1+0x308] ;  /* 0x00030800010c7983 */ /* 0x002ee80000300800 */
[----:B------:R-:W3:Y:S04]  /*6bd40*/  LDL.LU R13, [R1+0x30c] ;  /* 0x00030c00010d7983 */ /* 0x000ee80000300800 */
[----:B------:R-:W3:Y:S04]  /*6bd50*/  LDL.LU R14, [R1+0x2f8] ;  /* 0x0002f800010e7983 */ /* 0x000ee80000300800 */
[----:B------:R-:W3:Y:S04]  /*6bd60*/  LDL.LU R15, [R1+0x2fc] ;  /* 0x0002fc00010f7983 */ /* 0x000ee80000300800 */
[----:B--2---:R1:W-:Y:S04]  /*6bd70*/  STS.128 [R0+0x480], R8 ;  /* 0x0004800800007388 */ /* 0x0043e80000000c00 */
[----:B------:R-:W-:Y:S04]  /*6bd80*/  STS.128 [R0+0x300], R20 ;  /* 0x0003001400007388 */ /* 0x000fe80000000c00 */
[----:B----4-:R-:W-:Y:S04]  /*6bd90*/  STS.128 [R0+0x380], R16 ;  /* 0x0003801000007388 */ /* 0x010fe80000000c00 */
[----:B------:R2:W-:Y:S01]  /*6bda0*/  STS.128 [R0+0x500], R4 ;  /* 0x0005000400007388 */ /* 0x0005e20000000c00 */
[----:B-1----:R-:W-:-:S02]  /*6bdb0*/  IMAD.MOV.U32 R10, RZ, RZ, R200 ;  /* 0x000000ffff0a7224 */ /* 0x002fc400078e00c8 */
[----:B------:R-:W-:Y:S02]  /*6bdc0*/  IMAD.MOV.U32 R11, RZ, RZ, R201 ;  /* 0x000000ffff0b7224 */ /* 0x000fe400078e00c9 */
[----:B------:R-:W-:Y:S02]  /*6bdd0*/  IMAD.MOV.U32 R8, RZ, RZ, R204 ;  /* 0x000000ffff087224 */ /* 0x000fe400078e00cc */
[----:B------:R-:W-:Y:S02]  /*6bde0*/  IMAD.MOV.U32 R9, RZ, RZ, R205 ;  /* 0x000000ffff097224 */ /* 0x000fe400078e00cd */
[----:B------:R-:W-:Y:S02]  /*6bdf0*/  IMAD.MOV.U32 R200, RZ, RZ, R206 ;  /* 0x000000ffffc87224 */ /* 0x000fe400078e00ce */
[----:B------:R-:W-:Y:S02]  /*6be00*/  IMAD.MOV.U32 R201, RZ, RZ, R207 ;  /* 0x000000ffffc97224 */ /* 0x000fe400078e00cf */
[----:B--2---:R-:W-:-:S02]  /*6be10*/  IMAD.MOV.U32 R6, RZ, RZ, R136 ;  /* 0x000000ffff067224 */ /* 0x004fc400078e0088 */
[----:B------:R-:W-:Y:S01]  /*6be20*/  IMAD.MOV.U32 R7, RZ, RZ, R137 ;  /* 0x000000ffff077224 */ /* 0x000fe200078e0089 */
[----:B------:R-:W-:Y:S01]  /*6be30*/  MOV R137, R143 ;  /* 0x0000008f00897202 */ /* 0x000fe20000000f00 */
[----:B------:R-:W-:Y:S02]  /*6be40*/  IMAD.MOV.U32 R4, RZ, RZ, R140 ;  /* 0x000000ffff047224 */ /* 0x000fe400078e008c */
[----:B------:R-:W-:Y:S02]  /*6be50*/  IMAD.MOV.U32 R5, RZ, RZ, R141 ;  /* 0x000000ffff057224 */ /* 0x000fe400078e008d */
[----:B------:R-:W-:Y:S01]  /*6be60*/  IMAD.MOV.U32 R136, RZ, RZ, R142 ;  /* 0x000000ffff887224 */ /* 0x000fe200078e008e */
[----:B------:R-:W-:Y:S04]  /*6be70*/  STS.128 [R0+0x600], R8 ;  /* 0x0006000800007388 */ /* 0x000fe80000000c00 */
[----:B------:R-:W-:Y:S04]  /*6be80*/  STS.128 [R0+0x680], R200 ;  /* 0x000680c800007388 */ /* 0x000fe80000000c00 */
[----:B------:R-:W-:Y:S04]  /*6be90*/  STS.128 [R0+0x700], R4 ;  /* 0x0007000400007388 */ /* 0x000fe80000000c00 */
[----:B------:R-:W-:Y:S04]  /*6bea0*/  STS.128 [R0+0x780], R136 ;  /* 0x0007808800007388 */ /* 0x000fe80000000c00 */
[----:B---3--:R-:W-:Y:S04]  /*6beb0*/  STS.128 [R0+0x580], R12 ;  /* 0x0005800c00007388 */ /* 0x008fe80000000c00 */
[----:B------:R-:W-:Y:S06]  /*6bec0*/  BAR.SYNC.DEFER_BLOCKING 0x0 ;  /* 0x0000000000007b1d */ /* 0x000fec0000010000 */
[----:B------:R-:W1:Y:S04]  /*6bed0*/  LDS.128 R8, [R2] ;  /* 0x0000000002087984 */ /* 0x000e680000000c00 */
[----:B------:R-:W2:Y:S04]  /*6bee0*/  LDS.128 R16, [R2+0x800] ;  /* 0x0008000002107984 */ /* 0x000ea80000000c00 */
        /* <DEDUP_REMOVED lines=16> */
[----:B---3--:R-:W-:Y:S04]  /*6bff0*/  STL.64 [R1+0x800], R12 ;  /* 0x0008000c01007387 */ /* 0x008fe80000100a00 */
[----:B------:R-:W-:Y:S04]  /*6c000*/  STL.64 [R1+0x808], R14 ;  /* 0x0008080e01007387 */ /* 0x000fe80000100a00 */
[----:B------:R-:W3:Y:S04]  /*6c010*/  LDS.128 R12, [R24] ;  /* 0x00000000180c7984 */ /* 0x000ee80000000c00 */
        /* <DEDUP_REMOVED lines=8> */
[----:B------:R-:W3:Y:S04]  /*6c0a0*/  LDS.128 R12, [R24+0x1800] ;  /* 0x00180000180c7984 */ /* 0x000ee80000000c00 */
[----:B-1----:R-:W-:Y:S04]  /*6c0b0*/  STL.64 [R1+0x820], R8 ;  /* 0x0008200801007387 */ /* 0x002fe80000100a00 */
[----:B------:R-:W-:Y:S04]  /*6c0c0*/  STL.64 [R1+0x828], R10 ;  /* 0x0008280a01007387 */ /* 0x000fe80000100a00 */
[----:B------:R-:W1:Y:S04]  /*6c0d0*/  LDS.128 R8, [R3] ;  /* 0x0000000003087984 */ /* 0x000e680000000c00 */
        /* <DEDUP_REMOVED lines=8> */
[----:B------:R-:W1:Y:S04]  /*6c160*/  LDS.128 R8, [R3+0x1800] ;  /* 0x0018000003087984 */ /* 0x000e680000000c00 */
[----:B--2---:R2:W-:Y:S04]  /*6c170*/  STL.64 [R1+0x860], R16 ;  /* 0x0008601001007387 */ /* 0x0045e80000100a00 */
[----:B------:R4:W-:Y:S04]  /*6c180*/  STL.64 [R1+0x868], R18 ;  /* 0x0008681201007387 */ /* 0x0009e80000100a00 */
        /* <DEDUP_REMOVED lines=9> */
[----:B--2---:R-:W2:Y:S04]  /*6c220*/  LDL.LU R16, [R1+0x780] ;  /* 0x0007800001107983 */ /* 0x004ea80000300800 */
[----:B------:R-:W2:Y:S04]  /*6c230*/  LDL.LU R17, [R1+0x784] ;  /* 0x0007840001117983 */ /* 0x000ea80000300800 */
[----:B----4-:R-:W2:Y:S04]  /*6c240*/  LDL.LU R18, [R1+0x790] ;  /* 0x0007900001127983 */ /* 0x010ea80000300800 */
[----:B------:R-:W2:Y:S04]  /*6c250*/  LDL.LU R19, [R1+0x794] ;  /* 0x0007940001137983 */ /* 0x000ea80000300800 */
[----:B---3--:R-:W3:Y:S04]  /*6c260*/  LDL.LU R12, [R1+0x788] ;  /* 0x00078800010c7983 */ /* 0x008ee80000300800 */
[----:B------:R-:W3:Y:S04]  /*6c270*/  LDL.LU R13, [R1+0x78c] ;  /* 0x00078c00010d7983 */ /* 0x000ee80000300800 */
[----:B------:R-:W3:Y:S04]  /*6c280*/  LDL.LU R14, [R1+0x798] ;  /* 0x00079800010e7983 */ /* 0x000ee80000300800 */
[----:B------:R-:W3:Y:S04]  /*6c290*/  LDL.LU R15, [R1+0x79c] ;  /* 0x00079c00010f7983 */ /* 0x000ee80000300800 */
        /* <DEDUP_REMOVED lines=34> */
[----:B-1----:R-:W3:Y:S04]  /*6c4c0*/  LDL.LU R20, [R1+0xf38] ;  /* 0x000f380001147983 */ /* 0x002ee80000300800 */
[----:B------:R-:W3:Y:S04]  /*6c4d0*/  LDL.LU R21, [R1+0xf3c] ;  /* 0x000f3c0001157983 */ /* 0x000ee80000300800 */
[----:B------:R-:W3:Y:S04]  /*6c4e0*/  LDL.LU R22, [R1+0xf68] ;  /* 0x000f680001167983 */ /* 0x000ee80000300800 */
[----:B------:R-:W3:Y:S04]  /*6c4f0*/  LDL.LU R23, [R1+0xf6c] ;  /* 0x000f6c0001177983 */ /* 0x000ee80000300800 */
[----:B--2---:R1:W-:Y:S04]  /*6c500*/  STS.128 [R0+0x380], R16 ;  /* 0x0003801000007388 */ /* 0x0043e80000000c00 */
[----:B-1----:R-:W2:Y:S04]  /*6c510*/  LDL.LU R16, [R1+0x1250] ;  /* 0x0012500001107983 */ /* 0x002ea80000300800 */
[----:B------:R-:W2:Y:S04]  /*6c520*/  LDL.LU R17, [R1+0x1254] ;  /* 0x0012540001117983 */ /* 0x000ea80000300800 */
[----:B------:R-:W2:Y:S04]  /*6c530*/  LDL.LU R18, [R1+0x1240] ;  /* 0x0012400001127983 */ /* 0x000ea80000300800 */
[----:B----4-:R1:W-:Y:S04]  /*6c540*/  STS.128 [R0+0x400], R12 ;  /* 0x0004000c00007388 */ /* 0x0103e80000000c00 */
[----:B------:R-:W2:Y:S04]  /*6c550*/  LDL.LU R19, [R1+0x1244] ;  /* 0x0012440001137983 */ /* 0x000ea80000300800 */
[----:B-1----:R-:W4:Y:S04]  /*6c560*/  LDL.LU R12, [R1+0x1258] ;  /* 0x00125800010c7983 */ /* 0x002f280000300800 */
[----:B------:R-:W4:Y:S04]  /*6c570*/  LDL.LU R13, [R1+0x125c] ;  /* 0x00125c00010d7983 */ /* 0x000f280000300800 */
[----:B------:R-:W4:Y:S04]  /*6c580*/  LDL.LU R14, [R1+0x1248] ;  /* 0x00124800010e7983 */ /* 0x000f280000300800 */
[----:B---3--:R1:W-:Y:S04]  /*6c590*/  STS.128 [R0+0x480], R8 ;  /* 0x0004800800007388 */ /* 0x0083e80000000c00 */
[----:B------:R-:W4:Y:S04]  /*6c5a0*/  LDL.LU R15, [R1+0x124c] ;  /* 0x00124c00010f7983 */ /* 0x000f280000300800 */
[----:B------:R3:W-:Y:S04]  /*6c5b0*/  STS.128 [R0+0x500], R4 ;  /* 0x0005000400007388 */ /* 0x0007e80000000c00 */
[----:B-1----:R-:W4:Y:S04]  /*6c5c0*/  LDL.LU R8, [R1+0x1110] ;  /* 0x0011100001087983 */ /* 0x002f280000300800 */
[----:B------:R-:W4:Y:S04]  /*6c5d0*/  LDL.LU R9, [R1+0x1114] ;  /* 0x0011140001097983 */ /* 0x000f280000300800 */
[----:B------:R-:W4:Y:S04]  /*6c5e0*/  LDL.LU R10, [R1+0x10e0] ;  /* 0x0010e000010a7983 */ /* 0x000f280000300800 */
[----:B------:R-:W4:Y:S04]  /*6c5f0*/  LDL.LU R11, [R1+0x10e4] ;  /* 0x0010e400010b7983 */ /* 0x000f280000300800 */
[----:B---3--:R-:W3:Y:S04]  /*6c600*/  LDL.LU R4, [R1+0x1118] ;  /* 0x0011180001047983 */ /* 0x008ee80000300800 */
[----:B------:R-:W3:Y:S04]  /*6c610*/  LDL.LU R5, [R1+0x111c] ;  /* 0x00111c0001057983 */ /* 0x000ee80000300800 */
[----:B------:R-:W3:Y:S04]  /*6c620*/  LDL.LU R6, [R1+0x10e8] ;  /* 0x0010e80001067983 */ /* 0x000ee80000300800 */
[----:B------:R-:W3:Y:S01]  /*6c630*/  LDL.LU R7, [R1+0x10ec] ;  /* 0x0010ec0001077983 */ /* 0x000ee20000300800 */
[----:B------:R-:W-:-:S02]  /*6c640*/  IMAD.MOV.U32 R72, RZ, RZ, R78 ;  /* 0x000000ffff487224 */ /* 0x000fc400078e004e */
[----:B------:R-:W-:Y:S01]  /*6c650*/  IMAD.MOV.U32 R73, RZ, RZ, R79 ;  /* 0x000000ffff497224 */ /* 0x000fe200078e004f */
[----:B------:R-:W-:Y:S04]  /*6c660*/  STS.128 [R0+0x580], R20 ;  /* 0x0005801400007388 */ /* 0x000fe80000000c00 */
[----:B------:R-:W-:Y:S04]  /*6c670*/  STS.128 [R0+0x80], R72 ;  /* 0x0000804800007388 */ /* 0x000fe80000000c00 */
[----:B--2---:R-:W-:Y:S04]  /*6c680*/  STS.128 [R0+0x600], R16 ;  /* 0x0006001000007388 */ /* 0x004fe80000000c00 */
[----:B----4-:R-:W-:Y:S04]  /*6c690*/  STS.128 [R0+0x680], R12 ;  /* 0x0006800c00007388 */ /* 0x010fe80000000c00 */
[----:B------:R-:W-:Y:S04]  /*6c6a0*/  STS.128 [R0+0x700], R8 ;  /* 0x0007000800007388 */ /* 0x000fe80000000c00 */
[----:B---3--:R1:W-:Y:S04]  /*6c6b0*/  STS.128 [R0+0x780], R4 ;  /* 0x0007800400007388 */ /* 0x0083e80000000c00 */
        /* <DEDUP_REMOVED lines=106> */
[----:B----4-:R2:W-:Y:S01]  /*6cd60*/  STS.128 [R0+0x500], R4 ;  /* 0x0005000400007388 */ /* 0x0105e20000000c00 */
[----:B-1----:R-:W-:-:S02]  /*6cd70*/  IMAD.MOV.U32 R10, RZ, RZ, R192 ;  /* 0x000000ffff0a7224 */ /* 0x002fc400078e00c0 */
[----:B------:R-:W-:Y:S02]  /*6cd80*/  IMAD.MOV.U32 R11, RZ, RZ, R193 ;  /* 0x000000ffff0b7224 */ /* 0x000fe400078e00c1 */
[----:B--2---:R-:W-:Y:S02]  /*6cd90*/  IMAD.MOV.U32 R4, RZ, RZ, R132 ;  /* 0x000000ffff047224 */ /* 0x004fe400078e0084 */
[----:B------:R-:W-:Y:S02]  /*6cda0*/  IMAD.MOV.U32 R5, RZ, RZ, R133 ;  /* 0x000000ffff057224 */ /* 0x000fe400078e0085 */
[----:B------:R-:W-:Y:S02]  /*6cdb0*/  IMAD.MOV.U32 R6, RZ, RZ, R128 ;  /* 0x000000ffff067224 */ /* 0x000fe400078e0080 */
[----:B------:R-:W-:-:S05]  /*6cdc0*/  IMAD.MOV.U32 R7, RZ, RZ, R129 ;  /* 0x000000ffff077224 */ /* 0x000fca00078e0081 */
[----:B------:R1:W-:Y:S01]  /*6cdd0*/  STS.128 [R0+0x700], R4 ;  /* 0x0007000400007388 */ /* 0x0003e20000000c00 */
[----:B------:R-:W-:Y:S02]  /*6cde0*/  IMAD.MOV.U32 R8, RZ, RZ, R196 ;  /* 0x000000ffff087224 */ /* 0x000fe400078e00c4 */
[----:B------:R-:W-:Y:S02]  /*6cdf0*/  IMAD.MOV.U32 R9, RZ, RZ, R197 ;  /* 0x000000ffff097224 */ /* 0x000fe400078e00c5 */
[----:B------:R-:W-:Y:S02]  /*6ce00*/  IMAD.MOV.U32 R192, RZ, RZ, R198 ;  /* 0x000000ffffc07224 */ /* 0x000fe400078e00c6 */
[----:B------:R-:W-:Y:S02]  /*6ce10*/  IMAD.MOV.U32 R193, RZ, RZ, R199 ;  /* 0x000000ffffc17224 */ /* 0x000fe400078e00c7 */
[----:B------:R-:W-:Y:S01]  /*6ce20*/  IMAD.MOV.U32 R128, RZ, RZ, R134 ;  /* 0x000000ffff807224 */ /* 0x000fe200078e0086 */
[----:B-1----:R-:W3:Y:S04]  /*6ce30*/  LDL.LU R6, [R1+0x550] ;  /* 0x0005500001067983 */ /* 0x002ee80000300800 */
[----:B------:R-:W3:Y:S01]  /*6ce40*/  LDL.LU R7, [R1+0x554] ;  /* 0x0005540001077983 */ /* 0x000ee20000300800 */
[----:B------:R-:W-:-:S03]  /*6ce50*/  IMAD.MOV.U32 R129, RZ, RZ, R135 ;  /* 0x000000ffff817224 */ /* 0x000fc600078e0087 */
[----:B------:R-:W-:Y:S04]  /*6ce60*/  STS.128 [R0+0x300], R20 ;  /* 0x0003001400007388 */ /* 0x000fe80000000c00 */
[----:B------:R-:W-:Y:S04]  /*6ce70*/  STS.128 [R0+0x380], R16 ;  /* 0x0003801000007388 */ /* 0x000fe80000000c00 */
[----:B------:R-:W-:Y:S04]  /*6ce80*/  STS.128 [R0+0x600], R8 ;  /* 0x0006000800007388 */ /* 0x000fe80000000c00 */
[----:B------:R-:W-:Y:S04]  /*6ce90*/  STS.128 [R0+0x680], R192 ;  /* 0x000680c000007388 */ /* 0x000fe80000000c00 */
[----:B------:R-:W-:Y:S04]  /*6cea0*/  STS.128 [R0+0x780], R128 ;  /* 0x0007808000007388 */ /* 0x000fe80000000c00 */
[----:B---3--:R-:W-:Y:S04]  /*6ceb0*/  STS.128 [R0+0x580], R12 ;  /* 0x0005800c00007388 */ /* 0x008fe80000000c00 */
[----:B------:R-:W-:Y:S06]  /*6cec0*/  BAR.SYNC.DEFER_BLOCKING 0x0 ;  /* 0x0000000000007b1d */ /* 0x000fec0000010000 */
[----:B------:R-:W1:Y:S04]  /*6ced0*/  LDS.128 R8, [R2] ;  /* 0x0000000002087984 */ /* 0x000e680000000c00 */
[----:B------:R-:W3:Y:S04]  /*6cee0*/  LDS.128 R16, [R2+0x800] ;  /* 0x0008000002107984 */ /* 0x000ee80000000c00 */
        /* <DEDUP_REMOVED lines=42> */
[----:B----4-:R4:W-:Y:S04]  /*6d190*/  STL.64 [R1+0xae0], R12 ;  /* 0x000ae00c01007387 */ /* 0x0109e80000100a00 */
[----:B------:R1:W-:Y:S01]  /*6d1a0*/  STL.64 [R1+0xae8], R14 ;  /* 0x000ae80e01007387 */ /* 0x0003e20000100a00 */
[----:B------:R-:W-:-:S02]  /*6d1b0*/  IMAD.MOV.U32 R4, RZ, RZ, R68 ;  /* 0x000000ffff047224 */ /* 0x000fc400078e0044 */
[----:B------:R-:W-:Y:S01]  /*6d1c0*/  IMAD.MOV.U32 R5, RZ, RZ, R69 ;  /* 0x000000ffff057224 */ /* 0x000fe200078e0045 */
[----:B------:R-:W-:Y:S06]  /*6d1d0*/  BAR.SYNC.DEFER_BLOCKING 0x0 ;  /* 0x0000000000007b1d */ /* 0x000fec0000010000 */
[----:B-1----:R1:W-:Y:S04]  /*6d1e0*/  STL.64 [R1+0xb30], R8 ;  /* 0x000b300801007387 */ /* 0x0023e80000100a00 */
[----:B------:R1:W-:Y:S04]  /*6d1f0*/  STL.64 [R1+0xb38], R10 ;  /* 0x000b380a01007387 */ /* 0x0003e80000100a00 */
        /* <DEDUP_REMOVED lines=18> */
[----:B------:R-:W4:Y:S01]  /*6d320*/  LDL.LU R7, [R1+0xa0c] ;  /* 0x000a0c0001077983 */ /* 0x000f220000300800 */
[----:B------:R-:W-:-:S02]  /*6d330*/  IMAD.MOV.U32 R20, RZ, RZ, R70 ;  /* 0x000000ffff147224 */ /* 0x000fc400078e0046 */
[----:B------:R-:W-:-:S05]  /*6d340*/  IMAD.MOV.U32 R21, RZ, RZ, R71 ;  /* 0x000000ffff157224 */ /* 0x000fca00078e0047 */
        /* <DEDUP_REMOVED lines=16> */
[----:B------:R1:W-:Y:S04]  /*6d450*/  STS.128 [R0+0x280], R4 ;  /* 0x0002800400007388 */ /* 0x0003e80000000c00 */
        /* <DEDUP_REMOVED lines=33> */
[----:B--2---:R-:W-:Y:S04]  /*6d670*/  STS.128 [R0+0x580], R20 ;  /* 0x0005801400007388 */ /* 0x004fe80000000c00 */
[----:B----4-:R-:W-:Y:S04]  /*6d680*/  STS.128 [R0+0x600], R16 ;  /* 0x0006001000007388 */ /* 0x010fe80000000c00 */
[----:B------:R-:W-:Y:S04]  /*6d690*/  STS.128 [R0+0x680], R12 ;  /* 0x0006800c00007388 */ /* 0x000fe80000000c00 */
[----:B---3--:R-:W-:Y:S04]  /*6d6a0*/  STS.128 [R0+0x700], R8 ;  /* 0x0007000800007388 */ /* 0x008fe80000000c00 */
[----:B------:R1:W-:Y:S04]  /*6d6b0*/  STS.128 [R0+0x780], R4 ;  /* 0x0007800400007388 */ /* 0x0003e80000000c00 */
        /* <DEDUP_REMOVED lines=120> */
[----:B------:R-:W3:Y:S04]  /*6de40*/  LDL.LU R5, [R1+0x574] ;  /* 0x0005740001057983 */ /* 0x000ee80000300800 */
[----:B------:R-:W3:Y:S01]  /*6de50*/  LDL.LU R6, [R1+0x580] ;  /* 0x0005800001067983 */ /* 0x000ee20000300800 */
[----:B------:R-:W-:-:S03]  /*6de60*/  IMAD.MOV.U32 R121, RZ, RZ, R127 ;  /* 0x000000ffff797224 */ /* 0x000fc600078e007f */
[----:B------:R-:W3:Y:S04]  /*6de70*/  LDL.LU R7, [R1+0x584] ;  /* 0x0005840001077983 */ /* 0x000ee80000300800 */
        /* <DEDUP_REMOVED lines=49> */
[----:B------:R-:W-:Y:S06]  /*6e190*/  BAR.SYNC.DEFER_BLOCKING 0x0 ;  /* 0x0000000000007b1d */ /* 0x000fec0000010000 */
[----:B---3--:R3:W-:Y:S04]  /*6e1a0*/  STL.64 [R1+0xb90], R16 ;  /* 0x000b901001007387 */ /* 0x0087e80000100a00 */
[----:B------:R1:W-:Y:S04]  /*6e1b0*/  STL.64 [R1+0xb98], R18 ;  /* 0x000b981201007387 */ /* 0x0003e80000100a00 */
        /* <DEDUP_REMOVED lines=140> */
[----:B------:R-:W3:Y:S04]  /*6ea80*/  LDL.LU R18, [R1] ;  /* 0x0000000001127983 */ /* 0x000ee80000300800 */
        /* <DEDUP_REMOVED lines=196> */
[----:B-1----:R-:W2:Y:S04]  /*6f6d0*/  LDL.LU R4, [R1+0x130] ;  /* 0x0001300001047983 */ /* 0x002ea80000300800 */
[----:B------:R-:W2:Y:S04]  /*6f6e0*/  LDL.LU R5, [R1+0x134] ;  /* 0x0001340001057983 */ /* 0x000ea80000300800 */
[----:B------:R-:W2:Y:S04]  /*6f6f0*/  LDL.LU R6, [R1+0xe0] ;  /* 0x0000e00001067983 */ /* 0x000ea80000300800 */
[----:B------:R-:W1:Y:S04]  /*6f700*/  LDS.128 R8, [R2] ;  /* 0x0000000002087984 */ /* 0x000e680000000c00 */
[----:B------:R-:W3:Y:S04]  /*6f710*/  LDS.128 R16, [R2+0x800] ;  /* 0x0008000002107984 */ /* 0x000ee80000000c00 */
[----:B------:R-:W2:Y:S04]  /*6f720*/  LDL.LU R7, [R1+0xe4] ;  /* 0x0000e40001077983 */ /* 0x000ea80000300800 */
        /* <DEDUP_REMOVED lines=43> */
[----:B----4-:R-:W-:Y:S04]  /*6f9e0*/  STL.64 [R1+0x8f0], R12 ;  /* 0x0008f00c01007387 */ /* 0x010fe80000100a00 */
[----:B------:R-:W-:Y:S04]  /*6f9f0*/  STL.64 [R1+0x8f8], R14 ;  /* 0x0008f80e01007387 */ /* 0x000fe80000100a00 */
[----:B-1----:R1:W-:Y:S04]  /*6fa00*/  STL.64 [R1+0xcf0], R8 ;  /* 0x000cf00801007387 */ /* 0x0023e80000100a00 */
[----:B------:R4:W-:Y:S04]  /*6fa10*/  STL.64 [R1+0xcf8], R10 ;  /* 0x000cf80a01007387 */ /* 0x0009e80000100a00 */
[----:B---3--:R-:W3:Y:S04]  /*6fa20*/  LDL.LU R16, [R1+0x138] ;  /* 0x0001380001107983 */ /* 0x008ee80000300800 */
[----:B------:R-:W3:Y:S04]  /*6fa30*/  LDL.LU R17, [R1+0x13c] ;  /* 0x00013c0001117983 */ /* 0x000ee80000300800 */
[----:B------:R-:W3:Y:S04]  /*6fa40*/  LDL.LU R18, [R1+0xe8] ;  /* 0x0000e80001127983 */ /* 0x000ee80000300800 */
[----:B------:R-:W3:Y:S04]  /*6fa50*/  LDL.LU R19, [R1+0xec] ;  /* 0x0000ec0001137983 */ /* 0x000ee80000300800 */
[----:B-1----:R-:W3:Y:S04]  /*6fa60*/  LDL.LU R8, [R1+0x250] ;  /* 0x0002500001087983 */ /* 0x002ee80000300800 */
[----:B------:R-:W3:Y:S04]  /*6fa70*/  LDL.LU R9, [R1+0x254] ;  /* 0x0002540001097983 */ /* 0x000ee80000300800 */
[----:B----4-:R-:W4:Y:S04]  /*6fa80*/  LDL.LU R10, [R1+0x240] ;  /* 0x00024000010a7983 */ /* 0x010f280000300800 */
[----:B--2---:R1:W-:Y:S04]  /*6fa90*/  STS.128 [R0], R4 ;  /* 0x0000000400007388 */ /* 0x0043e80000000c00 */
[----:B------:R-:W4:Y:S04]  /*6faa0*/  LDL.LU R11, [R1+0x244] ;  /* 0x00024400010b7983 */ /* 0x000f280000300800 */
[----:B-1----:R-:W2:Y:S04]  /*6fab0*/  LDL.LU R4, [R1+0x258] ;  /* 0x0002580001047983 */ /* 0x002ea80000300800 */
[----:B------:R-:W2:Y:S04]  /*6fac0*/  LDL.LU R5, [R1+0x25c] ;  /* 0x00025c0001057983 */ /* 0x000ea80000300800 */
[----:B------:R-:W2:Y:S04]  /*6fad0*/  LDL.LU R6, [R1+0x248] ;  /* 0x0002480001067983 */ /* 0x000ea80000300800 */
[----:B------:R-:W2:Y:S01]  /*6fae0*/  LDL.LU R7, [R1+0x24c] ;  /* 0x00024c0001077983 */ /* 0x000ea20000300800 */
[----:B------:R-:W-:-:S03]  /*6faf0*/  IMAD.MOV.U32 R12, RZ, RZ, R248 ;  /* 0x000000ffff0c7224 */ /* 0x000fc600078e00f8 */
[----:B------:R-:W2:Y:S01]  /*6fb00*/  LDL.LU R20, [R1+0x150] ;  /* 0x0001500001147983 */ /* 0x000ea20000300800 */
[----:B------:R-:W-:Y:S02]  /*6fb10*/  IMAD.MOV.U32 R13, RZ, RZ, R249 ;  /* 0x000000ffff0d7224 */ /* 0x000fe400078e00f9 */
[----:B------:R-:W-:Y:S01]  /*6fb20*/  IMAD.MOV.U32 R14, RZ, RZ, R244 ;  /* 0x000000ffff0e7224 */ /* 0x000fe200078e00f4 */
[----:B------:R-:W2:Y:S01]  /*6fb30*/  LDL.LU R21, [R1+0x154] ;  /* 0x0001540001157983 */ /* 0x000ea20000300800 */
[----:B------:R-:W-:-:S03]  /*6fb40*/  IMAD.MOV.U32 R15, RZ, RZ, R245 ;  /* 0x000000ffff0f7224 */ /* 0x000fc600078e00f5 */
[----:B------:R-:W2:Y:S04]  /*6fb50*/  LDL.LU R22, [R1+0x140] ;  /* 0x0001400001167983 */ /* 0x000ea80000300800 */
[----:B------:R-:W2:Y:S04]  /*6fb60*/  LDL.LU R23, [R1+0x144] ;  /* 0x0001440001177983 */ /* 0x000ea80000300800 */
[----:B------:R-:W-:Y:S04]  /*6fb70*/  STS.128 [R0+0x100], R12 ;  /* 0x0001000c00007388 */ /* 0x000fe80000000c00 */
[----:B---3--:R1:W-:Y:S04]  /*6fb80*/  STS.128 [R0+0x80], R16 ;  /* 0x0000801000007388 */ /* 0x0083e80000000c00 */
        /* <DEDUP_REMOVED lines=8> */
[----:B----4-:R1:W-:Y:S04]  /*6fc10*/  STS.128 [R0+0x200], R8 ;  /* 0x0002000800007388 */ /* 0x0103e80000000c00 */
        /* <DEDUP_REMOVED lines=8> */
[----:B------:R-:W2:Y:S04]  /*6fca0*/  LDL.LU R7, [R1+0x274] ;  /* 0x0002740001077983 */ /* 0x000ea80000300800 */
[----:B---3--:R1:W-:Y:S04]  /*6fcb0*/  STS.128 [R0+0x400], R12 ;  /* 0x0004000c00007388 */ /* 0x0083e80000000c00 */
[----:B-1----:R-:W3:Y:S04]  /*6fcc0*/  LDL.LU R12, [R1+0x288] ;  /* 0x00028800010c7983 */ /* 0x002ee80000300800 */
[----:B------:R-:W3:Y:S04]  /*6fcd0*/  LDL.LU R13, [R1+0x28c] ;  /* 0x00028c00010d7983 */ /* 0x000ee80000300800 */
[----:B------:R-:W3:Y:S04]  /*6fce0*/  LDL.LU R14, [R1+0x278] ;  /* 0x00027800010e7983 */ /* 0x000ee80000300800 */
[----:B------:R-:W3:Y:S01]  /*6fcf0*/  LDL.LU R15, [R1+0x27c] ;  /* 0x00027c00010f7983 */ /* 0x000ee20000300800 */
[----:B------:R-:W-:-:S03]  /*6fd00*/  IMAD.MOV.U32 R244, RZ, RZ, R250 ;  /* 0x000000fffff47224 */ /* 0x000fc600078e00fa */
[----:B----4-:R1:W-:Y:S01]  /*6fd10*/  STS.128 [R0+0x480], R8 ;  /* 0x0004800800007388 */ /* 0x0103e20000000c00 */
[----:B------:R-:W-:-:S03]  /*6fd20*/  IMAD.MOV.U32 R245, RZ, RZ, R251 ;  /* 0x000000fffff57224 */ /* 0x000fc600078e00fb */
[----:B--2---:R2:W-:Y:S01]  /*6fd30*/  STS.128 [R0+0x500], R4 ;  /* 0x0005000400007388 */ /* 0x0045e20000000c00 */
[----:B-1----:R-:W-:Y:S01]  /*6fd40*/  IMAD.MOV.U32 R10, RZ, RZ, R168 ;  /* 0x000000ffff0a7224 */ /* 0x002fe200078e00a8 */
[----:B------:R-:W-:Y:S01]  /*6fd50*/  MOV R9, R173 ;  /* 0x000000ad00097202 */ /* 0x000fe20000000f00 */
        /* <DEDUP_REMOVED lines=13> */
[----:B------:R-:W3:Y:S04]  /*6fe30*/  LDL.LU R6, [R1+0x620] ;  /* 0x0006200001067983 */ /* 0x000ee80000300800 */
[----:B------:R-:W3:Y:S04]  /*6fe40*/  LDL.LU R7, [R1+0x624] ;  /* 0x0006240001077983 */ /* 0x000ee80000300800 */
[----:B------:R-:W-:Y:S04]  /*6fe50*/  STS.128 [R0+0x180], R244 ;  /* 0x000180f400007388 */ /* 0x000fe80000000c00 */
        /* <DEDUP_REMOVED lines=128> */
[----:B---3--:R1:W-:Y:S04]  /*70660*/  STS.128 [R0+0x780], R4 ;  /* 0x0007800400007388 */ /* 0x0083e80000000c00 */
[----:B-1----:R-:W2:Y:S04]  /*70670*/  LDL.LU R4, [R1+0xd0] ;  /* 0x0000d00001047983 */ /* 0x002ea80000300800 */
[----:B------:R-:W2:Y:S04]  /*70680*/  LDL.LU R5, [R1+0xd4] ;  /* 0x0000d40001057983 */ /* 0x000ea80000300800 */
[----:B------:R-:W2:Y:S04]  /*70690*/  LDL.LU R6, [R1+0xc0] ;  /* 0x0000c00001067983 */ /* 0x000ea80000300800 */
[----:B------:R-:W2:Y:S04]  /*706a0*/  LDL.LU R7, [R1+0xc4] ;  /* 0x0000c40001077983 */ /* 0x000ea80000300800 */
[----:B----4-:R-:W-:Y:S04]  /*706b0*/  STS.128 [R0+0x600], R16 ;  /* 0x0006001000007388 */ /* 0x010fe80000000c00 */
[----:B------:R-:W-:Y:S04]  /*706c0*/  STS.128 [R0+0x680], R12 ;  /* 0x0006800c00007388 */ /* 0x000fe80000000c00 */
[----:B------:R-:W-:Y:S04]  /*706d0*/  STS.128 [R0+0x700], R8 ;  /* 0x0007000800007388 */ /* 0x000fe80000000c00 */
[----:B------:R-:W-:Y:S06]  /*706e0*/  BAR.SYNC.DEFER_BLOCKING 0x0 ;  /* 0x0000000000007b1d */ /* 0x000fec0000010000 */
[----:B------:R-:W1:Y:S04]  /*706f0*/  LDS.128 R16, [R2] ;  /* 0x0000000002107984 */ /* 0x000e680000000c00 */
[----:B------:R-:W3:Y:S04]  /*70700*/  LDS.128 R12, [R2+0x800] ;  /* 0x00080000020c7984 */ /* 0x000ee80000000c00 */
[----:B------:R-:W4:Y:S04]  /*70710*/  LDS.128 R8, [R2+0x1000] ;  /* 0x0010000002087984 */ /* 0x000f280000000c00 */
[----:B------:R-:W-:Y:S04]  /*70720*/  LDS.128 R248, [R3] ;  /* 0x0000000003f87984 */ /* 0x000fe80000000c00 */
[----:B------:R-:W-:Y:S04]  /*70730*/  LDS.128 R244, [R3+0x800] ;  /* 0x0008000003f47984 */ /* 0x000fe80000000c00 */
[----:B------:R-:W-:Y:S04]  /*70740*/  LDS.128 R232, [R3+0x1000] ;  /* 0x0010000003e87984 */ /* 0x000fe80000000c00 */
[----:B------:R-:W-:Y:S04]  /*70750*/  LDS.128 R228, [R3+0x1800] ;  /* 0x0018000003e47984 */ /* 0x000fe80000000c00 */
        /* <DEDUP_REMOVED lines=27> */
[----:B------:R-:W-:Y:S06]  /*70910*/  BAR.SYNC.DEFER_BLOCKING 0x0 ;  /* 0x0000000000007b1d */ /* 0x000fec0000010000 */
[----:B-1----:R1:W-:Y:S04]  /*70920*/  STL.64 [R1+0x20], R16 ;  /* 0x0000201001007387 */ /* 0x0023e80000100a00 */
[----:B------:R1:W-:Y:S04]  /*70930*/  STL.64 [R1+0x28], R18 ;  /* 0x0000281201007387 */ /* 0x0003e80000100a00 */
[----:B---3--:R3:W-:Y:S04]  /*70940*/  STL.64 [R1+0x10], R12 ;  /* 0x0000100c01007387 */ /* 0x0087e80000100a00 */
[----:B------:R1:W-:Y:S04]  /*70950*/  STL.64 [R1+0x18], R14 ;  /* 0x0000180e01007387 */ /* 0x0003e80000100a00 */
[----:B----4-:R-:W-:Y:S04]  /*70960*/  STL.64 [R1], R8 ;  /* 0x0000000801007387 */ /* 0x010fe80000100a00 */
[----:B------:R-:W-:Y:S04]  /*70970*/  STL.64 [R1+0x8], R10 ;  /* 0x0000080a01007387 */ /* 0x000fe80000100a00 */
        /* <DEDUP_REMOVED lines=8> */
[----:B---3--:R-:W3:Y:S04]  /*70a00*/  LDL.LU R12, [R1+0x128] ;  /* 0x00012800010c7983 */ /* 0x008ee80000300800 */
[----:B------:R-:W3:Y:S04]  /*70a10*/  LDL.LU R13, [R1+0x12c] ;  /* 0x00012c00010d7983 */ /* 0x000ee80000300800 */
[----:B------:R-:W3:Y:S04]  /*70a20*/  LDL.LU R14, [R1+0x118] ;  /* 0x00011800010e7983 */ /* 0x000ee80000300800 */
[----:B--2---:R1:W-:Y:S04]  /*70a30*/  STS.128 [R0], R4 ;  /* 0x0000000400007388 */ /* 0x0043e80000000c00 */
        /* <DEDUP_REMOVED lines=9> */
[----:B----4-:R-:W-:Y:S04]  /*70ad0*/  STS.128 [R0+0x100], R16 ;  /* 0x0001001000007388 */ /* 0x010fe80000000c00 */
[----:B---3--:R-:W-:Y:S04]  /*70ae0*/  STS.128 [R0+0x180], R12 ;  /* 0x0001800c00007388 */ /* 0x008fe80000000c00 */
[----:B--2---:R1:W-:Y:S04]  /*70af0*/  STS.128 [R0+0x200], R4 ;  /* 0x0002000400007388 */ /* 0x0043e80000000c00 */
[----:B-1----:R-:W2:Y:S04]  /*70b00*/  LDL.LU R4, [R1+0x500] ;  /* 0x0005000001047983 */ /* 0x002ea80000300800 */
[----:B------:R-:W2:Y:S04]  /*70b10*/  LDL.LU R5, [R1+0x504] ;  /* 0x0005040001057983 */ /* 0x000ea80000300800 */
[----:B------:R-:W2:Y:S04]  /*70b20*/  LDL.LU R6, [R1+0x4f0] ;  /* 0x0004f00001067983 */ /* 0x000ea80000300800 */
[----:B------:R-:W2:Y:S04]  /*70b30*/  LDL.LU R7, [R1+0x4f4] ;  /* 0x0004f40001077983 */ /* 0x000ea80000300800 */
[----:B------:R-:W3:Y:S04]  /*70b40*/  LDL.LU R12, [R1+0x508] ;  /* 0x00050800010c7983 */ /* 0x000ee80000300800 */
[----:B------:R-:W3:Y:S04]  /*70b50*/  LDL.LU R13, [R1+0x50c] ;  /* 0x00050c00010d7983 */ /* 0x000ee80000300800 */
[----:B------:R-:W3:Y:S04]  /*70b60*/  LDL.LU R14, [R1+0x4f8] ;  /* 0x0004f800010e7983 */ /* 0x000ee80000300800 */
[----:B------:R1:W-:Y:S04]  /*70b70*/  STS.128 [R0+0x280], R8 ;  /* 0x0002800800007388 */ /* 0x0003e80000000c00 */
[----:B------:R-:W3:Y:S04]  /*70b80*/  LDL.LU R15, [R1+0x4fc] ;  /* 0x0004fc00010f7983 */ /* 0x000ee80000300800 */
        /* <DEDUP_REMOVED lines=8> */
[----:B------:R1:W5:Y:S04]  /*70c10*/  LDL.LU R36, [R1+0x630] ;  /* 0x0006300001247983 */ /* 0x0003680000300800 */
[----:B------:R1:W5:Y:S04]  /*70c20*/  LDL.LU R37, [R1+0x634] ;  /* 0x0006340001257983 */ /* 0x0003680000300800 */
[----:B------:R1:W5:Y:S04]  /*70c30*/  LDL.LU R38, [R1+0x6a0] ;  /* 0x0006a00001267983 */ /* 0x0003680000300800 */
[----:B------:R1:W5:Y:S04]  /*70c40*/  LDL.LU R39, [R1+0x6a4] ;  /* 0x0006a40001277983 */ /* 0x0003680000300800 */
[----:B------:R1:W-:Y:S02]  /*70c50*/  STS.128 [R0+0x80], R20 ;  /* 0x0000801400007388 */ /* 0x0003e40000000c00 */
[----:B-1----:R-:W-:-:S02]  /*70c60*/  IMAD.MOV.U32 R22, RZ, RZ, R224 ;  /* 0x000000ffff167224 */ /* 0x002fc400078e00e0 */
[----:B------:R-:W-:Y:S02]  /*70c70*/  IMAD.MOV.U32 R23, RZ, RZ, R225 ;  /* 0x000000ffff177224 */ /* 0x000fe400078e00e1 */
[----:B------:R-:W-:Y:S02]  /*70c80*/  IMAD.MOV.U32 R20, RZ, RZ, R240 ;  /* 0x000000ffff147224 */ /* 0x000fe400078e00f0 */
[----:B------:R-:W-:Y:S02]  /*70c90*/  IMAD.MOV.U32 R21, RZ, RZ, R241 ;  /* 0x000000ffff157224 */ /* 0x000fe400078e00f1 */
[----:B------:R-:W-:Y:S02]  /*70ca0*/  IMAD.MOV.U32 R224, RZ, RZ, R242 ;  /* 0x000000ffffe07224 */ /* 0x000fe400078e00f2 */
[----:B------:R-:W-:Y:S01]  /*70cb0*/  IMAD.MOV.U32 R225, RZ, RZ, R243 ;  /* 0x000000ffffe17224 */ /* 0x000fe200078e00f3 */
[----:B------:R-:W-:Y:S04]  /*70cc0*/  STS.128 [R0+0x500], R20 ;  /* 0x0005001400007388 */ /* 0x000fe80000000c00 */
[----:B------:R-:W-:Y:S04]  /*70cd0*/  STS.128 [R0+0x580], R224 ;  /* 0x000580e000007388 */ /* 0x000fe80000000c00 */
[----:B--2---:R1:W-:Y:S02]  /*70ce0*/  STS.128 [R0+0x300], R4 ;  /* 0x0003000400007388 */ /* 0x0043e40000000c00 */
[----:B-1----:R-:W-:-:S02]  /*70cf0*/  IMAD.MOV.U32 R4, RZ, RZ, R164 ;  /* 0x000000ffff047224 */ /* 0x002fc400078e00a4 */
[----:B------:R-:W-:Y:S01]  /*70d00*/  IMAD.MOV.U32 R5, RZ, RZ, R165 ;  /* 0x000000ffff057224 */ /* 0x000fe200078e00a5 */
[----:B---3--:R1:W-:Y:S01]  /*70d10*/  STS.128 [R0+0x380], R12 ;  /* 0x0003800c00007388 */ /* 0x0083e20000000c00 */
[----:B------:R-:W-:Y:S02]  /*70d20*/  IMAD.MOV.U32 R6, RZ, RZ, R160 ;  /* 0x000000ffff067224 */ /* 0x000fe400078e00a0 */
[----:B------:R-:W-:-:S05]  /*70d30*/  IMAD.MOV.U32 R7, RZ, RZ, R161 ;  /* 0x000000ffff077224 */ /* 0x000fca00078e00a1 */
[----:B------:R-:W-:Y:S01]  /*70d40*/  STS.128 [R0+0x600], R4 ;  /* 0x0006000400007388 */ /* 0x000fe20000000c00 */
[----:B-1----:R-:W-:Y:S02]  /*70d50*/  IMAD.MOV.U32 R14, RZ, RZ, R96 ;  /* 0x000000ffff0e7224 */ /* 0x002fe400078e0060 */
[----:B------:R-:W-:Y:S02]  /*70d60*/  IMAD.MOV.U32 R15, RZ, RZ, R97 ;  /* 0x000000ffff0f7224 */ /* 0x000fe400078e0061 */
[----:B------:R-:W-:Y:S02]  /*70d70*/  IMAD.MOV.U32 R12, RZ, RZ, R100 ;  /* 0x000000ffff0c7224 */ /* 0x000fe400078e0064 */
[----:B------:R-:W-:Y:S01]  /*70d80*/  IMAD.MOV.U32 R13, RZ, RZ, R101 ;  /* 0x000000ffff0d7224 */ /* 0x000fe200078e0065 */
[----:B----4-:R1:W-:Y:S01]  /*70d90*/  STS.128 [R0+0x400], R8 ;  /* 0x0004000800007388 */ /* 0x0103e20000000c00 */
[----:B------:R-:W-:Y:S02]  /*70da0*/  IMAD.MOV.U32 R96, RZ, RZ, R102 ;  /* 0x000000ffff607224 */ /* 0x000fe400078e0066 */
[----:B------:R-:W-:Y:S01]  /*70db0*/  IMAD.MOV.U32 R97, RZ, RZ, R103 ;  /* 0x000000ffff617224 */ /* 0x000fe200078e0067 */
[----:B------:R2:W-:Y:S04]  /*70dc0*/  STS.128 [R0+0x700], R12 ;  /* 0x0007000c00007388 */ /* 0x0005e80000000c00 */
[----:B------:R2:W-:Y:S01]  /*70dd0*/  STS.128 [R0+0x780], R96 ;  /* 0x0007806000007388 */ /* 0x0005e20000000c00 */
[----:B-1----:R-:W-:-:S02]  /*70de0*/  IMAD.MOV.U32 R8, RZ, RZ, R166 ;  /* 0x000000ffff087224 */ /* 0x002fc400078e00a6 */
[----:B------:R-:W-:Y:S02]  /*70df0*/  IMAD.MOV.U32 R9, RZ, RZ, R167 ;  /* 0x000000ffff097224 */ /* 0x000fe400078e00a7 */
[----:B------:R-:W-:Y:S02]  /*70e00*/  IMAD.MOV.U32 R10, RZ, RZ, R162 ;  /* 0x000000ffff0a7224 */ /* 0x000fe400078e00a2 */
[----:B------:R-:W-:Y:S01]  /*70e10*/  IMAD.MOV.U32 R11, RZ, RZ, R163 ;  /* 0x000000ffff0b7224 */ /* 0x000fe200078e00a3 */
[----:B------:R2:W-:Y:S04]  /*70e20*/  STS.128 [R0+0x480], R16 ;  /* 0x0004801000007388 */ /* 0x0005e80000000c00 */
[----:B------:R2:W-:Y:S02]  /*70e30*/  STS.128 [R0+0x680], R8 ;  /* 0x0006800800007388 */ /* 0x0005e40000000c00 */
[----:B------:R-:W-:Y:S01]  /*70e40*/  BAR.SYNC.DEFER_BLOCKING 0x0 ;  /* 0x0000000000007b1d */ /* 0x000fe20000010000 */
[----:B------:R-:W-:-:S02]  /*70e50*/  LOP3.LUT R242, R2, 0x20, RZ, 0x3c, !PT ;  /* 0x0000002002f27812 */ /* 0x000fc400078e3cff */
[C---:B------:R-:W-:Y:S02]  /*70e60*/  LOP3.LUT R241, R2.reuse, 0x40, RZ, 0x3c, !PT ;  /* 0x0000004002f17812 */ /* 0x040fe400078e3cff */
[----:B------:R-:W-:Y:S01]  /*70e70*/  LOP3.LUT R240, R2, 0x60, RZ, 0x3c, !PT ;  /* 0x0000006002f07812 */ /* 0x000fe200078e3cff */
[----:B------:R-:W3:Y:S04]  /*70e80*/  LDL.LU R40, [R1+0x638] ;  /* 0x0006380001287983 */ /* 0x000ee80000300800 */
[----:B------:R-:W3:Y:S04]  /*70e90*/  LDL.LU R41, [R1+0x63c] ;  /* 0x00063c0001297983 */ /* 0x000ee80000300800 */
[----:B------:R-:W3:Y:S04]  /*70ea0*/  LDL.LU R42, [R1+0x6a8] ;  /* 0x0006a800012a7983 */ /* 0x000ee80000300800 */
[----:B------:R-:W3:Y:S04]  /*70eb0*/  LDL.LU R43, [R1+0x6ac] ;  /* 0x0006ac00012b7983 */ /* 0x000ee80000300800 */
[----:B------:R-:W1:Y:S04]  /*70ec0*/  LDS.128 R212, [R2] ;  /* 0x0000000002d47984 */ /* 0x000e680000000c00 */
[----:B------:R-:W-:Y:S04]  /*70ed0*/  LDS.128 R208, [R2+0x800] ;  /* 0x0008000002d07984 */ /* 0x000fe80000000c00 */
[----:B------:R-:W-:Y:S04]  /*70ee0*/  LDS.128 R204, [R2+0x1000] ;  /* 0x0010000002cc7984 */ /* 0x000fe80000000c00 */
[----:B------:R-:W-:Y:S04]  /*70ef0*/  LDS.128 R200, [R2+0x1800] ;  /* 0x0018000002c87984 */ /* 0x000fe80000000c00 */
[----:B------:R-:W-:Y:S04]  /*70f00*/  LDS.128 R196, [R242] ;  /* 0x00000000f2c47984 */ /* 0x000fe80000000c00 */
[----:B------:R-:W-:Y:S04]  /*70f10*/  LDS.128 R192, [R242+0x800] ;  /* 0x00080000f2c07984 */ /* 0x000fe80000000c00 */
[----:B------:R-:W-:Y:S04]  /*70f20*/  LDS.128 R176, [R242+0x1000] ;  /* 0x00100000f2b07984 */ /* 0x000fe80000000c00 */
[----:B------:R-:W-:Y:S04]  /*70f30*/  LDS.128 R112, [R242+0x1800] ;  /* 0x00180000f2707984 */ /* 0x000fe80000000c00 */
[----:B------:R-:W-:Y:S04]  /*70f40*/  LDS.128 R32, [R241] ;  /* 0x00000000f1207984 */ /* 0x000fe80000000c00 */
[----:B------:R-:W-:Y:S04]  /*70f50*/  LDS.128 R24, [R241+0x800] ;  /* 0x00080000f1187984 */ /* 0x000fe80000000c00 */
[----:B--2---:R-:W-:Y:S04]  /*70f60*/  LDS.128 R16, [R241+0x1000] ;  /* 0x00100000f1107984 */ /* 0x004fe80000000c00 */
[----:B------:R-:W-:Y:S04]  /*70f70*/  LDS.128 R8, [R241+0x1800] ;  /* 0x00180000f1087984 */ /* 0x000fe80000000c00 */
[----:B------:R-:W-:Y:S04]  /*70f80*/  LDS.128 R28, [R240] ;  /* 0x00000000f01c7984 */ /* 0x000fe80000000c00 */
[----:B------:R-:W-:Y:S04]  /*70f90*/  LDS.128 R20, [R240+0x800] ;  /* 0x00080000f0147984 */ /* 0x000fe80000000c00 */
[----:B------:R-:W-:Y:S04]  /*70fa0*/  LDS.128 R12, [R240+0x1000] ;  /* 0x00100000f00c7984 */ /* 0x000fe80000000c00 */
[----:B------:R-:W-:Y:S04]  /*70fb0*/  LDS.128 R4, [R240+0x1800] ;  /* 0x00180000f0047984 */ /* 0x000fe80000000c00 */
[----:B------:R-:W-:Y:S06]  /*70fc0*/  BAR.SYNC.DEFER_BLOCKING 0x0 ;  /* 0x0000000000007b1d */ /* 0x000fec0000010000 */
[----:B-----5:R2:W-:Y:S04]  /*70fd0*/  STS.128 [R0], R36 ;  /* 0x0000002400007388 */ /* 0x0205e80000000c00 */
[----:B--2---:R-:W2:Y:S04]  /*70fe0*/  LDL.LU R36, [R1+0x950] ;  /* 0x0009500001247983 */ /* 0x004ea80000300800 */
[----:B------:R-:W2:Y:S04]  /*70ff0*/  LDL.LU R37, [R1+0x954] ;  /* 0x0009540001257983 */ /* 0x000ea80000300800 */
[----:B------:R-:W2:Y:S04]  /*71000*/  LDL.LU R38, [R1+0x960] ;  /* 0x0009600001267983 */ /* 0x000ea80000300800 */
[----:B------:R-:W2:Y:S04]  /*71010*/  LDL.LU R39, [R1+0x964] ;  /* 0x0009640001277983 */ /* 0x000ea80000300800 */
        /* <DEDUP_REMOVED lines=13> */
[----:B--2---:R-:W2:Y:S04]  /*710f0*/  LDL.LU R36, [R1+0xeb0] ;  /* 0x000eb00001247983 */ /* 0x004ea80000300800 */
[----:B------:R-:W2:Y:S04]  /*71100*/  LDL.LU R37, [R1+0xeb4] ;  /* 0x000eb40001257983 */ /* 0x000ea80000300800 */
[----:B------:R-:W2:Y:S04]  /*71110*/  LDL.LU R38, [R1+0xea0] ;  /* 0x000ea00001267983 */ /* 0x000ea80000300800 */
[----:B------:R-:W2:Y:S04]  /*71120*/  LDL.LU R39, [R1+0xea4] ;  /* 0x000ea40001277983 */ /* 0x000ea80000300800 */
[----:B----4-:R4:W-:Y:S04]  /*71130*/  STS.128 [R0+0x180], R44 ;  /* 0x0001802c00007388 */ /* 0x0109e80000000c00 */
[----:B---3--:R3:W-:Y:S04]  /*71140*/  STS.128 [R0+0x80], R40 ;  /* 0x0000802800007388 */ /* 0x0087e80000000c00 */
[----:B----4-:R-:W4:Y:S04]  /*71150*/  LDL.LU R44, [R1+0xeb8] ;  /* 0x000eb800012c7983 */ /* 0x010f280000300800 */
        /* <DEDUP_REMOVED lines=29> */
[----:B------:R-:W2:Y:S04]  /*71330*/  LDL.LU R39, [R1+0x11ac] ;  /* 0x0011ac0001277983 */ /* 0x000ea80000300800 */
[----:B----4-:R-:W-:Y:S04]  /*71340*/  STS.128 [R0+0x380], R44 ;  /* 0x0003802c00007388 */ /* 0x010fe80000000c00 */
[----:B---3--:R1:W-:Y:S04]  /*71350*/  STS.128 [R0+0x400], R40 ;  /* 0x0004002800007388 */ /* 0x0083e80000000c00 */
        /* <DEDUP_REMOVED lines=13> */
[----:B------:R-:W-:Y:S04]  /*71430*/  STS.128 [R0+0x480], R48 ;  /* 0x0004803000007388 */ /* 0x000fe80000000c00 */
[----:B------:R-:W-:Y:S04]  /*71440*/  STS.128 [R0+0x500], R52 ;  /* 0x0005003400007388 */ /* 0x000fe80000000c00 */
[----:B------:R-:W-:Y:S04]  /*71450*/  STS.128 [R0+0x580], R60 ;  /* 0x0005803c00007388 */ /* 0x000fe80000000c00 */
[----:B------:R-:W-:Y:S04]  /*71460*/  STS.128 [R0+0x600], R56 ;  /* 0x0006003800007388 */ /* 0x000fe80000000c00 */
[----:B---3--:R-:W-:Y:S04]  /*71470*/  STS.128 [R0+0x700], R40 ;  /* 0x0007002800007388 */ /* 0x008fe80000000c00 */
[----:B------:R-:W3:Y:S04]  /*71480*/  LDL.LU R116, [R1+0xb8] ;  /* 0x0000b80001747983 */ /* 0x000ee80000300800 */
[----:B------:R-:W3:Y:S04]  /*71490*/  LDL.LU R117, [R1+0xbc] ;  /* 0x0000bc0001757983 */ /* 0x000ee80000300800 */
[----:B------:R-:W3:Y:S04]  /*714a0*/  LDL.LU R118, [R1+0xa8] ;  /* 0x0000a80001767983 */ /* 0x000ee80000300800 */
[----:B----4-:R-:W-:Y:S04]  /*714b0*/  STS.128 [R0+0x780], R44 ;  /* 0x0007802c00007388 */ /* 0x010fe80000000c00 */
[----:B------:R-:W-:Y:S06]  /*714c0*/  BAR.SYNC.DEFER_BLOCKING 0x0 ;  /* 0x0000000000007b1d */ /* 0x000fec0000010000 */
[----:B------:R-:W3:Y:S04]  /*714d0*/  LDL.LU R119, [R1+0xac] ;  /* 0x0000ac0001777983 */ /* 0x000ee80000300800 */
[----:B------:R-:W1:Y:S04]  /*714e0*/  LDS.128 R40, [R2] ;  /* 0x0000000002287984 */ /* 0x000e680000000c00 */
[----:B------:R-:W-:Y:S04]  /*714f0*/  LDS.128 R44, [R2+0x800] ;  /* 0x00080000022c7984 */ /* 0x000fe80000000c00 */
[----:B------:R-:W-:Y:S04]  /*71500*/  LDS.128 R48, [R2+0x1000] ;  /* 0x0010000002307984 */ /* 0x000fe80000000c00 */
[----:B------:R-:W-:Y:S04]  /*71510*/  LDS.128 R52, [R2+0x1800] ;  /* 0x0018000002347984 */ /* 0x000fe80000000c00 */
[----:B------:R-:W4:Y:S04]  /*71520*/  LDS.128 R56, [R242] ;  /* 0x00000000f2387984 */ /* 0x000f280000000c00 */
[----:B------:R-:W-:Y:S04]  /*71530*/  LDS.128 R60, [R242+0x800] ;  /* 0x00080000f23c7984 */ /* 0x000fe80000000c00 */
[----:B------:R-:W-:Y:S04]  /*71540*/  LDS.128 R64, [R242+0x1000] ;  /* 0x00100000f2407984 */ /* 0x000fe80000000c00 */
[----:B------:R-:W-:Y:S04]  /*71550*/  LDS.128 R68, [R242+0x1800] ;  /* 0x00180000f2447984 */ /* 0x000fe80000000c00 */
[----:B------:R-:W1:Y:S04]  /*71560*/  LDS.128 R72, [R241] ;  /* 0x00000000f1487984 */ /* 0x000e680000000c00 */
[----:B------:R-:W-:Y:S04]  /*71570*/  LDS.128 R76, [R241+0x800] ;  /* 0x00080000f14c7984 */ /* 0x000fe80000000c00 */
[----:B------:R-:W-:Y:S04]  /*71580*/  LDS.128 R80, [R241+0x1000] ;  /* 0x00100000f1507984 */ /* 0x000fe80000000c00 */
[----:B------:R-:W-:Y:S04]  /*71590*/  LDS.128 R84, [R241+0x1800] ;  /* 0x00180000f1547984 */ /* 0x000fe80000000c00 */
[----:B------:R-:W1:Y:S04]  /*715a0*/  LDS.128 R96, [R240] ;  /* 0x00000000f0607984 */ /* 0x000e680000000c00 */
[----:B------:R-:W1:Y:S04]  /*715b0*/  LDS.128 R100, [R240+0x800] ;  /* 0x00080000f0647984 */ /* 0x000e680000000c00 */
[----:B------:R-:W1:Y:S04]  /*715c0*/  LDS.128 R104, [R240+0x1000] ;  /* 0x00100000f0687984 */ /* 0x000e680000000c00 */
[----:B------:R-:W1:Y:S04]  /*715d0*/  LDS.128 R108, [R240+0x1800] ;  /* 0x00180000f06c7984 */ /* 0x000e680000000c00 */
[----:B------:R-:W-:Y:S06]  /*715e0*/  BAR.SYNC.DEFER_BLOCKING 0x0 ;  /* 0x0000000000007b1d */ /* 0x000fec0000010000 */
[----:B--2---:R2:W-:Y:S04]  /*715f0*/  STS.128 [R0], R36 ;  /* 0x0000002400007388 */ /* 0x0045e80000000c00 */
[----:B--2---:R-:W2:Y:S04]  /*71600*/  LDL.LU R36, [R1+0x100] ;  /* 0x0001000001247983 */ /* 0x004ea80000300800 */
        /* <DEDUP_REMOVED lines=16> */
[----:B--2---:R-:W2:Y:S04]  /*71710*/  LDL.LU R36, [R1+0x4e0] ;  /* 0x0004e00001247983 */ /* 0x004ea80000300800 */
[----:B------:R-:W2:Y:S04]  /*71720*/  LDL.LU R37, [R1+0x4e4] ;  /* 0x0004e40001257983 */ /* 0x000ea80000300800 */
[----:B------:R-:W2:Y:S04]  /*71730*/  LDL.LU R38, [R1+0x340] ;  /* 0x0003400001267983 */ /* 0x000ea80000300800 */
[----:B------:R-:W2:Y:S04]  /*71740*/  LDL.LU R39, [R1+0x344] ;  /* 0x0003440001277983 */ /* 0x000ea80000300800 */
[----:B---3--:R3:W-:Y:S04]  /*71750*/  STS.128 [R0+0x180], R120 ;  /* 0x0001807800007388 */ /* 0x0087e80000000c00 */
[----:B------:R1:W-:Y:S04]  /*71760*/  STS.128 [R0+0x80], R116 ;  /* 0x0000807400007388 */ /* 0x0003e80000000c00 */
[----:B------:R1:W-:Y:S04]  /*71770*/  STS.128 [R0+0x200], R124 ;  /* 0x0002007c00007388 */ /* 0x0003e80000000c00 */
[----:B---3--:R-:W4:Y:S04]  /*71780*/  LDL.LU R120, [R1+0x4e8] ;  /* 0x0004e80001787983 */ /* 0x008f280000300800 */
        /* <DEDUP_REMOVED lines=11> */
[----:B--2---:R1:W-:Y:S02]  /*71840*/  STS.128 [R0+0x300], R36 ;  /* 0x0003002400007388 */ /* 0x0043e40000000c00 */
[----:B-1----:R-:W-:-:S02]  /*71850*/  IMAD.MOV.U32 R36, RZ, RZ, R92 ;  /* 0x000000ffff247224 */ /* 0x002fc400078e005c */
[----:B------:R-:W-:Y:S02]  /*71860*/  IMAD.MOV.U32 R37, RZ, RZ, R93 ;  /* 0x000000ffff257224 */ /* 0x000fe400078e005d */
[----:B------:R-:W-:Y:S02]  /*71870*/  IMAD.MOV.U32 R38, RZ, RZ, R88 ;  /* 0x000000ffff267224 */ /* 0x000fe400078e0058 */
[----:B------:R-:W-:Y:S02]  /*71880*/  IMAD.MOV.U32 R39, RZ, RZ, R89 ;  /* 0x000000ffff277224 */ /* 0x000fe400078e0059 */
[----:B------:R-:W-:-:S03]  /*71890*/  IMAD.MOV.U32 R88, RZ, RZ, R94 ;  /* 0x000000ffff587224 */ /* 0x000fc600078e005e */
[----:B------:R1:W-:Y:S01]  /*718a0*/  STS.128 [R0+0x700], R36 ;  /* 0x0007002400007388 */ /* 0x0003e20000000c00 */
[----:B------:R-:W-:-:S05]  /*718b0*/  IMAD.MOV.U32 R89, RZ, RZ, R95 ;  /* 0x000000ffff597224 */ /* 0x000fca00078e005f */
[----:B------:R2:W-:Y:S04]  /*718c0*/  STS.128 [R0+0x780], R88 ;  /* 0x0007805800007388 */ /* 0x0005e80000000c00 */
[----:B-1----:R-:W3:Y:S04]  /*718d0*/  LDL.LU R36, [R1+0x6c0] ;  /* 0x0006c00001247983 */ /* 0x002ee80000300800 */
[----:B------:R-:W3:Y:S04]  /*718e0*/  LDL.LU R37, [R1+0x6c4] ;  /* 0x0006c40001257983 */ /* 0x000ee80000300800 */
[----:B------:R-:W3:Y:S04]  /*718f0*/  LDL.LU R38, [R1+0x6b0] ;  /* 0x0006b00001267983 */ /* 0x000ee80000300800 */
[----:B------:R-:W3:Y:S04]  /*71900*/  LDL.LU R39, [R1+0x6b4] ;  /* 0x0006b40001277983 */ /* 0x000ee80000300800 */
[----:B--2---:R-:W2:Y:S04]  /*71910*/  LDL.LU R88, [R1+0x6c8] ;  /* 0x0006c80001587983 */ /* 0x004ea80000300800 */
[----:B------:R-:W2:Y:S04]  /*71920*/  LDL.LU R89, [R1+0x6cc] ;  /* 0x0006cc0001597983 */ /* 0x000ea80000300800 */
[----:B------:R-:W2:Y:S04]  /*71930*/  LDL.LU R90, [R1+0x6b8] ;  /* 0x0006b800015a7983 */ /* 0x000ea80000300800 */
[----:B------:R-:W2:Y:S01]  /*71940*/  LDL.LU R91, [R1+0x6bc] ;  /* 0x0006bc00015b7983 */ /* 0x000ea20000300800 */
[----:B------:R-:W-:-:S02]  /*71950*/  IMAD.MOV.U32 R134, RZ, RZ, R152 ;  /* 0x000000ffff867224 */ /* 0x000fc400078e0098 */
[----:B------:R-:W-:Y:S01]  /*71960*/  IMAD.MOV.U32 R135, RZ, RZ, R153 ;  /* 0x000000ffff877224 */ /* 0x000fe200078e0099 */
[----:B----4-:R1:W-:Y:S01]  /*71970*/  STS.128 [R0+0x280], R128 ;  /* 0x0002808000007388 */ /* 0x0103e20000000c00 */
[----:B------:R-:W-:Y:S02]  /*71980*/  IMAD.MOV.U32 R132, RZ, RZ, R156 ;  /* 0x000000ffff847224 */ /* 0x000fe400078e009c */
[----:B------:R-:W-:Y:S02]  /*71990*/  IMAD.MOV.U32 R133, RZ, RZ, R157 ;  /* 0x000000ffff857224 */ /* 0x000fe400078e009d */
[----:B------:R-:W-:Y:S02]  /*719a0*/  IMAD.MOV.U32 R152, RZ, RZ, R158 ;  /* 0x000000ffff987224 */ /* 0x000fe400078e009e */
[----:B------:R-:W-:Y:S01]  /*719b0*/  IMAD.MOV.U32 R153, RZ, RZ, R159 ;  /* 0x000000ffff997224 */ /* 0x000fe200078e009f */
        /* <DEDUP_REMOVED lines=9> */
[----:B------:R-:W-:Y:S04]  /*71a50*/  STS.128 [R0+0x500], R128 ;  /* 0x0005008000007388 */ /* 0x000fe80000000c00 */
[----:B------:R-:W-:Y:S04]  /*71a60*/  STS.128 [R0+0x580], R216 ;  /* 0x000580d800007388 */ /* 0x000fe80000000c00 */
[----:B------:R-:W-:Y:S04]  /*71a70*/  STS.128 [R0+0x600], R132 ;  /* 0x0006008400007388 */ /* 0x000fe80000000c00 */
[----:B------:R-:W-:Y:S04]  /*71a80*/  STS.128 [R0+0x680], R152 ;  /* 0x0006809800007388 */ /* 0x000fe80000000c00 */
[----:B------:R-:W-:Y:S06]  /*71a90*/  BAR.SYNC.DEFER_BLOCKING 0x0 ;  /* 0x0000000000007b1d */ /* 0x000fec0000010000 */
        /* <DEDUP_REMOVED lines=16> */
[----:B------:R-:W-:Y:S06]  /*71ba0*/  BAR.SYNC.DEFER_BLOCKING 0x0 ;  /* 0x0000000000007b1d */ /* 0x000fec0000010000 */
[----:B---3--:R3:W-:Y:S04]  /*71bb0*/  STS.128 [R0], R36 ;  /* 0x0000002400007388 */ /* 0x0087e80000000c00 */
[----:B---3--:R-:W3:Y:S04]  /*71bc0*/  LDL.LU R36, [R1+0x990] ;  /* 0x0009900001247983 */ /* 0x008ee80000300800 */
[----:B------:R-:W3:Y:S04]  /*71bd0*/  LDL.LU R37, [R1+0x994] ;  /* 0x0009940001257983 */ /* 0x000ee80000300800 */
[----:B------:R-:W3:Y:S04]  /*71be0*/  LDL.LU R38, [R1+0x980] ;  /* 0x0009800001267983 */ /* 0x000ee80000300800 */
[----:B------:R-:W3:Y:S04]  /*71bf0*/  LDL.LU R39, [R1+0x984] ;  /* 0x0009840001277983 */ /* 0x000ee80000300800 */
[----:B------:R-:W4:Y:S04]  /*71c00*/  LDL.LU R180, [R1+0x998] ;  /* 0x0009980001b47983 */ /* 0x000f280000300800 */
[----:B------:R-:W4:Y:S04]  /*71c10*/  LDL.LU R181, [R1+0x99c] ;  /* 0x00099c0001b57983 */ /* 0x000f280000300800 */
[----:B------:R-:W4:Y:S04]  /*71c20*/  LDL.LU R182, [R1+0x988] ;  /* 0x0009880001b67983 */ /* 0x000f280000300800 */
[----:B--2---:R2:W-:Y:S04]  /*71c30*/  STS.128 [R0+0x80], R88 ;  /* 0x0000805800007388 */ /* 0x0045e80000000c00 */
        /* <DEDUP_REMOVED lines=13> */
[----:B---3--:R-:W-:Y:S04]  /*71d10*/  STS.128 [R0+0x100], R36 ;  /* 0x0001002400007388 */ /* 0x008fe80000000c00 */
[----:B----4-:R-:W-:Y:S04]  /*71d20*/  STS.128 [R0+0x180], R180 ;  /* 0x000180b400007388 */ /* 0x010fe80000000c00 */
[----:B--2---:R2:W-:Y:S04]  /*71d30*/  STS.128 [R0+0x200], R88 ;  /* 0x0002005800007388 */ /* 0x0045e80000000c00 */
        /* <DEDUP_REMOVED lines=11> */
[----:B------:R1:W-:Y:S04]  /*71df0*/  STS.128 [R0+0x280], R184 ;  /* 0x000280b800007388 */ /* 0x0003e80000000c00 */
[----:B------:R-:W4:Y:S04]  /*71e00*/  LDL.LU R183, [R1+0xd3c] ;  /* 0x000d3c0001b77983 */ /* 0x000f280000300800 */
[----:B-1----:R-:W4:Y:S04]  /*71e10*/  LDL.LU R184, [R1+0x1280] ;  /* 0x0012800001b87983 */ /* 0x002f280000300800 */
[----:B------:R-:W4:Y:S04]  /*71e20*/  LDL.LU R185, [R1+0x1284] ;  /* 0x0012840001b97983 */ /* 0x000f280000300800 */
[----:B------:R-:W4:Y:S04]  /*71e30*/  LDL.LU R186, [R1+0x1170] ;  /* 0x0011700001ba7983 */ /* 0x000f280000300800 */
[----:B------:R-:W4:Y:S04]  /*71e40*/  LDL.LU R187, [R1+0x1174] ;  /* 0x0011740001bb7983 */ /* 0x000f280000300800 */
[----:B------:R1:W-:Y:S04]  /*71e50*/  STS.128 [R0+0x300], R188 ;  /* 0x000300bc00007388 */ /* 0x0003e80000000c00 */
[----:B-1----:R-:W4:Y:S04]  /*71e60*/  LDL.LU R188, [R1+0x1288] ;  /* 0x0012880001bc7983 */ /* 0x002f280000300800 */
[----:B------:R-:W4:Y:S04]  /*71e70*/  LDL.LU R189, [R1+0x128c] ;  /* 0x00128c0001bd7983 */ /* 0x000f280000300800 */
[----:B------:R-:W4:Y:S04]  /*71e80*/  LDL.LU R190, [R1+0x1178] ;  /* 0x0011780001be7983 */ /* 0x000f280000300800 */
[----:B------:R-:W4:Y:S04]  /*71e90*/  LDL.LU R191, [R1+0x117c] ;  /* 0x00117c0001bf7983 */ /* 0x000f280000300800 */
[----:B------:R-:W4:Y:S04]  /*71ea0*/  LDL.LU R216, [R1+0x1830] ;  /* 0x0018300001d87983 */ /* 0x000f280000300800 */
[----:B--2---:R-:W-:Y:S04]  /*71eb0*/  STS.128 [R0+0x380], R88 ;  /* 0x0003805800007388 */ /* 0x004fe80000000c00 */
[----:B---3--:R1:W-:Y:S04]  /*71ec0*/  STS.128 [R0+0x400], R36 ;  /* 0x0004002400007388 */ /* 0x0083e80000000c00 */
[----:B-1----:R-:W2:Y:S04]  /*71ed0*/  LDL.LU R36, [R1+0x1190] ;  /* 0x0011900001247983 */ /* 0x002ea80000300800 */
        /* <DEDUP_REMOVED lines=9> */
[----:B----4-:R1:W-:Y:S04]  /*71f70*/  STS.128 [R0+0x500], R184 ;  /* 0x000500b800007388 */ /* 0x0103e80000000c00 */
[----:B------:R-:W4:Y:S04]  /*71f80*/  LDL.LU R226, [R1+0x3c4] ;  /* 0x0003c40001e27983 */ /* 0x000f280000300800 */
[----:B------:R1:W-:Y:S04]  /*71f90*/  STS.128 [R0+0x480], R180 ;  /* 0x000480b400007388 */ /* 0x0003e80000000c00 */
[----:B-1----:R-:W4:Y:S04]  /*71fa0*/  LDL.LU R184, [R1+0x183c] ;  /* 0x00183c0001b87983 */ /* 0x002f280000300800 */
[----:B------:R-:W4:Y:S01]  /*71fb0*/  LDL.LU R180, [R1+0x610] ;  /* 0x0006100001b47983 */ /* 0x000f220000300800 */
[----:B------:R-:W-:-:S02]  /*71fc0*/  IMAD.MOV.U32 R182, RZ, RZ, R236 ;  /* 0x000000ffffb67224 */ /* 0x000fc400078e00ec */
[----:B------:R-:W-:Y:S01]  /*71fd0*/  IMAD.MOV.U32 R183, RZ, RZ, R237 ;  /* 0x000000ffffb77224 */ /* 0x000fe200078e00ed */
        /* <DEDUP_REMOVED lines=8> */
[----:B------:R-:W-:-:S03]  /*72060*/  IMAD R3, R216, c[0x0][0x194], RZ ;  /* 0x00006500d8037a24 */ /* 0x000fc600078e02ff */
[----:B------:R-:W-:Y:S01]  /*72070*/  STS.128 [R0+0x580], R188 ;  /* 0x000580bc00007388 */ /* 0x000fe20000000c00 */
[----:B------:R-:W-:Y:S02]  /*72080*/  ISETP.GE.AND P5, PT, R216, c[0x0][0x178], PT ;  /* 0x00005e00d8007a0c */ /* 0x000fe40003fa6270 */
[C---:B------:R-:W-:Y:S02]  /*72090*/  ISETP.GE.AND P6, PT, R252.reuse, c[0x0][0x17c], PT ;  /* 0x00005f00fc007a0c */ /* 0x040fe40003fc6270 */
[----:B------:R-:W-:Y:S01]  /*720a0*/  ISETP.LT.AND P5, PT, R252, c[0x0][0x17c], !P5 ;  /* 0x00005f00fc007a0c */ /* 0x000fe20006fa1270 */
[----:B--2---:R1:W-:Y:S04]  /*720b0*/  STS.128 [R0+0x600], R36 ;  /* 0x0006002400007388 */ /* 0x0043e80000000c00 */
[----:B---3--:R2:W-:Y:S01]  /*720c0*/  STS.128 [R0+0x680], R88 ;  /* 0x0006805800007388 */ /* 0x0085e20000000c00 */
[----:B-1----:R-:W-:Y:S01]  /*720d0*/  IMAD.MOV.U32 R39, RZ, RZ, c[0x0][0x194] ;  /* 0x00006500ff277624 */ /* 0x002fe200078e00ff */
[----:B------:R-:W-:-:S03]  /*720e0*/  LEA R36, P2, R3, c[0x0][0x170], 0x2 ;  /* 0x00005c0003247a11 */ /* 0x000fc600078410ff */
[----:B------:R-:W-:Y:S01]  /*720f0*/  IMAD R39, R39, 0x80, R3 ;  /* 0x0000008027277824 */ /* 0x000fe200078e0203 */
[----:B------:R-:W-:-:S04]  /*72100*/  LEA.HI.X.SX32 R37, R3, c[0x0][0x174], 0x2, P2 ;  /* 0x00005d0003257a11 */ /* 0x000fc800010f16ff */
[----:B------:R-:W-:Y:S01]  /*72110*/  LEA R38, P2, R39, c[0x0][0x170], 0x2 ;  /* 0x00005c0027267a11 */ /* 0x000fe200078410ff */
[----:B------:R-:W-:-:S03]  /*72120*/  IMAD R3, R252, c[0x0][0x198], RZ ;  /* 0x00006600fc037a24 */ /* 0x000fc600078e02ff */
[----:B------:R-:W-:Y:S01]  /*72130*/  LEA.HI.X.SX32 R39, R39, c[0x0][0x174], 0x2, P2 ;  /* 0x00005d0027277a11 */ /* 0x000fe200010f16ff */
[C---:B--2---:R-:W-:Y:S01]  /*72140*/  IMAD.WIDE R90, R3.reuse, 0x4, R36 ;  /* 0x00000004035a7825 */ /* 0x044fe200078e0224 */
[----:B------:R-:W-:Y:S01]  /*72150*/  ISETP.LT.AND P2, PT, R216, c[0x0][0x178], !P3 ;  /* 0x00005e00d8007a0c */ /* 0x000fe20005f41270 */
[----:B----4-:R-:W-:Y:S04]  /*72160*/  STS.128 [R0+0x700], R180 ;  /* 0x000700b400007388 */ /* 0x010fe80000000c00 */
[----:B------:R1:W-:Y:S04]  /*72170*/  STS.128 [R0+0x780], R236 ;  /* 0x000780ec00007388 */ /* 0x0003e80000000c00 */
[----:B------:R-:W-:Y:S01]  /*72180*/  BAR.SYNC.DEFER_BLOCKING 0x0 ;  /* 0x0000000000007b1d */ /* 0x000fe20000010000 */
[----:B------:R-:W-:Y:S01]  /*72190*/  ISETP.LT.AND P6, PT, R184, c[0x0][0x178], !P6 ;  /* 0x00005e00b8007a0c */ /* 0x000fe200077c1270 */
[C---:B------:R-:W-:Y:S01]  /*721a0*/  IMAD.WIDE R88, R3.reuse, 0x4, R38 ;  /* 0x0000000403587825 */ /* 0x040fe200078e0226 */
[----:B------:R-:W-:-:S02]  /*721b0*/  IADD3 R3, R3, c[0x0][0x198], RZ ;  /* 0x0000660003037a10 */ /* 0x000fc40007ffe0ff */
[----:B------:R-:W-:Y:S02]  /*721c0*/  ISETP.LT.AND P3, PT, R184, c[0x0][0x178], !P3 ;  /* 0x00005e00b8007a0c */ /* 0x000fe40005f61270 */
[----:B-1----:R-:W-:Y:S01]  /*721d0*/  IADD3 R0, R3, c[0x0][0x198], RZ ;  /* 0x0000660003007a10 */ /* 0x002fe20007ffe0ff */
[----:B------:R1:W-:Y:S06]  /*721e0*/  @P5 STG.E [R90.64], R222 ;  /* 0x000000de5a005986 */ /* 0x0003ec000c101906 */
[----:B------:R2:W-:Y:S01]  /*721f0*/  @P6 STG.E [R88.64], R224 ;  /* 0x000000e058006986 */ /* 0x0005e2000c101906 */
[----:B------:R-:W-:-:S02]  /*72200*/  ISETP.LT.AND P6, PT, R216, c[0x0][0x178], !P4 ;  /* 0x00005e00d8007a0c */ /* 0x000fc400067c1270 */
[----:B------:R-:W-:Y:S01]  /*72210*/  ISETP.LT.AND P4, PT, R184, c[0x0][0x178], !P4 ;  /* 0x00005e00b8007a0c */ /* 0x000fe20006781270 */
[----:B-1----:R-:W3:Y:S01]  /*72220*/  LDL.LU R222, [R1+0x5c0] ;  /* 0x0005c00001de7983 */ /* 0x002ee20000300800 */
[----:B------:R-:W-:-:S03]  /*72230*/  IMAD.WIDE R90, R3, 0x4, R36 ;  /* 0x00000004035a7825 */ /* 0x000fc600078e0224 */
[----:B--2---:R-:W2:Y:S01]  /*72240*/  LDL.LU R224, [R1+0x1e0] ;  /* 0x0001e00001e07983 */ /* 0x004ea20000300800 */
[----:B------:R-:W-:Y:S01]  /*72250*/  IADD3 R88, R252, 0x3, RZ ;  /* 0x00000003fc587810 */ /* 0x000fe20007ffe0ff */
[--C-:B------:R-:W-:Y:S02]  /*72260*/  IMAD.WIDE R180, R0, 0x4, R38.reuse ;  /* 0x0000000400b47825 */ /* 0x100fe400078e0226 */
[----:B------:R1:W-:Y:S01]  /*72270*/  @P2 STG.E [R90.64], R226 ;  /* 0x000000e25a002986 */ /* 0x0003e2000c101906 */
[----:B------:R-:W-:Y:S01]  /*72280*/  ISETP.GE.AND P5, PT, R88, c[0x0][0x17c], PT ;  /* 0x00005f0058007a0c */ /* 0x000fe20003fa6270 */
[----:B------:R-:W-:-:S05]  /*72290*/  IMAD.WIDE R88, R3, 0x4, R38 ;  /* 0x0000000403587825 */ /* 0x000fca00078e0226 */
[----:B------:R4:W-:Y:S01]  /*722a0*/  @P3 STG.E [R88.64], R227 ;  /* 0x000000e358003986 */ /* 0x0009e2000c101906 */
[----:B-1----:R-:W-:-:S03]  /*722b0*/  IMAD.WIDE R90, R0, 0x4, R36 ;  /* 0x00000004005a7825 */ /* 0x002fc600078e0224 */
[----:B------:R-:W2:Y:S01]  /*722c0*/  LDL.LU R226, [R1+0x5c4] ;  /* 0x0005c40001e27983 */ /* 0x000ea20000300800 */
[----:B------:R-:W-:-:S03]  /*722d0*/  ISETP.LT.AND P3, PT, R216, c[0x0][0x178], !P5 ;  /* 0x00005e00d8007a0c */ /* 0x000fc60006f61270 */
[----:B------:R1:W-:Y:S04]  /*722e0*/  @P6 STG.E [R90.64], R221 ;  /* 0x000000dd5a006986 */ /* 0x0003e8000c101906 */
[----:B----4-:R-:W4:Y:S01]  /*722f0*/  LDL.LU R227, [R1+0x1e4] ;  /* 0x0001e40001e37983 */ /* 0x010f220000300800 */
[----:B------:R-:W-:-:S03]  /*72300*/  IADD3 R3, R0, c[0x0][0x198], RZ ;  /* 0x0000660000037a10 */ /* 0x000fc60007ffe0ff */
[----:B------:R1:W-:Y:S01]  /*72310*/  @P4 STG.E [R180.64], R220 ;  /* 0x000000dcb4004986 */ /* 0x0003e2000c101906 */
[----:B------:R-:W-:-:S03]  /*72320*/  ISETP.LT.AND P4, PT, R184, c[0x0][0x178], !P5 ;  /* 0x00005e00b8007a0c */ /* 0x000fc60006f81270 */
[----:B-1----:R-:W4:Y:S01]  /*72330*/  LDL.LU R221, [R1+0x600] ;  /* 0x0006000001dd7983 */ /* 0x002f220000300800 */
[----:B------:R-:W-:-:S03]  /*72340*/  IADD3 R88, R252, 0x5, RZ ;  /* 0x00000005fc587810 */ /* 0x000fc60007ffe0ff */
[----:B------:R-:W4:Y:S01]  /*72350*/  LDL.LU R220, [R1+0x1f0] ;  /* 0x0001f00001dc7983 */ /* 0x000f220000300800 */
[----:B------:R-:W-:Y:S01]  /*72360*/  IMAD.WIDE R90, R3, 0x4, R36 ;  /* 0x00000004035a7825 */ /* 0x000fe200078e0224 */
[----:B------:R-:W-:-:S03]  /*72370*/  ISETP.GE.AND P5, PT, R88, c[0x0][0x17c], PT ;  /* 0x00005f0058007a0c */ /* 0x000fc60003fa6270 */
[----:B------:R-:W-:Y:S01]  /*72380*/  IMAD.WIDE R88, R3, 0x4, R38 ;  /* 0x0000000403587825 */ /* 0x000fe200078e0226 */
[----:B------:R1:W-:Y:S04]  /*72390*/  @P3 STG.E [R90.64], R225 ;  /* 0x000000e15a003986 */ /* 0x0003e8000c101906 */
[----:B------:R1:W-:Y:S04]  /*723a0*/  @P4 STG.E [R88.64], R243 ;  /* 0x000000f358004986 */ /* 0x0003e8000c101906 */
[----:B-1----:R-:W4:Y:S04]  /*723b0*/  LDL.LU R225, [R1+0x604] ;  /* 0x0006040001e17983 */ /* 0x002f280000300800 */
[----:B------:R-:W4:Y:S01]  /*723c0*/  LDL.LU R243, [R1+0x1f4] ;  /* 0x0001f40001f37983 */ /* 0x000f220000300800 */
[----:B------:R-:W-:-:S04]  /*723d0*/  IADD3 R182, R252, 0x4, RZ ;  /* 0x00000004fcb67810 */ /* 0x000fc80007ffe0ff */
[----:B------:R-:W-:-:S04]  /*723e0*/  ISETP.GE.AND P2, PT, R182, c[0x0][0x17c], PT ;  /* 0x00005f00b6007a0c */ /* 0x000fc80003f46270 */
[----:B------:R-:W-:Y:S02]  /*723f0*/  ISETP.LT.AND P6, PT, R216, c[0x0][0x178], !P2 ;  /* 0x00005e00d8007a0c */ /* 0x000fe400057c1270 */
[----:B------:R-:W-:Y:S02]  /*72400*/  ISETP.LT.AND P2, PT, R184, c[0x0][0x178], !P2 ;  /* 0x00005e00b8007a0c */ /* 0x000fe40005741270 */
[----:B------:R-:W-:Y:S02]  /*72410*/  IADD3 R0, R3, c[0x0][0x198], RZ ;  /* 0x0000660003007a10 */ /* 0x000fe40007ffe0ff */
[----:B------:R-:W-:-:S03]  /*72420*/  IADD3 R182, R252, 0x6, RZ ;  /* 0x00000006fcb67810 */ /* 0x000fc60007ffe0ff */
[----:B------:R-:W-:Y:S01]  /*72430*/  IMAD.WIDE R90, R0, 0x4, R36 ;  /* 0x00000004005a7825 */ /* 0x000fe200078e0224 */
[----:B------:R-:W-:-:S03]  /*72440*/  ISETP.LT.AND P4, PT, R216, c[0x0][0x178], !P5 ;  /* 0x00005e00d8007a0c */ /* 0x000fc60006f81270 */
[----:B------:R-:W-:Y:S01]  /*72450*/  IMAD.WIDE R180, R0, 0x4, R38 ;  /* 0x0000000400b47825 */ /* 0x000fe200078e0226 */
[----:B------:R-:W-:Y:S02]  /*72460*/  ISETP.GE.AND P3, PT, R182, c[0x0][0x17c], PT ;  /* 0x00005f00b6007a0c */ /* 0x000fe40003f66270 */
[----:B------:R-:W-:Y:S02]  /*72470*/  IADD3 R3, R0, c[0x0][0x198], RZ ;  /* 0x0000660000037a10 */ /* 0x000fe40007ffe0ff */
[----:B------:R-:W-:Y:S02]  /*72480*/  IADD3 R88, R252, 0x7, RZ ;  /* 0x00000007fc587810 */ /* 0x000fe40007ffe0ff */
[----:B------:R-:W-:Y:S01]  /*72490*/  IADD3 R0, R3, c[0x0][0x198], RZ ;  /* 0x0000660003007a10 */ /* 0x000fe20007ffe0ff */
[----:B---3--:R1:W-:Y:S01]  /*724a0*/  @P6 STG.E [R90.64], R222 ;  /* 0x000000de5a006986 */ /* 0x0083e2000c101906 */
[----:B------:R-:W-:-:S03]  /*724b0*/  ISETP.LT.AND P6, PT, R216, c[0x0][0x178], !P3 ;  /* 0x00005e00d8007a0c */ /* 0x000fc60005fc1270 */
[----:B--2---:R2:W-:Y:S01]  /*724c0*/  @P2 STG.E [R180.64], R224 ;  /* 0x000000e0b4002986 */ /* 0x0045e2000c101906 */
[C---:B------:R-:W-:Y:S02]  /*724d0*/  ISETP.LT.AND P2, PT, R184.reuse, c[0x0][0x178], !P5 ;  /* 0x00005e00b8007a0c */ /* 0x040fe40006f41270 */
[----:B------:R-:W-:Y:S01]  /*724e0*/  ISETP.LT.AND P3, PT, R184, c[0x0][0x178], !P3 ;  /* 0x00005e00b8007a0c */ /* 0x000fe20005f61270 */
[----:B-1----:R-:W3:Y:S01]  /*724f0*/  LDL.LU R222, [R1+0x650] ;  /* 0x0006500001de7983 */ /* 0x002ee20000300800 */
[----:B------:R-:W-:-:S03]  /*72500*/  IMAD.WIDE R90, R3, 0x4, R36 ;  /* 0x00000004035a7825 */ /* 0x000fc600078e0224 */
[----:B--2---:R-:W2:Y:S01]  /*72510*/  LDL.LU R224, [R1+0x310] ;  /* 0x0003100001e07983 */ /* 0x004ea20000300800 */
[----:B------:R-:W-:Y:S01]  /*72520*/  ISETP.GE.AND P5, PT, R88, c[0x0][0x17c], PT ;  /* 0x00005f0058007a0c */ /* 0x000fe20003fa6270 */
[--C-:B------:R-:W-:Y:S02]  /*72530*/  IMAD.WIDE R88, R3, 0x4, R38.reuse ;  /* 0x0000000403587825 */ /* 0x100fe400078e0226 */
[----:B------:R1:W-:Y:S02]  /*72540*/  @P4 STG.E [R90.64], R226 ;  /* 0x000000e25a004986 */ /* 0x0003e4000c101906 */
[C---:B------:R-:W-:Y:S01]  /*72550*/  IMAD.WIDE R180, R0.reuse, 0x4, R38 ;  /* 0x0000000400b47825 */ /* 0x040fe200078e0226 */
[C---:B------:R-:W-:Y:S01]  /*72560*/  IADD3 R3, R0.reuse, c[0x0][0x198], RZ ;  /* 0x0000660000037a10 */ /* 0x040fe20007ffe0ff */
[----:B----4-:R4:W-:Y:S02]  /*72570*/  @P2 STG.E [R88.64], R227 ;  /* 0x000000e358002986 */ /* 0x0109e4000c101906 */
[----:B-1----:R-:W-:-:S02]  /*72580*/  IMAD.WIDE R90, R0, 0x4, R36 ;  /* 0x00000004005a7825 */ /* 0x002fc400078e0224 */
[----:B------:R-:W2:Y:S01]  /*72590*/  LDL.LU R226, [R1+0x654] ;  /* 0x0006540001e27983 */ /* 0x000ea20000300800 */
[----:B------:R-:W-:-:S03]  /*725a0*/  ISETP.LT.AND P2, PT, R216, c[0x0][0x178], !P5 ;  /* 0x00005e00d8007a0c */ /* 0x000fc60006f41270 */
[----:B------:R1:W-:Y:S04]  /*725b0*/  @P6 STG.E [R90.64], R221 ;  /* 0x000000dd5a006986 */ /* 0x0003e8000c101906 */
[----:B----4-:R-:W4:Y:S04]  /*725c0*/  LDL.LU R227, [R1+0x314] ;  /* 0x0003140001e37983 */ /* 0x010f280000300800 */
        /* <DEDUP_REMOVED lines=122> */
[----:B------:R-:W-:-:S04]  /*72d70*/  IMAD.WIDE R88, R3, 0x4, R38 ;  /* 0x0000000403587825 */ /* 0x000fc800078e0226 */
[C---:B------:R-:W-:Y:S01]  /*72d80*/  IMAD.WIDE R180, R0.reuse, 0x4, R38 ;  /* 0x0000000400b47825 */ /* 0x040fe200078e0226 */
[----:B------:R1:W-:Y:S01]  /*72d90*/  @P4 STG.E [R90.64], R226 ;  /* 0x000000e25a004986 */ /* 0x0003e2000c101906 */
[----:B------:R-:W-:-:S03]  /*72da0*/  IADD3 R3, R0, c[0x0][0x198], RZ ;  /* 0x0000660000037a10 */ /* 0x000fc60007ffe0ff */
[----:B----4-:R4:W-:Y:S01]  /*72db0*/  @P2 STG.E [R88.64], R227 ;  /* 0x000000e358002986 */ /* 0x0109e2000c101906 */
[----:B-1----:R-:W-:-:S03]  /*72dc0*/  IMAD.WIDE R90, R0, 0x4, R36 ;  /* 0x00000004005a7825 */ /* 0x002fc600078e0224 */
        /* <DEDUP_REMOVED lines=158> */
[----:B------:R-:W-:-:S04]  /*737b0*/  IADD3 R88, R0, c[0x0][0x198], RZ ;  /* 0x0000660000587a10 */ /* 0x000fc80007ffe0ff */
[----:B------:R-:W-:Y:S02]  /*737c0*/  IADD3 R0, R88, c[0x0][0x198], RZ ;  /* 0x0000660058007a10 */ /* 0x000fe40007ffe0ff */
[----:B------:R-:W-:Y:S01]  /*737d0*/  IADD3 R3, R252, 0x23, RZ ;  /* 0x00000023fc037810 */ /* 0x000fe20007ffe0ff */
        /* <DEDUP_REMOVED lines=8> */
[----:B------:R-:W-:Y:S01]  /*73860*/  IMAD.WIDE R88, R88, 0x4, R38 ;  /* 0x0000000458587825 */ /* 0x000fe200078e0226 */
[----:B------:R-:W-:-:S03]  /*73870*/  ISETP.GE.AND P5, PT, R3, c[0x0][0x17c], PT ;  /* 0x00005f0003007a0c */ /* 0x000fc60003fa6270 */
[C---:B------:R-:W-:Y:S01]  /*73880*/  IMAD.WIDE R180, R0.reuse, 0x4, R38 ;  /* 0x0000000400b47825 */ /* 0x040fe200078e0226 */
[----:B------:R1:W-:Y:S04]  /*73890*/  @P3 STG.E [R90.64], R226 ;  /* 0x000000e25a003986 */ /* 0x0003e8000c101906 */
[----:B----4-:R4:W-:Y:S01]  /*738a0*/  @P4 STG.E [R88.64], R227 ;  /* 0x000000e358004986 */ /* 0x0109e2000c101906 */
        /* <DEDUP_REMOVED lines=9> */
[----:B------:R-:W-:-:S03]  /*73940*/  IMAD.WIDE R90, R88, 0x4, R36 ;  /* 0x00000004585a7825 */ /* 0x000fc600078e0224 */
[----:B------:R-:W4:Y:S01]  /*73950*/  LDL.LU R220, [R1+0x1f8] ;  /* 0x0001f80001dc7983 */ /* 0x000f220000300800 */
[C---:B------:R-:W-:Y:S01]  /*73960*/  IADD3 R0, R88.reuse, c[0x0][0x198], RZ ;  /* 0x0000660058007a10 */ /* 0x040fe20007ffe0ff */
[----:B------:R-:W-:Y:S02]  /*73970*/  IMAD.WIDE R88, R88, 0x4, R38 ;  /* 0x0000000458587825 */ /* 0x000fe400078e0226 */
[----:B------:R1:W-:Y:S04]  /*73980*/  @P4 STG.E [R90.64], R225 ;  /* 0x000000e15a004986 */ /* 0x0003e8000c101906 */
[----:B------:R1:W-:Y:S04]  /*73990*/  @P2 STG.E [R88.64], R243 ;  /* 0x000000f358002986 */ /* 0x0003e8000c101906 */
[----:B-1----:R-:W4:Y:S04]  /*739a0*/  LDL.LU R225, [R1+0x60c] ;  /* 0x00060c0001e17983 */ /* 0x002f280000300800 */
[----:B------:R-:W4:Y:S01]  /*739b0*/  LDL.LU R243, [R1+0x1fc] ;  /* 0x0001fc0001f37983 */ /* 0x000f220000300800 */
[----:B------:R-:W-:-:S04]  /*739c0*/  IADD3 R3, R252, 0x24, RZ ;  /* 0x00000024fc037810 */ /* 0x000fc80007ffe0ff */
[----:B------:R-:W-:Y:S02]  /*739d0*/  ISETP.GE.AND P3, PT, R3, c[0x0][0x17c], PT ;  /* 0x00005f0003007a0c */ /* 0x000fe40003f66270 */
[----:B------:R-:W-:Y:S02]  /*739e0*/  IADD3 R3, R252, 0x25, RZ ;  /* 0x00000025fc037810 */ /* 0x000fe40007ffe0ff */
[----:B------:R-:W-:Y:S02]  /*739f0*/  ISETP.LT.AND P6, PT, R216, c[0x0][0x178], !P3 ;  /* 0x00005e00d8007a0c */ /* 0x000fe40005fc1270 */
[----:B------:R-:W-:Y:S02]  /*73a00*/  ISETP.LT.AND P3, PT, R184, c[0x0][0x178], !P3 ;  /* 0x00005e00b8007a0c */ /* 0x000fe40005f61270 */
[----:B------:R-:W-:Y:S01]  /*73a10*/  ISETP.GE.AND P5, PT, R3, c[0x0][0x17c], PT ;  /* 0x00005f0003007a0c */ /* 0x000fe20003fa6270 */
[----:B------:R-:W-:Y:S01]  /*73a20*/  IMAD.WIDE R90, R0, 0x4, R36 ;  /* 0x00000004005a7825 */ /* 0x000fe200078e0224 */
[----:B------:R-:W-:-:S02]  /*73a30*/  IADD3 R3, R252, 0x26, RZ ;  /* 0x00000026fc037810 */ /* 0x000fc40007ffe0ff */
[----:B------:R-:W-:Y:S01]  /*73a40*/  ISETP.LT.AND P2, PT, R216, c[0x0][0x178], !P5 ;  /* 0x00005e00d8007a0c */ /* 0x000fe20006f41270 */
[C---:B------:R-:W-:Y:S01]  /*73a50*/  IMAD.WIDE R180, R0.reuse, 0x4, R38 ;  /* 0x0000000400b47825 */ /* 0x040fe200078e0226 */
        /* <DEDUP_REMOVED lines=2341> */
[C---:B-1----:R-:W-:Y:S01]  /*7ccb0*/  IMAD.WIDE R90, R88.reuse, 0x4, R36 ;  /* 0x00000004585a7825 */ /* 0x042fe200078e0224 */
[----:B------:R-:W3:Y:S03]  /*7ccc0*/  LDL.LU R222, [R1+0xc28] ;  /* 0x000c280001de7983 */ /* 0x000ee60000300800 */
[----:B------:R-:W-:Y:S01]  /*7ccd0*/  IMAD.WIDE R88, R88, 0x4, R38 ;  /* 0x0000000458587825 */ /* 0x000fe200078e0226 */
[----:B--2---:R-:W2:Y:S01]  /*7cce0*/  LDL.LU R224, [R1+0xbc8] ;  /* 0x000bc80001e07983 */ /* 0x004ea20000300800 */
[----:B------:R-:W-:-:S02]  /*7ccf0*/  ISETP.GE.AND P5, PT, R3, c[0x0][0x17c], PT ;  /* 0x00005f0003007a0c */ /* 0x000fc40003fa6270 */
        /* <DEDUP_REMOVED lines=10> */
[----:B------:R-:W-:Y:S02]  /*7cda0*/  ISETP.LT.AND P2, PT, R184, c[0x0][0x178], !P5 ;  /* 0x00005e00b8007a0c */ /* 0x000fe40006f41270 */
[C---:B------:R-:W-:Y:S01]  /*7cdb0*/  IADD3 R0, R88.reuse, c[0x0][0x198], RZ ;  /* 0x0000660058007a10 */ /* 0x040fe20007ffe0ff */
[C---:B-1----:R-:W-:Y:S01]  /*7cdc0*/  IMAD.WIDE R90, R88.reuse, 0x4, R36 ;  /* 0x00000004585a7825 */ /* 0x042fe200078e0224 */
[----:B------:R-:W4:Y:S03]  /*7cdd0*/  LDL.LU R221, [R1+0xc38] ;  /* 0x000c380001dd7983 */ /* 0x000f260000300800 */
[----:B------:R-:W-:Y:S01]  /*7cde0*/  IMAD.WIDE R88, R88, 0x4, R38 ;  /* 0x0000000458587825 */ /* 0x000fe200078e0226 */
[----:B------:R-:W4:Y:S04]  /*7cdf0*/  LDL.LU R220, [R1+0xbe8] ;  /* 0x000be80001dc7983 */ /* 0x000f280000300800 */
        /* <DEDUP_REMOVED lines=12> */
[----:B------:R-:W-:Y:S02]  /*7cec0*/  ISETP.LT.AND P2, PT, R216, c[0x0][0x178], !P5 ;  /* 0x00005e00d8007a0c */ /* 0x000fe40006f41270 */
[----:B------:R-:W-:Y:S01]  /*7ced0*/  ISETP.LT.AND P5, PT, R184, c[0x0][0x178], !P5 ;  /* 0x00005e00b8007a0c */ /* 0x000fe20006fa1270 */
[C---:B------:R-:W-:Y:S01]  /*7cee0*/  IMAD.WIDE R180, R0.reuse, 0x4, R38 ;  /* 0x0000000400b47825 */ /* 0x040fe200078e0226 */
[----:B------:R-:W-:Y:S02]  /*7cef0*/  IADD3 R88, R0, c[0x0][0x198], RZ ;  /* 0x0000660000587a10 */ /* 0x000fe40007ffe0ff */
[----:B------:R-:W-:Y:S02]  /*7cf00*/  ISETP.GE.AND P4, PT, R3, c[0x0][0x17c], PT ;  /* 0x00005f0003007a0c */ /* 0x000fe40003f86270 */
[----:B------:R-:W-:Y:S02]  /*7cf10*/  IADD3 R3, R252, 0xff, RZ ;  /* 0x000000fffc037810 */ /* 0x000fe40007ffe0ff */
[----:B------:R-:W-:Y:S01]  /*7cf20*/  IADD3 R0, R88, c[0x0][0x198], RZ ;  /* 0x0000660058007a10 */ /* 0x000fe20007ffe0ff */
[----:B---3--:R1:W-:Y:S01]  /*7cf30*/  @P6 STG.E [R90.64], R222 ;  /* 0x000000de5a006986 */ /* 0x0083e2000c101906 */
[----:B------:R-:W-:-:S03]  /*7cf40*/  ISETP.LT.AND P6, PT, R216, c[0x0][0x178], !P4 ;  /* 0x00005e00d8007a0c */ /* 0x000fc600067c1270 */
[----:B--2---:R2:W-:Y:S01]  /*7cf50*/  @P3 STG.E [R180.64], R224 ;  /* 0x000000e0b4003986 */ /* 0x0045e2000c101906 */
[----:B------:R-:W-:Y:S01]  /*7cf60*/  ISETP.GE.AND P3, PT, R3, c[0x0][0x17c], PT ;  /* 0x00005f0003007a0c */ /* 0x000fe20003f66270 */
[C---:B-1----:R-:W-:Y:S02]  /*7cf70*/  IMAD.WIDE R90, R88.reuse, 0x4, R36 ;  /* 0x00000004585a7825 */ /* 0x042fe400078e0224 */
[----:B------:R-:W3:Y:S02]  /*7cf80*/  LDL.LU R222, [R1+0x3e0] ;  /* 0x0003e00001de7983 */ /* 0x000ee40000300800 */
[--C-:B------:R-:W-:Y:S02]  /*7cf90*/  IMAD.WIDE R88, R88, 0x4, R38.reuse ;  /* 0x0000000458587825 */ /* 0x100fe400078e0226 */
[----:B--2---:R-:W2:Y:S01]  /*7cfa0*/  LDL.LU R224, [R1+0x160] ;  /* 0x0001600001e07983 */ /* 0x004ea20000300800 */
[----:B------:R-:W-:Y:S01]  /*7cfb0*/  ISETP.LT.AND P4, PT, R184, c[0x0][0x178], !P4 ;  /* 0x00005e00b8007a0c */ /* 0x000fe20006781270 */
[----:B------:R-:W-:-:S02]  /*7cfc0*/  IMAD.WIDE R180, R0, 0x4, R38 ;  /* 0x0000000400b47825 */ /* 0x000fc400078e0226 */
[----:B------:R1:W-:Y:S04]  /*7cfd0*/  @P2 STG.E [R90.64], R226 ;  /* 0x000000e25a002986 */ /* 0x0003e8000c101906 */
[----:B----4-:R4:W-:Y:S01]  /*7cfe0*/  @P5 STG.E [R88.64], R227 ;  /* 0x000000e358005986 */ /* 0x0109e2000c101906 */
[----:B------:R-:W-:-:S03]  /*7cff0*/  ISETP.LT.AND P5, PT, R216, c[0x0][0x178], !P3 ;  /* 0x00005e00d8007a0c */ /* 0x000fc60005fa1270 */
[----:B-1----:R-:W2:Y:S01]  /*7d000*/  LDL.LU R226, [R1+0x3e4] ;  /* 0x0003e40001e27983 */ /* 0x002ea20000300800 */
[----:B------:R-:W-:Y:S01]  /*7d010*/  ISETP.LT.AND P3, PT, R184, c[0x0][0x178], !P3 ;  /* 0x00005e00b8007a0c */ /* 0x000fe20005f61270 */
[C---:B------:R-:W-:Y:S02]  /*7d020*/  IMAD.WIDE R90, R0.reuse, 0x4, R36 ;  /* 0x00000004005a7825 */ /* 0x040fe400078e0224 */
[----:B----4-:R-:W4:Y:S01]  /*7d030*/  LDL.LU R227, [R1+0x164] ;  /* 0x0001640001e37983 */ /* 0x010f220000300800 */
[----:B------:R-:W-:-:S03]  /*7d040*/  IADD3 R88, R0, c[0x0][0x198], RZ ;  /* 0x0000660000587a10 */ /* 0x000fc60007ffe0ff */
[----:B------:R1:W-:Y:S01]  /*7d050*/  @P6 STG.E [R90.64], R221 ;  /* 0x000000dd5a006986 */ /* 0x0003e2000c101906 */
[----:B------:R-:W-:-:S03]  /*7d060*/  IADD3 R0, R88, c[0x0][0x198], RZ ;  /* 0x0000660058007a10 */ /* 0x000fc60007ffe0ff */
[----:B------:R1:W-:Y:S02]  /*7d070*/  @P4 STG.E [R180.64], R220 ;  /* 0x000000dcb4004986 */ /* 0x0003e4000c101906 */
[C---:B-1----:R-:W-:Y:S02]  /*7d080*/  IMAD.WIDE R90, R88.reuse, 0x4, R36 ;  /* 0x00000004585a7825 */ /* 0x042fe400078e0224 */
[----:B------:R-:W4:Y:S02]  /*7d090*/  LDL.LU R221, [R1+0x450] ;  /* 0x0004500001dd7983 */ /* 0x000f240000300800 */
[----:B------:R-:W-:Y:S02]  /*7d0a0*/  IMAD.WIDE R88, R88, 0x4, R38 ;  /* 0x0000000458587825 */ /* 0x000fe400078e0226 */
[----:B------:R1:W-:Y:S04]  /*7d0b0*/  @P5 STG.E [R90.64], R225 ;  /* 0x000000e15a005986 */ /* 0x0003e8000c101906 */
[----:B------:R-:W4:Y:S04]  /*7d0c0*/  LDL.LU R220, [R1+0x170] ;  /* 0x0001700001dc7983 */ /* 0x000f280000300800 */
        /* <DEDUP_REMOVED lines=16> */
[----:B------:R-:W-:Y:S01]  /*7d1d0*/  IADD3 R0, R88, c[0x0][0x198], RZ ;  /* 0x0000660058007a10 */ /* 0x000fe20007ffe0ff */
[----:B---3--:R1:W-:Y:S04]  /*7d1e0*/  @P4 STG.E [R90.64], R222 ;  /* 0x000000de5a004986 */ /* 0x0083e8000c101906 */
[----:B--2---:R2:W-:Y:S01]  /*7d1f0*/  @P6 STG.E [R180.64], R224 ;  /* 0x000000e0b4006986 */ /* 0x0045e2000c101906 */
[----:B------:R-:W-:Y:S01]  /*7d200*/  ISETP.LT.AND P6, PT, R216, c[0x0][0x178], !P5 ;  /* 0x00005e00d8007a0c */ /* 0x000fe20006fc1270 */
[----:B-1----:R-:W-:-:S02]  /*7d210*/  IMAD.WIDE R90, R88, 0x4, R36 ;  /* 0x00000004585a7825 */ /* 0x002fc400078e0224 */
[----:B------:R-:W3:Y:S02]  /*7d220*/  LDL.LU R222, [R1+0xc40] ;  /* 0x000c400001de7983 */ /* 0x000ee40000300800 */
[--C-:B------:R-:W-:Y:S02]  /*7d230*/  IMAD.WIDE R88, R88, 0x4, R38.reuse ;  /* 0x0000000458587825 */ /* 0x100fe400078e0226 */
[----:B--2---:R-:W2:Y:S01]  /*7d240*/  LDL.LU R224, [R1+0x260] ;  /* 0x0002600001e07983 */ /* 0x004ea20000300800 */
[----:B------:R-:W-:Y:S01]  /*7d250*/  ISETP.LT.AND P5, PT, R184, c[0x0][0x178], !P5 ;  /* 0x00005e00b8007a0c */ /* 0x000fe20006fa1270 */
[----:B------:R-:W-:Y:S02]  /*7d260*/  IMAD.WIDE R180, R0, 0x4, R38 ;  /* 0x0000000400b47825 */ /* 0x000fe400078e0226 */
        /* <DEDUP_REMOVED lines=19> */
[----:B------:R-:W-:-:S02]  /*7d3a0*/  IADD3 R3, R252, 0x105, RZ ;  /* 0x00000105fc037810 */ /* 0x000fc40007ffe0ff */
[----:B------:R-:W-:Y:S02]  /*7d3b0*/  ISETP.LT.AND P5, PT, R216, c[0x0][0x178], !P0 ;  /* 0x00005e00d8007a0c */ /* 0x000fe400047a1270 */
[----:B------:R-:W-:Y:S02]  /*7d3c0*/  ISETP.GE.AND P4, PT, R3, c[0x0][0x17c], PT ;  /* 0x00005f0003007a0c */ /* 0x000fe40003f86270 */
[----:B------:R-:W-:Y:S02]  /*7d3d0*/  ISETP.LT.AND P6, PT, R184, c[0x0][0x178], !P0 ;  /* 0x00005e00b8007a0c */ /* 0x000fe400047c1270 */
[----:B------:R-:W-:Y:S01]  /*7d3e0*/  ISETP.LT.AND P1, PT, R216, c[0x0][0x178], !P4 ;  /* 0x00005e00d8007a0c */ /* 0x000fe20006721270 */
[----:B------:R-:W-:Y:S01]  /*7d3f0*/  IMAD.WIDE R90, R0, 0x4, R36 ;  /* 0x00000004005a7825 */ /* 0x000fe200078e0224 */
[----:B------:R-:W-:Y:S02]  /*7d400*/  IADD3 R3, R252, 0x106, RZ ;  /* 0x00000106fc037810 */ /* 0x000fe40007ffe0ff */
[----:B------:R-:W-:-:S02]  /*7d410*/  ISETP.LT.AND P4, PT, R184, c[0x0][0x178], !P4 ;  /* 0x00005e00b8007a0c */ /* 0x000fc40006781270 */
[C---:B------:R-:W-:Y:S02]  /*7d420*/  IADD3 R88, R0.reuse, c[0x0][0x198], RZ ;  /* 0x0000660000587a10 */ /* 0x040fe40007ffe0ff */
[----:B------:R-:W-:Y:S01]  /*7d430*/  ISETP.GE.AND P3, PT, R3, c[0x0][0x17c], PT ;  /* 0x00005f0003007a0c */ /* 0x000fe20003f66270 */
[----:B------:R-:W-:Y:S01]  /*7d440*/  IMAD.WIDE R180, R0, 0x4, R38 ;  /* 0x0000000400b47825 */ /* 0x000fe200078e0226 */
[----:B------:R-:W-:Y:S02]  /*7d450*/  IADD3 R3, R252, 0x107, RZ ;  /* 0x00000107fc037810 */ /* 0x000fe40007ffe0ff */
[----:B------:R-:W-:Y:S02]  /*7d460*/  IADD3 R0, R88, c[0x0][0x198], RZ ;  /* 0x0000660058007a10 */ /* 0x000fe40007ffe0ff */
[----:B------:R-:W-:Y:S01]  /*7d470*/  ISETP.GE.AND P0, PT, R3, c[0x0][0x17c], PT ;  /* 0x00005f0003007a0c */ /* 0x000fe20003f06270 */
[----:B---3--:R1:W-:Y:S01]  /*7d480*/  @P5 STG.E [R90.64], R222 ;  /* 0x000000de5a005986 */ /* 0x0083e2000c101906 */
[----:B------:R-:W-:-:S03]  /*7d490*/  ISETP.LT.AND P5, PT, R216, c[0x0][0x178], !P3 ;  /* 0x00005e00d8007a0c */ /* 0x000fc60005fa1270 */
[----:B--2---:R2:W-:Y:S01]  /*7d4a0*/  @P6 STG.E [R180.64], R224 ;  /* 0x000000e0b4006986 */ /* 0x0045e2000c101906 */
[----:B------:R-:W-:Y:S01]  /*7d4b0*/  ISETP.LT.AND P6, PT, R184, c[0x0][0x178], !P3 ;  /* 0x00005e00b8007a0c */ /* 0x000fe20005fc1270 */
[C---:B-1----:R-:W-:Y:S02]  /*7d4c0*/  IMAD.WIDE R90, R88.reuse, 0x4, R36 ;  /* 0x00000004585a7825 */ /* 0x042fe400078e0224 */
[----:B------:R-:W3:Y:S02]  /*7d4d0*/  LDL.LU R222, [R1+0xc60] ;  /* 0x000c600001de7983 */ /* 0x000ee40000300800 */
[--C-:B------:R-:W-:Y:S02]  /*7d4e0*/  IMAD.WIDE R88, R88, 0x4, R38.reuse ;  /* 0x0000000458587825 */ /* 0x100fe400078e0226 */
[----:B--2---:R-:W2:Y:S02]  /*7d4f0*/  LDL.LU R224, [R1+0x2a0] ;  /* 0x0002a00001e07983 */ /* 0x004ea40000300800 */
        /* <DEDUP_REMOVED lines=8> */
[----:B------:R-:W-:-:S04]  /*7d580*/  IADD3 R88, R0, c[0x0][0x198], RZ ;  /* 0x0000660000587a10 */ /* 0x000fc80007ffe0ff */
[C---:B------:R-:W-:Y:S01]  /*7d590*/  IADD3 R0, R88.reuse, c[0x0][0x198], RZ ;  /* 0x0000660058007a10 */ /* 0x040fe20007ffe0ff */
[----:B------:R1:W-:Y:S04]  /*7d5a0*/  @P5 STG.E [R90.64], R221 ;  /* 0x000000dd5a005986 */ /* 0x0003e8000c101906 */
[----:B------:R1:W-:Y:S02]  /*7d5b0*/  @P6 STG.E [R180.64], R220 ;  /* 0x000000dcb4006986 */ /* 0x0003e4000c101906 */
[C---:B-1----:R-:W-:Y:S02]  /*7d5c0*/  IMAD.WIDE R90, R88.reuse, 0x4, R36 ;  /* 0x00000004585a7825 */ /* 0x042fe400078e0224 */
[----:B------:R-:W4:Y:S02]  /*7d5d0*/  LDL.LU R221, [R1+0xc70] ;  /* 0x000c700001dd7983 */ /* 0x000f240000300800 */
[----:B------:R-:W-:-:S02]  /*7d5e0*/  IMAD.WIDE R88, R88, 0x4, R38 ;  /* 0x0000000458587825 */ /* 0x000fc400078e0226 */
        /* <DEDUP_REMOVED lines=9> */
[----:B------:R-:W-:Y:S02]  /*7d680*/  ISETP.GE.AND P3, PT, R3, c[0x0][0x17c], PT ;  /* 0x00005f0003007a0c */ /* 0x000fe40003f66270 */
[----:B------:R-:W-:Y:S02]  /*7d690*/  ISETP.LT.AND P6, PT, R184, c[0x0][0x178], !P2 ;  /* 0x00005e00b8007a0c */ /* 0x000fe400057c1270 */
[----:B------:R-:W-:Y:S01]  /*7d6a0*/  ISETP.LT.AND P0, PT, R216, c[0x0][0x178], !P3 ;  /* 0x00005e00d8007a0c */ /* 0x000fe20005f01270 */
[----:B------:R-:W-:Y:S01]  /*7d6b0*/  IMAD.WIDE R90, R0, 0x4, R36 ;  /* 0x00000004005a7825 */ /* 0x000fe200078e0224 */
[----:B------:R-:W-:-:S02]  /*7d6c0*/  IADD3 R3, R252, 0x10a, RZ ;  /* 0x0000010afc037810 */ /* 0x000fc40007ffe0ff */
[----:B------:R-:W-:Y:S02]  /*7d6d0*/  ISETP.LT.AND P3, PT, R184, c[0x0][0x178], !P3 ;  /* 0x00005e00b8007a0c */ /* 0x000fe40005f61270 */
        /* <DEDUP_REMOVED lines=562> */
[----:B------:R-:W-:Y:S01]  /*7fa00*/  IADD3 R3, R252, 0x13c, RZ ;  /* 0x0000013cfc037810 */ /* 0x000fe20007ffe0ff */
[C---:B------:R-:W-:Y:S01]  /*7fa10*/  IMAD.WIDE R90, R0.reuse, 0x4, R36 ;  /* 0x00000004005a7825 */ /* 0x040fe200078e0224 */
[----:B------:R-:W-:Y:S01]  /*7fa20*/  IADD3 R88, R0, c[0x0][0x198], RZ ;  /* 0x0000660000587a10 */ /* 0x000fe20007ffe0ff */
[----:B------:R-:W4:Y:S01]  /*7fa30*/  LDL.LU R219, [R1+0xd70] ;  /* 0x000d700001db7983 */ /* 0x000f220000300800 */
[----:B------:R-:W-:-:S02]  /*7fa40*/  ISETP.GE.AND P1, PT, R3, c[0x0][0x17c], PT ;  /* 0x00005f0003007a0c */ /* 0x000fc40003f26270 */
[----:B------:R-:W-:Y:S02]  /*7fa50*/  IADD3 R3, R252, 0x13d, RZ ;  /* 0x0000013dfc037810 */ /* 0x000fe40007ffe0ff */
[----:B------:R-:W-:Y:S02]  /*7fa60*/  ISETP.LT.AND P5, PT, R216, c[0x0][0x178], !P1 ;  /* 0x00005e00d8007a0c */ /* 0x000fe40004fa1270 */
[----:B------:R-:W-:Y:S02]  /*7fa70*/  ISETP.GE.AND P2, PT, R3, c[0x0][0x17c], PT ;  /* 0x00005f0003007a0c */ /* 0x000fe40003f46270 */
[----:B------:R-:W-:Y:S02]  /*7fa80*/  ISETP.LT.AND P6, PT, R184, c[0x0][0x178], !P1 ;  /* 0x00005e00b8007a0c */ /* 0x000fe40004fc1270 */
[----:B------:R-:W-:Y:S02]  /*7fa90*/  ISETP.LT.AND P3, PT, R216, c[0x0][0x178], !P2 ;  /* 0x00005e00d8007a0c */ /* 0x000fe40005761270 */
[----:B------:R-:W-:-:S02]  /*7faa0*/  IADD3 R3, R252, 0x13e, RZ ;  /* 0x0000013efc037810 */ /* 0x000fc40007ffe0ff */
[----:B------:R-:W-:Y:S02]  /*7fab0*/  ISETP.LT.AND P2, PT, R184, c[0x0][0x178], !P2 ;  /* 0x00005e00b8007a0c */ /* 0x000fe40005741270 */
        /* <DEDUP_REMOVED lines=9> */
[----:B-1----:R-:W-:-:S04]  /*7fb50*/  IMAD.WIDE R90, R88, 0x4, R36 ;  /* 0x00000004585a7825 */ /* 0x002fc800078e0224 */
[--C-:B------:R-:W-:Y:S01]  /*7fb60*/  IMAD.WIDE R88, R88, 0x4, R38.reuse ;  /* 0x0000000458587825 */ /* 0x100fe200078e0226 */
[----:B--2---:R-:W2:Y:S03]  /*7fb70*/  LDL.LU R224, [R1+0x250] ;  /* 0x0002500001e07983 */ /* 0x004ea60000300800 */
[----:B------:R-:W-:Y:S01]  /*7fb80*/  IMAD.WIDE R180, R0, 0x4, R38 ;  /* 0x0000000400b47825 */ /* 0x000fe200078e0226 */
[----:B------:R1:W-:Y:S04]  /*7fb90*/  @P3 STG.E [R90.64], R226 ;  /* 0x000000e25a003986 */ /* 0x0003e8000c101906 */
[----:B----4-:R3:W-:Y:S01]  /*7fba0*/  @P2 STG.E [R88.64], R227 ;  /* 0x000000e358002986 */ /* 0x0107e2000c101906 */
[----:B------:R-:W-:-:S03]  /*7fbb0*/  ISETP.LT.AND P2, PT, R216, c[0x0][0x178], !P1 ;  /* 0x00005e00d8007a0c */ /* 0x000fc60004f41270 */
[----:B-1----:R-:W4:Y:S01]  /*7fbc0*/  LDL.LU R226, [R1+0xd74] ;  /* 0x000d740001e27983 */ /* 0x002f220000300800 */
[----:B------:R-:W-:Y:S01]  /*7fbd0*/  ISETP.LT.AND P1, PT, R184, c[0x0][0x178], !P1 ;  /* 0x00005e00b8007a0c */ /* 0x000fe20004f21270 */
[C---:B------:R-:W-:Y:S02]  /*7fbe0*/  IMAD.WIDE R90, R0.reuse, 0x4, R36 ;  /* 0x00000004005a7825 */ /* 0x040fe400078e0224 */
[----:B---3--:R-:W3:Y:S01]  /*7fbf0*/  LDL.LU R227, [R1+0x254] ;  /* 0x0002540001e37983 */ /* 0x008ee20000300800 */
[----:B------:R-:W-:-:S03]  /*7fc00*/  IADD3 R88, R0, c[0x0][0x198], RZ ;  /* 0x0000660000587a10 */ /* 0x000fc60007ffe0ff */
[----:B------:R-:W3:Y:S01]  /*7fc10*/  LDL.LU R223, [R1+0xe00] ;  /* 0x000e000001df7983 */ /* 0x000ee20000300800 */
[----:B------:R-:W-:-:S03]  /*7fc20*/  IADD3 R0, R88, c[0x0][0x198], RZ ;  /* 0x0000660058007a10 */ /* 0x000fc60007ffe0ff */
[----:B------:R-:W3:Y:S04]  /*7fc30*/  LDL.LU R222, [R1+0x130] ;  /* 0x0001300001de7983 */ /* 0x000ee80000300800 */
[----:B------:R1:W-:Y:S04]  /*7fc40*/  @P5 STG.E [R90.64], R221 ;  /* 0x000000dd5a005986 */ /* 0x0003e8000c101906 */
[----:B------:R-:W-:Y:S01]  /*7fc50*/  @P6 STG.E [R180.64], R220 ;  /* 0x000000dcb4006986 */ /* 0x000fe2000c101906 */
[----:B-1----:R-:W-:-:S03]  /*7fc60*/  IMAD.WIDE R90, R88, 0x4, R36 ;  /* 0x00000004585a7825 */ /* 0x002fc600078e0224 */
[----:B------:R-:W3:Y:S01]  /*7fc70*/  LDL.LU R221, [R1+0xe04] ;  /* 0x000e040001dd7983 */ /* 0x000ee20000300800 */
[----:B------:R-:W-:-:S03]  /*7fc80*/  IMAD.WIDE R88, R88, 0x4, R38 ;  /* 0x0000000458587825 */ /* 0x000fc600078e0226 */
[----:B------:R-:W-:Y:S04]  /*7fc90*/  @P2 STG.E [R90.64], R225 ;  /* 0x000000e15a002986 */ /* 0x000fe8000c101906 */
[----:B------:R1:W-:Y:S04]  /*7fca0*/  @P1 STG.E [R88.64], R243 ;  /* 0x000000f358001986 */ /* 0x0003e8000c101906 */
[----:B-1----:R-:W3:Y:S01]  /*7fcb0*/  LDL.LU R243, [R1+0x134] ;  /* 0x0001340001f37983 */ /* 0x002ee20000300800 */
[----:B------:R-:W-:Y:S01]  /*7fcc0*/  IADD3 R3, R252, 0x140, RZ ;  /* 0x00000140fc037810 */ /* 0x000fe20007ffe0ff */
[C---:B------:R-:W-:Y:S01]  /*7fcd0*/  IMAD.WIDE R90, R0.reuse, 0x4, R36 ;  /* 0x00000004005a7825 */ /* 0x040fe200078e0224 */
[----:B------:R-:W-:Y:S01]  /*7fce0*/  IADD3 R88, R0, c[0x0][0x198], RZ ;  /* 0x0000660000587a10 */ /* 0x000fe20007ffe0ff */
[----:B------:R-:W3:Y:S01]  /*7fcf0*/  LDL.LU R220, [R1+0xe20] ;  /* 0x000e200001dc7983 */ /* 0x000ee20000300800 */
[----:B------:R-:W-:-:S02]  /*7fd00*/  ISETP.GE.AND P0, PT, R3, c[0x0][0x17c], PT ;  /* 0x00005f0003007a0c */ /* 0x000fc40003f06270 */
[----:B------:R-:W-:Y:S01]  /*7fd10*/  IADD3 R3, R252, 0x141, RZ ;  /* 0x00000141fc037810 */ /* 0x000fe20007ffe0ff */
[----:B------:R-:W-:Y:S01]  /*7fd20*/  IMAD.WIDE R180, R0, 0x4, R38 ;  /* 0x0000000400b47825 */ /* 0x000fe200078e0226 */
[----:B------:R-:W-:Y:S01]  /*7fd30*/  ISETP.LT.AND P5, PT, R216, c[0x0][0x178], !P0 ;  /* 0x00005e00d8007a0c */ /* 0x000fe200047a1270 */
[----:B------:R-:W3:Y:S01]  /*7fd40*/  LDL.LU R225, [R1+0x30] ;  /* 0x0000300001e17983 */ /* 0x000ee20000300800 */
[----:B------:R-:W-:Y:S02]  /*7fd50*/  ISETP.GE.AND P4, PT, R3, c[0x0][0x17c], PT ;  /* 0x00005f0003007a0c */ /* 0x000fe40003f86270 */
[----:B------:R-:W-:Y:S02]  /*7fd60*/  ISETP.LT.AND P6, PT, R184, c[0x0][0x178], !P0 ;  /* 0x00005e00b8007a0c */ /* 0x000fe400047c1270 */
[----:B------:R-:W-:Y:S02]  /*7fd70*/  ISETP.LT.AND P1, PT, R216, c[0x0][0x178], !P4 ;  /* 0x00005e00d8007a0c */ /* 0x000fe40006721270 */
[----:B------:R-:W-:-:S02]  /*7fd80*/  IADD3 R3, R252, 0x142, RZ ;  /* 0x00000142fc037810 */ /* 0x000fc40007ffe0ff */
[----:B------:R-:W-:Y:S02]  /*7fd90*/  ISETP.LT.AND P4, PT, R184, c[0x0][0x178], !P4 ;  /* 0x00005e00b8007a0c */ /* 0x000fe40006781270 */
[----:B------:R-:W-:Y:S01]  /*7fda0*/  ISETP.GE.AND P3, PT, R3, c[0x0][0x17c], PT ;  /* 0x00005f0003007a0c */ /* 0x000fe20003f66270 */
[----:B------:R1:W-:Y:S01]  /*7fdb0*/  @P5 STG.E [R90.64], R219 ;  /* 0x000000db5a005986 */ /* 0x0003e2000c101906 */
[----:B------:R-:W-:Y:S02]  /*7fdc0*/  IADD3 R3, R252, 0x143, RZ ;  /* 0x00000143fc037810 */ /* 0x000fe40007ffe0ff */
[----:B------:R-:W-:Y:S02]  /*7fdd0*/  IADD3 R0, R88, c[0x0][0x198], RZ ;  /* 0x0000660058007a10 */ /* 0x000fe40007ffe0ff */
[----:B------:R-:W-:Y:S02]  /*7fde0*/  ISETP.LT.AND P5, PT, R216, c[0x0][0x178], !P3 ;  /* 0x00005e00d8007a0c */ /* 0x000fe40005fa1270 */
[----:B------:R-:W-:Y:S01]  /*7fdf0*/  ISETP.GE.AND P0, PT, R3, c[0x0][0x17c], PT ;  /* 0x00005f0003007a0c */ /* 0x000fe20003f06270 */
[----:B-1----:R-:W-:-:S04]  /*7fe00*/  IMAD.WIDE R90, R88, 0x4, R36 ;  /* 0x00000004585a7825 */ /* 0x002fc800078e0224 */
[--C-:B------:R-:W-:Y:S01]  /*7fe10*/  IMAD.WIDE R88, R88, 0x4, R38.reuse ;  /* 0x0000000458587825 */ /* 0x100fe200078e0226 */
[----:B--2---:R1:W-:Y:S01]  /*7fe20*/  @P6 STG.E [R180.64], R224 ;  /* 0x000000e0b4006986 */ /* 0x0043e2000c101906 */
[----:B------:R-:W-:Y:S02]  /*7fe30*/  ISETP.LT.AND P6, PT, R184, c[0x0][0x178], !P3 ;  /* 0x00005e00b8007a0c */ /* 0x000fe40005fc1270 */
[----:B-1----:R-:W-:Y:S01]  /*7fe40*/  IMAD.WIDE R180, R0, 0x4, R38 ;  /* 0x0000000400b47825 */ /* 0x002fe200078e0226 */
[----:B----4-:R1:W-:Y:S04]  /*7fe50*/  @P1 STG.E [R90.64], R226 ;  /* 0x000000e25a001986 */ /* 0x0103e8000c101906 */
[----:B---3--:R2:W-:Y:S01]  /*7fe60*/  @P4 STG.E [R88.64], R227 ;  /* 0x000000e358004986 */ /* 0x0085e2000c101906 */
[----:B------:R-:W-:-:S03]  /*7fe70*/  ISETP.LT.AND P4, PT, R216, c[0x0][0x178], !P0 ;  /* 0x00005e00d8007a0c */ /* 0x000fc60004781270 */
[----:B-1----:R-:W3:Y:S01]  /*7fe80*/  LDL.LU R226, [R1+0xe24] ;  /* 0x000e240001e27983 */ /* 0x002ee20000300800 */
[----:B------:R-:W-:Y:S01]  /*7fe90*/  ISETP.LT.AND P0, PT, R184, c[0x0][0x178], !P0 ;  /* 0x00005e00b8007a0c */ /* 0x000fe20004701270 */
[C---:B------:R-:W-:Y:S02]  /*7fea0*/  IMAD.WIDE R90, R0.reuse, 0x4, R36 ;  /* 0x00000004005a7825 */ /* 0x040fe400078e0224 */
[----:B--2---:R-:W2:Y:S01]  /*7feb0*/  LDL.LU R227, [R1+0x34] ;  /* 0x0000340001e37983 */ /* 0x004ea20000300800 */
[----:B------:R-:W-:-:S03]  /*7fec0*/  IADD3 R88, R0, c[0x0][0x198], RZ ;  /* 0x0000660000587a10 */ /* 0x000fc60007ffe0ff */
[----:B------:R1:W-:Y:S01]  /*7fed0*/  @P5 STG.E [R90.64], R223 ;  /* 0x000000df5a005986 */ /* 0x0003e2000c101906 */
[----:B------:R-:W-:-:S03]  /*7fee0*/  IADD3 R0, R88, c[0x0][0x198], RZ ;  /* 0x0000660058007a10 */ /* 0x000fc60007ffe0ff */
[----:B------:R-:W4:Y:S04]  /*7fef0*/  LDL.LU R224, [R1+0x430] ;  /* 0x0004300001e07983 */ /* 0x000f280000300800 */
[----:B------:R-:W-:Y:S01]  /*7ff00*/  @P6 STG.E [R180.64], R222 ;  /* 0x000000deb4006986 */ /* 0x000fe2000c101906 */
[----:B-1----:R-:W-:-:S04]  /*7ff10*/  IMAD.WIDE R90, R88, 0x4, R36 ;  /* 0x00000004585a7825 */ /* 0x002fc800078e0224 */
[----:B------:R-:W-:Y:S01]  /*7ff20*/  IMAD.WIDE R88, R88, 0x4, R38 ;  /* 0x0000000458587825 */ /* 0x000fe200078e0226 */
[----:B------:R-:W-:Y:S04]  /*7ff30*/  @P4 STG.E [R90.64], R221 ;  /* 0x000000dd5a004986 */ /* 0x000fe8000c101906 */
[----:B------:R1:W-:Y:S04]  /*7ff40*/  @P0 STG.E [R88.64], R243 ;  /* 0x000000f358000986 */ /* 0x0003e8000c101906 */
[----:B-1----:R-:W4:Y:S01]  /*7ff50*/  LDL.LU R243, [R1+0x434] ;  /* 0x0004340001f37983 */ /* 0x002f220000300800 */
        /* <DEDUP_REMOVED lines=10> */
[----:B------:R-:W-:-:S02]  /*80000*/  ISETP.LT.AND P3, PT, R184, c[0x0][0x178], !P3 ;  /* 0x00005e00b8007a0c */ /* 0x000fc40005f61270 */
[----:B------:R-:W-:Y:S01]  /*80010*/  IADD3 R3, R252, 0x146, RZ ;  /* 0x00000146fc037810 */ /* 0x000fe20007ffe0ff */
[----:B------:R-:W-:Y:S01]  /*80020*/  IMAD.WIDE R180, R0, 0x4, R38 ;  /* 0x0000000400b47825 */ /* 0x000fe200078e0226 */
[----:B------:R-:W-:Y:S01]  /*80030*/  IADD3 R0, R88, c[0x0][0x198], RZ ;  /* 0x0000660058007a10 */ /* 0x000fe20007ffe0ff */
[----:B------:R1:W-:Y:S01]  /*80040*/  @P5 STG.E [R90.64], R220 ;  /* 0x000000dc5a005986 */ /* 0x0003e2000c101906 */
[----:B------:R-:W-:Y:S02]  /*80050*/  ISETP.GE.AND P1, PT, R3, c[0x0][0x17c], PT ;  /* 0x00005f0003007a0c */ /* 0x000fe40003f26270 */
[----:B------:R-:W-:Y:S02]  /*80060*/  IADD3 R3, R252, 0x147, RZ ;  /* 0x00000147fc037810 */ /* 0x000fe40007ffe0ff */
[----:B------:R-:W-:Y:S01]  /*80070*/  ISETP.LT.AND P5, PT, R216, c[0x0][0x178], !P1 ;  /* 0x00005e00d8007a0c */ /* 0x000fe20004fa1270 */
[----:B------:R1:W-:Y:S01]  /*80080*/  @P6 STG.E [R180.64], R225 ;  /* 0x000000e1b4006986 */ /* 0x0003e2000c101906 */
[----:B------:R-:W-:Y:S01]  /*80090*/  ISETP.GE.AND P2, PT, R3, c[0x0][0x17c], PT ;  /* 0x00005f0003007a0c */ /* 0x000fe20003f46270 */
[----:B-1----:R-:W-:-:S04]  /*800a0*/  IMAD.WIDE R90, R88, 0x4, R36 ;  /* 0x00000004585a7825 */ /* 0x002fc800078e0224 */
[--C-:B------:R-:W-:Y:S01]  /*800b0*/  IMAD.WIDE R88, R88, 0x4, R38.reuse ;  /* 0x0000000458587825 */ /* 0x100fe200078e0226 */
[----:B------:R-:W4:Y:S01]  /*800c0*/  LDL.LU R225, [R1+0x240] ;  /* 0x0002400001e17983 */ /* 0x000f220000300800 */
[----:B------:R-:W-:Y:S02]  /*800d0*/  ISETP.LT.AND P6, PT, R184, c[0x0][0x178], !P1 ;  /* 0x00005e00b8007a0c */ /* 0x000fe40004fc1270 */
[----:B------:R-:W-:Y:S01]  /*800e0*/  IMAD.WIDE R180, R0, 0x4, R38 ;  /* 0x0000000400b47825 */ /* 0x000fe200078e0226 */
[----:B---3--:R1:W-:Y:S04]  /*800f0*/  @P0 STG.E [R90.64], R226 ;  /* 0x000000e25a000986 */ /* 0x0083e8000c101906 */
[----:B--2---:R2:W-:Y:S01]  /*80100*/  @P3 STG.E [R88.64], R227 ;  /* 0x000000e358003986 */ /* 0x0045e2000c101906 */
[----:B------:R-:W-:-:S03]  /*80110*/  ISETP.LT.AND P3, PT, R216, c[0x0][0x178], !P2 ;  /* 0x00005e00d8007a0c */ /* 0x000fc60005761270 */
[----:B-1----:R-:W3:Y:S01]  /*80120*/  LDL.LU R226, [R1+0xe64] ;  /* 0x000e640001e27983 */ /* 0x002ee20000300800 */
[----:B------:R-:W-:-:S03]  /*80130*/  IMAD.WIDE R90, R0, 0x4, R36 ;  /* 0x00000004005a7825 */ /* 0x000fc600078e0224 */
[----:B--2---:R-:W2:Y:S01]  /*80140*/  LDL.LU R227, [R1+0x244] ;  /* 0x0002440001e37983 */ /* 0x004ea20000300800 */
[----:B------:R-:W-:-:S03]  /*80150*/  IADD3 R88, R0, c[0x0][0x198], RZ ;  /* 0x0000660000587a10 */ /* 0x000fc60007ffe0ff */
[----:B----4-:R1:W-:Y:S04]  /*80160*/  @P5 STG.E [R90.64], R224 ;  /* 0x000000e05a005986 */ /* 0x0103e8000c101906 */
[----:B------:R-:W4:Y:S04]  /*80170*/  LDL.LU R223, [R1+0xe70] ;  /* 0x000e700001df7983 */ /* 0x000f280000300800 */
[----:B------:R-:W-:Y:S01]  /*80180*/  @P6 STG.E [R180.64], R248 ;  /* 0x000000f8b4006986 */ /* 0x000fe2000c101906 */
[----:B-1----:R-:W-:-:S03]  /*80190*/  IMAD.WIDE R90, R88, 0x4, R36 ;  /* 0x00000004585a7825 */ /* 0x002fc600078e0224 */
[----:B------:R-:W4:Y:S04]  /*801a0*/  LDL.LU R222, [R1+0xe0] ;  /* 0x0000e00001de7983 */ /* 0x000f280000300800 */
[----:B------:R-:W4:Y:S04]  /*801b0*/  LDL.LU R221, [R1+0xe74] ;  /* 0x000e740001dd7983 */ /* 0x000f280000300800 */
[----:B------:R1:W-:Y:S04]  /*801c0*/  @P3 STG.E [R90.64], R243 ;  /* 0x000000f35a003986 */ /* 0x0003e8000c101906 */
[----:B-1----:R-:W4:Y:S01]  /*801d0*/  LDL.LU R243, [R1+0xe4] ;  /* 0x0000e40001f37983 */ /* 0x002f220000300800 */
[----:B------:R-:W-:-:S02]  /*801e0*/  IADD3 R3, R252, 0x148, RZ ;  /* 0x00000148fc037810 */ /* 0x000fc40007ffe0ff */
[----:B------:R-:W-:Y:S01]  /*801f0*/  ISETP.LT.AND P2, PT, R184, c[0x0][0x178], !P2 ;  /* 0x00005e00b8007a0c */ /* 0x000fe20005741270 */
[----:B------:R-:W4:Y:S01]  /*80200*/  LDL.LU R220, [R1+0xe30] ;  /* 0x000e300001dc7983 */ /* 0x000f220000300800 */
[----:B------:R-:W-:Y:S02]  /*80210*/  ISETP.GE.AND P4, PT, R3, c[0x0][0x17c], PT ;  /* 0x00005f0003007a0c */ /* 0x000fe40003f86270 */
[----:B------:R-:W-:Y:S01]  /*80220*/  IADD3 R3, R252, 0x149, RZ ;  /* 0x00000149fc037810 */ /* 0x000fe20007ffe0ff */
[----:B------:R-:W4:Y:S01]  /*80230*/  LDL.LU R224, [R1+0x20] ;  /* 0x0000200001e07983 */ /* 0x000f220000300800 */
[C---:B------:R-:W-:Y:S01]  /*80240*/  IADD3 R0, R88.reuse, c[0x0][0x198], RZ ;  /* 0x0000660058007a10 */ /* 0x040fe20007ffe0ff */
[----:B------:R-:W-:Y:S01]  /*80250*/  IMAD.WIDE R88, R88, 0x4, R38 ;  /* 0x0000000458587825 */ /* 0x000fe200078e0226 */
[----:B------:R-:W-:Y:S02]  /*80260*/  ISETP.LT.AND P5, PT, R216, c[0x0][0x178], !P4 ;  /* 0x00005e00d8007a0c */ /* 0x000fe400067a1270 */
[----:B------:R-:W-:-:S02]  /*80270*/  ISETP.GE.AND P1, PT, R3, c[0x0][0x17c], PT ;  /* 0x00005f0003007a0c */ /* 0x000fc40003f26270 */
[----:B------:R-:W-:Y:S01]  /*80280*/  ISETP.LT.AND P6, PT, R184, c[0x0][0x178], !P4 ;  /* 0x00005e00b8007a0c */ /* 0x000fe200067c1270 */
[----:B------:R1:W-:Y:S01]  /*80290*/  @P2 STG.E [R88.64], R249 ;  /* 0x000000f958002986 */ /* 0x0003e2000c101906 */
[----:B------:R-:W-:Y:S01]  /*802a0*/  ISETP.LT.AND P2, PT, R216, c[0x0][0x178], !P1 ;  /* 0x00005e00d8007a0c */ /* 0x000fe20004f41270 */
[----:B------:R-:W-:Y:S01]  /*802b0*/  IMAD.WIDE R90, R0, 0x4, R36 ;  /* 0x00000004005a7825 */ /* 0x000fe200078e0224 */
[----:B------:R-:W-:Y:S02]  /*802c0*/  IADD3 R3, R252, 0x14a, RZ ;  /* 0x0000014afc037810 */ /* 0x000fe40007ffe0ff */
[----:B------:R-:W-:Y:S02]  /*802d0*/  ISETP.LT.AND P1, PT, R184, c[0x0][0x178], !P1 ;  /* 0x00005e00b8007a0c */ /* 0x000fe40004f21270 */
[----:B------:R-:W-:Y:S01]  /*802e0*/  ISETP.GE.AND P0, PT, R3, c[0x0][0x17c], PT ;  /* 0x00005f0003007a0c */ /* 0x000fe20003f06270 */
[C---:B------:R-:W-:Y:S01]  /*802f0*/  IMAD.WIDE R180, R0.reuse, 0x4, R38 ;  /* 0x0000000400b47825 */ /* 0x040fe200078e0226 */
[----:B-1----:R-:W-:Y:S01]  /*80300*/  IADD3 R88, R0, c[0x0][0x198], RZ ;  /* 0x0000660000587a10 */ /* 0x002fe20007ffe0ff */
[----:B------:R1:W-:Y:S01]  /*80310*/  @P5 STG.E [R90.64], R219 ;  /* 0x000000db5a005986 */ /* 0x0003e2000c101906 */
[----:B------:R-:W-:-:S02]  /*80320*/  IADD3 R3, R252, 0x14b, RZ ;  /* 0x0000014bfc037810 */ /* 0x000fc40007ffe0ff */
[----:B------:R-:W-:Y:S02]  /*80330*/  IADD3 R0, R88, c[0x0][0x198], RZ ;  /* 0x0000660058007a10 */ /* 0x000fe40007ffe0ff */
[----:B------:R-:W-:Y:S01]  /*80340*/  ISETP.LT.AND P5, PT, R216, c[0x0][0x178], !P0 ;  /* 0x00005e00d8007a0c */ /* 0x000fe200047a1270 */
[----:B------:R1:W-:Y:S01]  /*80350*/  @P6 STG.E [R180.64], R225 ;  /* 0x000000e1b4006986 */ /* 0x0003e2000c101906 */
[----:B------:R-:W-:Y:S01]  /*80360*/  ISETP.GE.AND P4, PT, R3, c[0x0][0x17c], PT ;  /* 0x00005f0003007a0c */ /* 0x000fe20003f86270 */
[----:B-1----:R-:W-:-:S04]  /*80370*/  IMAD.WIDE R90, R88, 0x4, R36 ;  /* 0x00000004585a7825 */ /* 0x002fc800078e0224 */
[----:B------:R-:W-:Y:S01]  /*80380*/  IMAD.WIDE R88, R88, 0x4, R38 ;  /* 0x0000000458587825 */ /* 0x000fe200078e0226 */
[----:B------:R-:W-:-:S03]  /*80390*/  ISETP.LT.AND P6, PT, R184, c[0x0][0x178], !P0 ;  /* 0x00005e00b8007a0c */ /* 0x000fc600047c1270 */
[----:B------:R-:W-:Y:S01]  /*803a0*/  IMAD.WIDE R180, R0, 0x4, R38 ;  /* 0x0000000400b47825 */ /* 0x000fe200078e0226 */
[----:B---3--:R1:W-:Y:S04]  /*803b0*/  @P2 STG.E [R90.64], R226 ;  /* 0x000000e25a002986 */ /* 0x0083e8000c101906 */
[----:B--2---:R2:W-:Y:S01]  /*803c0*/  @P1 STG.E [R88.64], R227 ;  /* 0x000000e358001986 */ /* 0x0045e2000c101906 */
[----:B------:R-:W-:-:S03]  /*803d0*/  ISETP.LT.AND P1, PT, R216, c[0x0][0x178], !P4 ;  /* 0x00005e00d8007a0c */ /* 0x000fc60006721270 */
[----:B-1----:R-:W3:Y:S01]  /*803e0*/  LDL.LU R226, [R1+0xe34] ;  /* 0x000e340001e27983 */ /* 0x002ee20000300800 */
[----:B------:R-:W-:Y:S01]  /*803f0*/  ISETP.LT.AND P4, PT, R184, c[0x0][0x178], !P4 ;  /* 0x00005e00b8007a0c */ /* 0x000fe20006781270 */
[C---:B------:R-:W-:Y:S02]  /*80400*/  IMAD.WIDE R90, R0.reuse, 0x4, R36 ;  /* 0x00000004005a7825 */ /* 0x040fe400078e0224 */
[----:B--2---:R-:W2:Y:S01]  /*80410*/  LDL.LU R227, [R1+0x24] ;  /* 0x0000240001e37983 */ /* 0x004ea20000300800 */
[----:B------:R-:W-:-:S03]  /*80420*/  IADD3 R88, R0, c[0x0][0x198], RZ ;  /* 0x0000660000587a10 */ /* 0x000fc60007ffe0ff */
[----:B----4-:R1:W-:Y:S01]  /*80430*/  @P5 STG.E [R90.64], R223 ;  /* 0x000000df5a005986 */ /* 0x0103e2000c101906 */
        /* <DEDUP_REMOVED lines=139> */
[----:B------:R-:W4:Y:S01]  /*80cf0*/  LDL.LU R224, [R1] ;  /* 0x0000000001e07983 */ /* 0x000f220000300800 */
        /* <DEDUP_REMOVED lines=192> */
[--C-:B------:R-:W-:Y:S01]  /*81900*/  IMAD.WIDE R88, R88, 0x4, R38.reuse ;  /* 0x0000000458587825 */ /* 0x100fe200078e0226 */
[----:B------:R-:W-:Y:S02]  /*81910*/  ISETP.LT.AND P6, PT, R184, c[0x0][0x178], !P3 ;  /* 0x00005e00b8007a0c */ /* 0x000fe40005fc1270 */
[C---:B------:R-:W-:Y:S01]  /*81920*/  IADD3 R183, R0.reuse, c[0x0][0x198], RZ ;  /* 0x0000660000b77a10 */ /* 0x040fe20007ffe0ff */
[----:B------:R-:W-:Y:S01]  /*81930*/  IMAD.WIDE R180, R0, 0x4, R38 ;  /* 0x0000000400b47825 */ /* 0x000fe200078e0226 */
[----:B---3--:R1:W-:Y:S04]  /*81940*/  @P1 STG.E [R90.64], R226 ;  /* 0x000000e25a001986 */ /* 0x0083e8000c101906 */
[----:B--2---:R2:W-:Y:S01]  /*81950*/  @P4 STG.E [R88.64], R227 ;  /* 0x000000e358004986 */ /* 0x0045e2000c101906 */
[----:B------:R-:W-:-:S03]  /*81960*/  ISETP.LT.AND P4, PT, R216, c[0x0][0x178], !P0 ;  /* 0x00005e00d8007a0c */ /* 0x000fc60004781270 */
[----:B-1----:R-:W3:Y:S01]  /*81970*/  LDL.LU R226, [R1+0xe3c] ;  /* 0x000e3c0001e27983 */ /* 0x002ee20000300800 */
[----:B------:R-:W-:Y:S01]  /*81980*/  ISETP.LT.AND P0, PT, R184, c[0x0][0x178], !P0 ;  /* 0x00005e00b8007a0c */ /* 0x000fe20004701270 */
[----:B------:R-:W-:Y:S02]  /*81990*/  IMAD.WIDE R90, R0, 0x4, R36 ;  /* 0x00000004005a7825 */ /* 0x000fe400078e0224 */
[----:B--2---:R-:W2:Y:S02]  /*819a0*/  LDL.LU R227, [R1+0x2c] ;  /* 0x00002c0001e37983 */ /* 0x004ea40000300800 */
[C---:B------:R-:W-:Y:S02]  /*819b0*/  IMAD.WIDE R88, R183.reuse, 0x4, R38 ;  /* 0x00000004b7587825 */ /* 0x040fe400078e0226 */
[----:B----4-:R1:W-:Y:S04]  /*819c0*/  @P5 STG.E [R90.64], R223 ;  /* 0x000000df5a005986 */ /* 0x0103e8000c101906 */
[----:B------:R-:W-:Y:S04]  /*819d0*/  @P6 STG.E [R180.64], R222 ;  /* 0x000000deb4006986 */ /* 0x000fe8000c101906 */
[----:B------:R-:W4:Y:S01]  /*819e0*/  LDL.LU R225, [R1+0x428] ;  /* 0x0004280001e17983 */ /* 0x000f220000300800 */
[----:B-1----:R-:W-:-:S05]  /*819f0*/  IMAD.WIDE R90, R183, 0x4, R36 ;  /* 0x00000004b75a7825 */ /* 0x002fca00078e0224 */
[----:B------:R-:W-:Y:S04]  /*81a00*/  @P4 STG.E [R90.64], R221 ;  /* 0x000000dd5a004986 */ /* 0x000fe8000c101906 */
[----:B------:R1:W-:Y:S04]  /*81a10*/  @P0 STG.E [R88.64], R243 ;  /* 0x000000f358000986 */ /* 0x0003e8000c101906 */
[----:B-1----:R-:W4:Y:S01]  /*81a20*/  LDL.LU R243, [R1+0x42c] ;  /* 0x00042c0001f37983 */ /* 0x002f220000300800 */
[----:B------:R-:W-:Y:S02]  /*81a30*/  IADD3 R3, R252, 0x16c, RZ ;  /* 0x0000016cfc037810 */ /* 0x000fe40007ffe0ff */
[----:B------:R-:W-:Y:S01]  /*81a40*/  IADD3 R0, R183, c[0x0][0x198], RZ ;  /* 0x00006600b7007a10 */ /* 0x000fe20007ffe0ff */
[----:B------:R-:W4:Y:S01]  /*81a50*/  LDL.LU R219, [R1+0xef8] ;  /* 0x000ef80001db7983 */ /* 0x000f220000300800 */
[----:B------:R-:W-:-:S02]  /*81a60*/  ISETP.GE.AND P2, PT, R3, c[0x0][0x17c], PT ;  /* 0x00005f0003007a0c */ /* 0x000fc40003f46270 */
[----:B------:R-:W-:Y:S02]  /*81a70*/  IADD3 R3, R252, 0x16d, RZ ;  /* 0x0000016dfc037810 */ /* 0x000fe40007ffe0ff */
[----:B------:R-:W-:Y:S02]  /*81a80*/  ISETP.LT.AND P5, PT, R216, c[0x0][0x178], !P2 ;  /* 0x00005e00d8007a0c */ /* 0x000fe400057a1270 */
[----:B------:R-:W-:Y:S02]  /*81a90*/  ISETP.GE.AND P3, PT, R3, c[0x0][0x17c], PT ;  /* 0x00005f0003007a0c */ /* 0x000fe40003f66270 */
[----:B------:R-:W-:Y:S02]  /*81aa0*/  IADD3 R3, R252, 0x16e, RZ ;  /* 0x0000016efc037810 */ /* 0x000fe40007ffe0ff */
[----:B------:R-:W-:Y:S02]  /*81ab0*/  ISETP.LT.AND P6, PT, R184, c[0x0][0x178], !P2 ;  /* 0x00005e00b8007a0c */ /* 0x000fe400057c1270 */
[----:B------:R-:W-:Y:S01]  /*81ac0*/  ISETP.LT.AND P0, PT, R216, c[0x0][0x178], !P3 ;  /* 0x00005e00d8007a0c */ /* 0x000fe20005f01270 */
[----:B------:R-:W-:Y:S01]  /*81ad0*/  IMAD.WIDE R90, R0, 0x4, R36 ;  /* 0x00000004005a7825 */ /* 0x000fe200078e0224 */
[----:B------:R-:W-:-:S02]  /*81ae0*/  ISETP.LT.AND P3, PT, R184, c[0x0][0x178], !P3 ;  /* 0x00005e00b8007a0c */ /* 0x000fc40005f61270 */
[----:B------:R-:W-:Y:S02]  /*81af0*/  ISETP.GE.AND P1, PT, R3, c[0x0][0x17c], PT ;  /* 0x00005f0003007a0c */ /* 0x000fe40003f26270 */
[----:B------:R-:W-:Y:S02]  /*81b00*/  IADD3 R3, R252, 0x16f, RZ ;  /* 0x0000016ffc037810 */ /* 0x000fe40007ffe0ff */
[C---:B------:R-:W-:Y:S01]  /*81b10*/  IADD3 R183, R0.reuse, c[0x0][0x198], RZ ;  /* 0x0000660000b77a10 */ /* 0x040fe20007ffe0ff */
[--C-:B------:R-:W-:Y:S01]  /*81b20*/  IMAD.WIDE R180, R0, 0x4, R38.reuse ;  /* 0x0000000400b47825 */ /* 0x100fe200078e0226 */
[----:B------:R-:W-:Y:S01]  /*81b30*/  ISETP.GE.AND P2, PT, R3, c[0x0][0x17c], PT ;  /* 0x00005f0003007a0c */ /* 0x000fe20003f46270 */
[----:B------:R1:W-:Y:S01]  /*81b40*/  @P5 STG.E [R90.64], R220 ;  /* 0x000000dc5a005986 */ /* 0x0003e2000c101906 */
[----:B------:R-:W-:Y:S01]  /*81b50*/  IADD3 R3, R252, 0x170, RZ ;  /* 0x00000170fc037810 */ /* 0x000fe20007ffe0ff */
[----:B------:R-:W-:Y:S02]  /*81b60*/  IMAD.WIDE R88, R183, 0x4, R38 ;  /* 0x00000004b7587825 */ /* 0x000fe400078e0226 */
[----:B------:R1:W-:Y:S01]  /*81b70*/  @P6 STG.E [R180.64], R224 ;  /* 0x000000e0b4006986 */ /* 0x0003e2000c101906 */
[----:B------:R-:W-:-:S02]  /*81b80*/  ISETP.GE.AND P4, PT, R3, c[0x0][0x17c], PT ;  /* 0x00005f0003007a0c */ /* 0x000fc40003f86270 */
[C---:B------:R-:W-:Y:S01]  /*81b90*/  IADD3 R3, R183.reuse, c[0x0][0x198], RZ ;  /* 0x00006600b7037a10 */ /* 0x040fe20007ffe0ff */
[----:B-1----:R-:W-:Y:S01]  /*81ba0*/  IMAD.WIDE R90, R183, 0x4, R36 ;  /* 0x00000004b75a7825 */ /* 0x002fe200078e0224 */
[----:B------:R-:W-:Y:S01]  /*81bb0*/  ISETP.LT.AND P5, PT, R216, c[0x0][0x178], !P1 ;  /* 0x00005e00d8007a0c */ /* 0x000fe20004fa1270 */
[----:B------:R-:W4:Y:S01]  /*81bc0*/  LDL.LU R224, [R1+0x158] ;  /* 0x0001580001e07983 */ /* 0x000f220000300800 */
[----:B------:R-:W-:Y:S01]  /*81bd0*/  ISETP.LT.AND P6, PT, R184, c[0x0][0x178], !P1 ;  /* 0x00005e00b8007a0c */ /* 0x000fe20004fc1270 */
[----:B------:R-:W-:Y:S02]  /*81be0*/  IMAD.WIDE R180, R3, 0x4, R38 ;  /* 0x0000000403b47825 */ /* 0x000fe400078e0226 */
[----:B---3--:R1:W-:Y:S04]  /*81bf0*/  @P0 STG.E [R90.64], R226 ;  /* 0x000000e25a000986 */ /* 0x0083e8000c101906 */
[----:B--2---:R2:W-:Y:S01]  /*81c00*/  @P3 STG.E [R88.64], R227 ;  /* 0x000000e358003986 */ /* 0x0045e2000c101906 */
[----:B------:R-:W-:-:S03]  /*81c10*/  ISETP.LT.AND P3, PT, R216, c[0x0][0x178], !P2 ;  /* 0x00005e00d8007a0c */ /* 0x000fc60005761270 */
[----:B-1----:R-:W3:Y:S01]  /*81c20*/  LDL.LU R226, [R1+0xefc] ;  /* 0x000efc0001e27983 */ /* 0x002ee20000300800 */
[C-C-:B------:R-:W-:Y:S01]  /*81c30*/  IMAD.WIDE R90, R3.reuse, 0x4, R36.reuse ;  /* 0x00000004035a7825 */ /* 0x140fe200078e0224 */
[----:B------:R-:W-:Y:S02]  /*81c40*/  IADD3 R3, R3, c[0x0][0x198], RZ ;  /* 0x0000660003037a10 */ /* 0x000fe40007ffe0ff */
[----:B--2---:R-:W2:Y:S03]  /*81c50*/  LDL.LU R227, [R1+0x15c] ;  /* 0x00015c0001e37983 */ /* 0x004ea60000300800 */
[----:B------:R-:W-:Y:S01]  /*81c60*/  IMAD.WIDE R182, R3, 0x4, R36 ;  /* 0x0000000403b67825 */ /* 0x000fe200078e0224 */
[----:B----4-:R-:W-:Y:S04]  /*81c70*/  @P5 STG.E [R90.64], R225 ;  /* 0x000000e15a005986 */ /* 0x010fe8000c101906 */
[----:B------:R-:W4:Y:S04]  /*81c80*/  LDL.LU R223, [R1+0xe58] ;  /* 0x000e580001df7983 */ /* 0x000f280000300800 */
[----:B------:R-:W-:Y:S04]  /*81c90*/  @P6 STG.E [R180.64], R246 ;  /* 0x000000f6b4006986 */ /* 0x000fe8000c101906 */
[----:B------:R-:W4:Y:S04]  /*81ca0*/  LDL.LU R222, [R1+0x58] ;  /* 0x0000580001de7983 */ /* 0x000f280000300800 */
[----:B------:R-:W4:Y:S04]  /*81cb0*/  LDL.LU R221, [R1+0xe5c] ;  /* 0x000e5c0001dd7983 */ /* 0x000f280000300800 */
[----:B------:R1:W-:Y:S04]  /*81cc0*/  @P3 STG.E [R182.64], R243 ;  /* 0x000000f3b6003986 */ /* 0x0003e8000c101906 */
[----:B-1----:R-:W4:Y:S01]  /*81cd0*/  LDL.LU R243, [R1+0x5c] ;  /* 0x00005c0001f37983 */ /* 0x002f220000300800 */
[----:B------:R-:W-:-:S02]  /*81ce0*/  ISETP.LT.AND P2, PT, R184, c[0x0][0x178], !P2 ;  /* 0x00005e00b8007a0c */ /* 0x000fc40005741270 */
[----:B------:R-:W-:Y:S01]  /*81cf0*/  IADD3 R0, R252, 0x171, RZ ;  /* 0x00000171fc007810 */ /* 0x000fe20007ffe0ff */
[C---:B------:R-:W-:Y:S01]  /*81d00*/  IMAD.WIDE R88, R3.reuse, 0x4, R38 ;  /* 0x0000000403587825 */ /* 0x040fe200078e0226 */
[----:B------:R-:W-:Y:S01]  /*81d10*/  IADD3 R185, R3, c[0x0][0x198], RZ ;  /* 0x0000660003b97a10 */ /* 0x000fe20007ffe0ff */
[----:B------:R-:W4:Y:S01]  /*81d20*/  LDL.LU R220, [R1+0xe18] ;  /* 0x000e180001dc7983 */ /* 0x000f220000300800 */
[----:B------:R-:W-:Y:S02]  /*81d30*/  ISETP.GE.AND P1, PT, R0, c[0x0][0x17c], PT ;  /* 0x00005f0000007a0c */ /* 0x000fe40003f26270 */
[----:B------:R-:W-:Y:S02]  /*81d40*/  ISETP.LT.AND P5, PT, R216, c[0x0][0x178], !P4 ;  /* 0x00005e00d8007a0c */ /* 0x000fe400067a1270 */
[----:B------:R-:W-:-:S03]  /*81d50*/  ISETP.LT.AND P6, PT, R184, c[0x0][0x178], !P4 ;  /* 0x00005e00b8007a0c */ /* 0x000fc600067c1270 */
[----:B------:R1:W-:Y:S01]  /*81d60*/  @P2 STG.E [R88.64], R247 ;  /* 0x000000f758002986 */ /* 0x0003e2000c101906 */
[----:B------:R-:W-:Y:S01]  /*81d70*/  ISETP.LT.AND P2, PT, R216, c[0x0][0x178], !P1 ;  /* 0x00005e00d8007a0c */ /* 0x000fe20004f41270 */
[C---:B------:R-:W-:Y:S01]  /*81d80*/  IMAD.WIDE R90, R185.reuse, 0x4, R36 ;  /* 0x00000004b95a7825 */ /* 0x040fe200078e0224 */
[----:B------:R-:W-:Y:S01]  /*81d90*/  ISETP.LT.AND P1, PT, R184, c[0x0][0x178], !P1 ;  /* 0x00005e00b8007a0c */ /* 0x000fe20004f21270 */
[----:B------:R-:W4:Y:S01]  /*81da0*/  LDL.LU R225, [R1+0x18] ;  /* 0x0000180001e17983 */ /* 0x000f220000300800 */
[----:B------:R-:W-:Y:S01]  /*81db0*/  IADD3 R0, R252, 0x172, RZ ;  /* 0x00000172fc007810 */ /* 0x000fe20007ffe0ff */
[C---:B------:R-:W-:Y:S01]  /*81dc0*/  IMAD.WIDE R180, R185.reuse, 0x4, R38 ;  /* 0x00000004b9b47825 */ /* 0x040fe200078e0226 */
[----:B------:R-:W-:Y:S02]  /*81dd0*/  IADD3 R185, R185, c[0x0][0x198], RZ ;  /* 0x00006600b9b97a10 */ /* 0x000fe40007ffe0ff */
[----:B------:R-:W-:Y:S02]  /*81de0*/  ISETP.GE.AND P0, PT, R0, c[0x0][0x17c], PT ;  /* 0x00005f0000007a0c */ /* 0x000fe40003f06270 */
[----:B------:R-:W-:Y:S01]  /*81df0*/  IADD3 R0, R252, 0x173, RZ ;  /* 0x00000173fc007810 */ /* 0x000fe20007ffe0ff */
[C---:B------:R-:W-:Y:S01]  /*81e00*/  IMAD.WIDE R182, R185.reuse, 0x4, R36 ;  /* 0x00000004b9b67825 */ /* 0x040fe200078e0224 */
[----:B------:R1:W-:Y:S03]  /*81e10*/  @P5 STG.E [R90.64], R219 ;  /* 0x000000db5a005986 */ /* 0x0003e6000c101906 */
[C---:B-1----:R-:W-:Y:S01]  /*81e20*/  IMAD.WIDE R88, R185.reuse, 0x4, R38 ;  /* 0x00000004b9587825 */ /* 0x042fe200078e0226 */
[----:B------:R-:W-:Y:S01]  /*81e30*/  ISETP.GE.AND P4, PT, R0, c[0x0][0x17c], PT ;  /* 0x00005f0000007a0c */ /* 0x000fe20003f86270 */
[----:B------:R1:W-:Y:S01]  /*81e40*/  @P6 STG.E [R180.64], R224 ;  /* 0x000000e0b4006986 */ /* 0x0003e2000c101906 */
[----:B------:R-:W-:-:S02]  /*81e50*/  IADD3 R3, R185, c[0x0][0x198], RZ ;  /* 0x00006600b9037a10 */ /* 0x000fc40007ffe0ff */
[----:B------:R-:W-:Y:S02]  /*81e60*/  ISETP.LT.AND P5, PT, R216, c[0x0][0x178], !P0 ;  /* 0x00005e00d8007a0c */ /* 0x000fe400047a1270 */
[----:B------:R-:W-:Y:S01]  /*81e70*/  ISETP.LT.AND P6, PT, R184, c[0x0][0x178], !P0 ;  /* 0x00005e00b8007a0c */ /* 0x000fe200047c1270 */
[----:B------:R-:W-:-:S04]  /*81e80*/  IMAD.WIDE R90, R3, 0x4, R36 ;  /* 0x00000004035a7825 */ /* 0x000fc800078e0224 */
[C---:B-1----:R-:W-:Y:S01]  /*81e90*/  IMAD.WIDE R180, R3.reuse, 0x4, R38 ;  /* 0x0000000403b47825 */ /* 0x042fe200078e0226 */
[----:B------:R-:W-:Y:S01]  /*81ea0*/  IADD3 R3, R3, c[0x0][0x198], RZ ;  /* 0x0000660003037a10 */ /* 0x000fe20007ffe0ff */
[----:B---3--:R1:W-:Y:S04]  /*81eb0*/  @P2 STG.E [R182.64], R226 ;  /* 0x000000e2b6002986 */ /* 0x0083e8000c101906 */
[----:B--2---:R2:W-:Y:S01]  /*81ec0*/  @P1 STG.E [R88.64], R227 ;  /* 0x000000e358001986 */ /* 0x0045e2000c101906 */
[----:B------:R-:W-:-:S03]  /*81ed0*/  ISETP.LT.AND P1, PT, R216, c[0x0][0x178], !P4 ;  /* 0x00005e00d8007a0c */ /* 0x000fc60006721270 */
[----:B-1----:R-:W3:Y:S01]  /*81ee0*/  LDL.LU R226, [R1+0xe1c] ;  /* 0x000e1c0001e27983 */ /* 0x002ee20000300800 */
[----:B------:R-:W-:-:S03]  /*81ef0*/  ISETP.LT.AND P4, PT, R184, c[0x0][0x178], !P4 ;  /* 0x00005e00b8007a0c */ /* 0x000fc60006781270 */
[----:B--2---:R-:W2:Y:S01]  /*81f00*/  LDL.LU R227, [R1+0x1c] ;  /* 0x00001c0001e37983 */ /* 0x004ea20000300800 */
[----:B------:R-:W-:-:S04]  /*81f10*/  IMAD.WIDE R182, R3, 0x4, R36 ;  /* 0x0000000403b67825 */ /* 0x000fc800078e0224 */
[----:B------:R-:W-:Y:S01]  /*81f20*/  IMAD.WIDE R88, R3, 0x4, R38 ;  /* 0x0000000403587825 */ /* 0x000fe200078e0226 */
[----:B----4-:R-:W-:Y:S04]  /*81f30*/  @P5 STG.E [R90.64], R223 ;  /* 0x000000df5a005986 */ /* 0x010fe8000c101906 */
[----:B------:R-:W-:Y:S04]  /*81f40*/  @P6 STG.E [R180.64], R222 ;  /* 0x000000deb4006986 */ /* 0x000fe8000c101906 */
[----:B------:R-:W4:Y:S04]  /*81f50*/  LDL.LU R224, [R1+0x288] ;  /* 0x0002880001e07983 */ /* 0x000f280000300800 */
[----:B------:R-:W-:Y:S04]  /*81f60*/  @P1 STG.E [R182.64], R221 ;  /* 0x000000ddb6001986 */ /* 0x000fe8000c101906 */
[----:B------:R1:W-:Y:S04]  /*81f70*/  @P4 STG.E [R88.64], R243 ;  /* 0x000000f358004986 */ /* 0x0003e8000c101906 */
[----:B-1----:R-:W4:Y:S01]  /*81f80*/  LDL.LU R243, [R1+0x28c] ;  /* 0x00028c0001f37983 */ /* 0x002f220000300800 */
[----:B------:R-:W-:-:S02]  /*81f90*/  IADD3 R0, R252, 0x174, RZ ;  /* 0x00000174fc007810 */ /* 0x000fc40007ffe0ff */
[----:B------:R-:W-:Y:S01]  /*81fa0*/  IADD3 R185, R3, c[0x0][0x198], RZ ;  /* 0x0000660003b97a10 */ /* 0x000fe20007ffe0ff */
[----:B------:R-:W4:Y:S01]  /*81fb0*/  LDL.LU R219, [R1+0xe88] ;  /* 0x000e880001db7983 */ /* 0x000f220000300800 */
[----:B------:R-:W-:Y:S02]  /*81fc0*/  ISETP.GE.AND P3, PT, R0, c[0x0][0x17c], PT ;  /* 0x00005f0000007a0c */ /* 0x000fe40003f66270 */
[----:B------:R-:W-:Y:S02]  /*81fd0*/  IADD3 R0, R252, 0x175, RZ ;  /* 0x00000175fc007810 */ /* 0x000fe40007ffe0ff */
[----:B------:R-:W-:Y:S02]  /*81fe0*/  ISETP.LT.AND P5, PT, R216, c[0x0][0x178], !P3 ;  /* 0x00005e00d8007a0c */ /* 0x000fe40005fa1270 */
[----:B------:R-:W-:Y:S02]  /*81ff0*/  ISETP.GE.AND P0, PT, R0, c[0x0][0x17c], PT ;  /* 0x00005f0000007a0c */ /* 0x000fe40003f06270 */
[----:B------:R-:W-:-:S02]  /*82000*/  ISETP.LT.AND P6, PT, R184, c[0x0][0x178], !P3 ;  /* 0x00005e00b8007a0c */ /* 0x000fc40005fc1270 */
[----:B------:R-:W-:Y:S01]  /*82010*/  ISETP.LT.AND P4, PT, R216, c[0x0][0x178], !P0 ;  /* 0x00005e00d8007a0c */ /* 0x000fe20004781270 */
[C---:B------:R-:W-:Y:S01]  /*82020*/  IMAD.WIDE R90, R185.reuse, 0x4, R36 ;  /* 0x00000004b95a7825 */ /* 0x040fe200078e0224 */
[----:B------:R-:W-:Y:S02]  /*82030*/  ISETP.LT.AND P0, PT, R184, c[0x0][0x178], !P0 ;  /* 0x00005e00b8007a0c */ /* 0x000fe40004701270 */
[----:B------:R-:W-:Y:S01]  /*82040*/  IADD3 R0, R252, 0x176, RZ ;  /* 0x00000176fc007810 */ /* 0x000fe20007ffe0ff */
[C---:B------:R-:W-:Y:S01]  /*82050*/  IMAD.WIDE R180, R185.reuse, 0x4, R38 ;  /* 0x00000004b9b47825 */ /* 0x040fe200078e0226 */
[----:B------:R-:W-:Y:S02]  /*82060*/  IADD3 R185, R185, c[0x0][0x198], RZ ;  /* 0x00006600b9b97a10 */ /* 0x000fe40007ffe0ff */
[----:B------:R-:W-:Y:S02]  /*82070*/  ISETP.GE.AND P2, PT, R0, c[0x0][0x17c], PT ;  /* 0x00005f0000007a0c */ /* 0x000fe40003f46270 */
[----:B------:R-:W-:Y:S01]  /*82080*/  IADD3 R0, R252, 0x177, RZ ;  /* 0x00000177fc007810 */ /* 0x000fe20007ffe0ff */
[C---:B------:R-:W-:Y:S01]  /*82090*/  IMAD.WIDE R182, R185.reuse, 0x4, R36 ;  /* 0x00000004b9b67825 */ /* 0x040fe200078e0224 */
[----:B------:R1:W-:Y:S03]  /*820a0*/  @P5 STG.E [R90.64], R220 ;  /* 0x000000dc5a005986 */ /* 0x0003e6000c101906 */
[C---:B------:R-:W-:Y:S01]  /*820b0*/  IMAD.WIDE R88, R185.reuse, 0x4, R38 ;  /* 0x00000004b9587825 */ /* 0x040fe200078e0226 */
[----:B------:R-:W-:Y:S01]  /*820c0*/  ISETP.GE.AND P3, PT, R0, c[0x0][0x17c], PT ;  /* 0x00005f0000007a0c */ /* 0x000fe20003f66270 */
[----:B------:R1:W-:Y:S01]  /*820d0*/  @P6 STG.E [R180.64], R225 ;  /* 0x000000e1b4006986 */ /* 0x0003e2000c101906 */
[----:B------:R-:W-:-:S02]  /*820e0*/  IADD3 R3, R185, c[0x0][0x198], RZ ;  /* 0x00006600b9037a10 */ /* 0x000fc40007ffe0ff */
[----:B------:R-:W-:Y:S02]  /*820f0*/  ISETP.LT.AND P5, PT, R216, c[0x0][0x178], !P2 ;  /* 0x00005e00d8007a0c */ /* 0x000fe400057a1270 */
[----:B------:R-:W-:Y:S01]  /*82100*/  ISETP.LT.AND P6, PT, R184, c[0x0][0x178], !P2 ;  /* 0x00005e00b8007a0c */ /* 0x000fe200057c1270 */
[C---:B-1----:R-:W-:Y:S01]  /*82110*/  IMAD.WIDE R90, R3.reuse, 0x4, R36 ;  /* 0x00000004035a7825 */ /* 0x042fe200078e0224 */
[----:B------:R-:W4:Y:S03]  /*82120*/  LDL.LU R225, [R1+0x148] ;  /* 0x0001480001e17983 */ /* 0x000f260000300800 */
[C---:B------:R-:W-:Y:S01]  /*82130*/  IMAD.WIDE R180, R3.reuse, 0x4, R38 ;  /* 0x0000000403b47825 */ /* 0x040fe200078e0226 */
[----:B------:R-:W-:Y:S01]  /*82140*/  IADD3 R3, R3, c[0x0][0x198], RZ ;  /* 0x0000660003037a10 */ /* 0x000fe20007ffe0ff */
[----:B---3--:R1:W-:Y:S04]  /*82150*/  @P4 STG.E [R182.64], R226 ;  /* 0x000000e2b6004986 */ /* 0x0083e8000c101906 */
[----:B--2---:R2:W-:Y:S01]  /*82160*/  @P0 STG.E [R88.64], R227 ;  /* 0x000000e358000986 */ /* 0x0045e2000c101906 */
[----:B------:R-:W-:-:S03]  /*82170*/  ISETP.LT.AND P0, PT, R216, c[0x0][0x178], !P3 ;  /* 0x00005e00d8007a0c */ /* 0x000fc60005f01270 */
[----:B-1----:R-:W3:Y:S04]  /*82180*/  LDL.LU R226, [R1+0xe8c] ;  /* 0x000e8c0001e27983 */ /* 0x002ee80000300800 */
[----:B--2---:R-:W2:Y:S01]  /*82190*/  LDL.LU R227, [R1+0x14c] ;  /* 0x00014c0001e37983 */ /* 0x004ea20000300800 */
[----:B------:R-:W-:-:S03]  /*821a0*/  IMAD.WIDE R182, R3, 0x4, R36 ;  /* 0x0000000403b67825 */ /* 0x000fc600078e0224 */
        /* <DEDUP_REMOVED lines=13> */
[----:B------:R-:W-:Y:S01]  /*82280*/  IADD3 R0, R252, 0x179, RZ ;  /* 0x00000179fc007810 */ /* 0x000fe20007ffe0ff */
[----:B------:R-:W-:Y:S01]  /*82290*/  IMAD.WIDE R90, R185, 0x4, R36 ;  /* 0x00000004b95a7825 */ /* 0x000fe200078e0224 */
[----:B------:R-:W-:Y:S01]  /*822a0*/  ISETP.LT.AND P5, PT, R216, c[0x0][0x178], !P1 ;  /* 0x00005e00d8007a0c */ /* 0x000fe20004fa1270 */
[----:B------:R-:W4:Y:S01]  /*822b0*/  LDL.LU R224, [R1+0x8] ;  /* 0x0000080001e07983 */ /* 0x000f220000300800 */
[----:B------:R-:W-:-:S02]  /*822c0*/  ISETP.GE.AND P2, PT, R0, c[0x0][0x17c], PT ;  /* 0x00005f0000007a0c */ /* 0x000fc40003f46270 */
[----:B------:R-:W-:Y:S01]  /*822d0*/  ISETP.LT.AND P6, PT, R184, c[0x0][0x178], !P1 ;  /* 0x00005e00b8007a0c */ /* 0x000fe20004fc1270 */
[----:B------:R1:W-:Y:S01]  /*822e0*/  @P3 STG.E [R88.64], R235 ;  /* 0x000000eb58003986 */ /* 0x0003e2000c101906 */
[----:B------:R-:W-:Y:S01]  /*822f0*/  ISETP.LT.AND P3, PT, R216, c[0x0][0x178], !P2 ;  /* 0x00005e00d8007a0c */ /* 0x000fe20005761270 */
[C---:B------:R-:W-:Y:S01]  /*82300*/  IMAD.WIDE R180, R185.reuse, 0x4, R38 ;  /* 0x00000004b9b47825 */ /* 0x040fe200078e0226 */
[----:B------:R-:W-:Y:S02]  /*82310*/  ISETP.LT.AND P2, PT, R184, c[0x0][0x178], !P2 ;  /* 0x00005e00b8007a0c */ /* 0x000fe40005741270 */
[----:B------:R-:W-:Y:S02]  /*82320*/  IADD3 R0, R252, 0x17a, RZ ;  /* 0x0000017afc007810 */ /* 0x000fe40007ffe0ff */
[----:B------:R-:W-:Y:S02]  /*82330*/  IADD3 R185, R185, c[0x0][0x198], RZ ;  /* 0x00006600b9b97a10 */ /* 0x000fe40007ffe0ff */
[----:B------:R-:W-:-:S02]  /*82340*/  ISETP.GE.AND P4, PT, R0, c[0x0][0x17c], PT ;  /* 0x00005f0000007a0c */ /* 0x000fc40003f86270 */
[----:B------:R-:W-:Y:S01]  /*82350*/  IADD3 R0, R252, 0x17b, RZ ;  /* 0x0000017bfc007810 */ /* 0x000fe20007ffe0ff */
[C---:B------:R-:W-:Y:S01]  /*82360*/  IMAD.WIDE R182, R185.reuse, 0x4, R36 ;  /* 0x00000004b9b67825 */ /* 0x040fe200078e0224 */
[----:B------:R1:W-:Y:S03]  /*82370*/  @P5 STG.E [R90.64], R219 ;  /* 0x000000db5a005986 */ /* 0x0003e6000c101906 */
[C---:B-1----:R-:W-:Y:S01]  /*82380*/  IMAD.WIDE R88, R185.reuse, 0x4, R38 ;  /* 0x00000004b9587825 */ /* 0x042fe200078e0226 */
[----:B------:R-:W-:Y:S01]  /*82390*/  ISETP.GE.AND P1, PT, R0, c[0x0][0x17c], PT ;  /* 0x00005f0000007a0c */ /* 0x000fe20003f26270 */
[----:B------:R1:W-:Y:S01]  /*823a0*/  @P6 STG.E [R180.64], R225 ;  /* 0x000000e1b4006986 */ /* 0x0003e2000c101906 */
[----:B------:R-:W-:Y:S02]  /*823b0*/  IADD3 R3, R185, c[0x0][0x198], RZ ;  /* 0x00006600b9037a10 */ /* 0x000fe40007ffe0ff */
[----:B------:R-:W-:-:S02]  /*823c0*/  ISETP.LT.AND P5, PT, R216, c[0x0][0x178], !P4 ;  /* 0x00005e00d8007a0c */ /* 0x000fc400067a1270 */
[----:B------:R-:W-:Y:S01]  /*823d0*/  ISETP.LT.AND P6, PT, R184, c[0x0][0x178], !P4 ;  /* 0x00005e00b8007a0c */ /* 0x000fe200067c1270 */
[C---:B------:R-:W-:Y:S01]  /*823e0*/  IMAD.WIDE R90, R3.reuse, 0x4, R36 ;  /* 0x00000004035a7825 */ /* 0x040fe200078e0224 */
[----:B-1----:R-:W4:Y:S03]  /*823f0*/  LDL.LU R225, [R1+0xdfc] ;  /* 0x000dfc0001e17983 */ /* 0x002f260000300800 */
[C---:B------:R-:W-:Y:S01]  /*82400*/  IMAD.WIDE R180, R3.reuse, 0x4, R38 ;  /* 0x0000000403b47825 */ /* 0x040fe200078e0226 */
[----:B------:R-:W-:Y:S01]  /*82410*/  IADD3 R3, R3, c[0x0][0x198], RZ ;  /* 0x0000660003037a10 */ /* 0x000fe20007ffe0ff */
[----:B---3--:R1:W-:Y:S04]  /*82420*/  @P3 STG.E [R182.64], R226 ;  /* 0x000000e2b6003986 */ /* 0x0083e8000c101906 */
[----:B--2---:R2:W-:Y:S01]  /*82430*/  @P2 STG.E [R88.64], R227 ;  /* 0x000000e358002986 */ /* 0x0045e2000c101906 */
[----:B------:R-:W-:-:S02]  /*82440*/  ISETP.LT.AND P2, PT, R216, c[0x0][0x178], !P1 ;  /* 0x00005e00d8007a0c */ /* 0x000fc40004f41270 */
[----:B------:R-:W-:Y:S01]  /*82450*/  ISETP.LT.AND P1, PT, R184, c[0x0][0x178], !P1 ;  /* 0x00005e00b8007a0c */ /* 0x000fe20004f21270 */
[----:B-1----:R-:W3:Y:S01]  /*82460*/  LDL.LU R226, [R1+0xc] ;  /* 0x00000c0001e27983 */ /* 0x002ee20000300800 */
[----:B------:R-:W-:-:S03]  /*82470*/  IMAD.WIDE R182, R3, 0x4, R36 ;  /* 0x0000000403b67825 */ /* 0x000fc600078e0224 */
[----:B----4-:R-:W-:Y:S01]  /*82480*/  @P5 STG.E [R90.64], R223 ;  /* 0x000000df5a005986 */ /* 0x010fe2000c101906 */
[----:B--2---:R-:W-:-:S03]  /*82490*/  IMAD.WIDE R88, R3, 0x4, R38 ;  /* 0x0000000403587825 */ /* 0x004fc600078e0226 */
[----:B------:R-:W2:Y:S04]  /*824a0*/  LDL.LU R227, [R1+0x278] ;  /* 0x0002780001e37983 */ /* 0x000ea80000300800 */
[----:B------:R-:W-:Y:S04]  /*824b0*/  @P6 STG.E [R180.64], R222 ;  /* 0x000000deb4006986 */ /* 0x000fe8000c101906 */
[----:B------:R-:W-:Y:S04]  /*824c0*/  @P2 STG.E [R182.64], R221 ;  /* 0x000000ddb6002986 */ /* 0x000fe8000c101906 */
[----:B------:R1:W-:Y:S04]  /*824d0*/  @P1 STG.E [R88.64], R243 ;  /* 0x000000f358001986 */ /* 0x0003e8000c101906 */
[----:B-1----:R-:W4:Y:S01]  /*824e0*/  LDL.LU R243, [R1+0x27c] ;  /* 0x00027c0001f37983 */ /* 0x002f220000300800 */
[----:B------:R-:W-:-:S04]  /*824f0*/  IADD3 R0, R252, 0x17c, RZ ;  /* 0x0000017cfc007810 */ /* 0x000fc80007ffe0ff */
[----:B------:R-:W-:Y:S02]  /*82500*/  ISETP.GE.AND P0, PT, R0, c[0x0][0x17c], PT ;  /* 0x00005f0000007a0c */ /* 0x000fe40003f06270 */
[----:B------:R-:W-:Y:S02]  /*82510*/  IADD3 R0, R252, 0x17d, RZ ;  /* 0x0000017dfc007810 */ /* 0x000fe40007ffe0ff */
[----:B------:R-:W-:Y:S02]  /*82520*/  IADD3 R185, R3, c[0x0][0x198], RZ ;  /* 0x0000660003b97a10 */ /* 0x000fe40007ffe0ff */
[----:B------:R-:W-:Y:S02]  /*82530*/  ISETP.GE.AND P4, PT, R0, c[0x0][0x17c], PT ;  /* 0x00005f0000007a0c */ /* 0x000fe40003f86270 */
[----:B------:R-:W-:Y:S02]  /*82540*/  ISETP.LT.AND P5, PT, R216, c[0x0][0x178], !P0 ;  /* 0x00005e00d8007a0c */ /* 0x000fe400047a1270 */
        /* <DEDUP_REMOVED lines=15> */
[----:B------:R-:W-:Y:S01]  /*82640*/  ISETP.LT.AND P5, PT, R216, c[0x0][0x178], !P3 ;  /* 0x00005e00d8007a0c */ /* 0x000fe20005fa1270 */
[----:B------:R1:W-:Y:S01]  /*82650*/  @P1 STG.E [R182.64], R225 ;  /* 0x000000e1b6001986 */ /* 0x0003e2000c101906 */
[----:B------:R-:W-:Y:S02]  /*82660*/  ISETP.LT.AND P6, PT, R184, c[0x0][0x178], !P3 ;  /* 0x00005e00b8007a0c */ /* 0x000fe40005fc1270 */
[----:B------:R-:W-:Y:S01]  /*82670*/  IADD3 R0, R252, 0x180, RZ ;  /* 0x00000180fc007810 */ /* 0x000fe20007ffe0ff */
[----:B-1----:R-:W-:-:S04]  /*82680*/  IMAD.WIDE R90, R3, 0x4, R36 ;  /* 0x00000004035a7825 */ /* 0x002fc800078e0224 */
[C---:B------:R-:W-:Y:S01]  /*82690*/  IMAD.WIDE R180, R3.reuse, 0x4, R38 ;  /* 0x0000000403b47825 */ /* 0x040fe200078e0226 */
[----:B------:R-:W-:Y:S02]  /*826a0*/  IADD3 R3, R3, c[0x0][0x198], RZ ;  /* 0x0000660003037a10 */ /* 0x000fe40007ffe0ff */
[----:B------:R-:W-:Y:S02]  /*826b0*/  ISETP.GE.AND P2, PT, R0, c[0x0][0x17c], PT ;  /* 0x00005f0000007a0c */ /* 0x000fe40003f46270 */
[----:B------:R-:W-:Y:S01]  /*826c0*/  IADD3 R0, R252, 0x181, RZ ;  /* 0x00000181fc007810 */ /* 0x000fe20007ffe0ff */
[C---:B------:R-:W-:Y:S01]  /*826d0*/  IMAD.WIDE R182, R3.reuse, 0x4, R36 ;  /* 0x0000000403b67825 */ /* 0x040fe200078e0224 */
[----:B------:R-:W-:Y:S02]  /*826e0*/  IADD3 R185, R3, c[0x0][0x198], RZ ;  /* 0x0000660003b97a10 */ /* 0x000fe40007ffe0ff */
[----:B------:R-:W-:Y:S02]  /*826f0*/  ISETP.GE.AND P3, PT, R0, c[0x0][0x17c], PT ;  /* 0x00005f0000007a0c */ /* 0x000fe40003f66270 */
[----:B------:R-:W-:-:S04]  /*82700*/  IADD3 R0, R252, 0x182, RZ ;  /* 0x00000182fc007810 */ /* 0x000fc80007ffe0ff */
[----:B------:R-:W-:Y:S02]  /*82710*/  ISETP.GE.AND P1, PT, R0, c[0x0][0x17c], PT ;  /* 0x00005f0000007a0c */ /* 0x000fe40003f26270 */
[----:B------:R-:W-:Y:S01]  /*82720*/  IADD3 R0, R252, 0x183, RZ ;  /* 0x00000183fc007810 */ /* 0x000fe20007ffe0ff */
[----:B---3--:R1:W-:Y:S01]  /*82730*/  @P4 STG.E [R88.64], R226 ;  /* 0x000000e258004986 */ /* 0x0083e2000c101906 */
[----:B------:R-:W-:Y:S02]  /*82740*/  ISETP.LT.AND P4, PT, R216, c[0x0][0x178], !P0 ;  /* 0x00005e00d8007a0c */ /* 0x000fe40004781270 */
[----:B------:R-:W-:Y:S01]  /*82750*/  ISETP.LT.AND P0, PT, R184, c[0x0][0x178], !P0 ;  /* 0x00005e00b8007a0c */ /* 0x000fe20004701270 */
[----:B--2---:R2:W-:Y:S01]  /*82760*/  @P5 STG.E [R90.64], R227 ;  /* 0x000000e35a005986 */ /* 0x0045e2000c101906 */
[----:B-1----:R-:W-:-:S03]  /*82770*/  IMAD.WIDE R88, R3, 0x4, R38 ;  /* 0x0000000403587825 */ /* 0x002fc600078e0226 */
[----:B------:R1:W-:Y:S01]  /*82780*/  @P6 STG.E [R180.64], R230 ;  /* 0x000000e6b4006986 */ /* 0x0003e2000c101906 */
[----:B------:R-:W-:Y:S02]  /*82790*/  ISETP.LT.AND P5, PT, R216, c[0x0][0x178], !P2 ;  /* 0x00005e00d8007a0c */ /* 0x000fe400057a1270 */
[----:B------:R-:W-:Y:S01]  /*827a0*/  ISETP.LT.AND P6, PT, R184, c[0x0][0x178], !P2 ;  /* 0x00005e00b8007a0c */ /* 0x000fe200057c1270 */
[----:B--2---:R-:W-:-:S04]  /*827b0*/  IMAD.WIDE R90, R185, 0x4, R36 ;  /* 0x00000004b95a7825 */ /* 0x004fc800078e0224 */
[C---:B-1----:R-:W-:Y:S01]  /*827c0*/  IMAD.WIDE R180, R185.reuse, 0x4, R38 ;  /* 0x00000004b9b47825 */ /* 0x042fe200078e0226 */
[----:B------:R-:W-:Y:S02]  /*827d0*/  IADD3 R185, R185, c[0x0][0x198], RZ ;  /* 0x00006600b9b97a10 */ /* 0x000fe40007ffe0ff */
[----:B------:R-:W-:Y:S02]  /*827e0*/  ISETP.GE.AND P2, PT, R0, c[0x0][0x17c], PT ;  /* 0x00005f0000007a0c */ /* 0x000fe40003f46270 */
[----:B------:R-:W-:Y:S02]  /*827f0*/  IADD3 R3, R185, c[0x0][0x198], RZ ;  /* 0x00006600b9037a10 */ /* 0x000fe40007ffe0ff */
[----:B------:R-:W-:Y:S01]  /*82800*/  IADD3 R0, R252, 0x184, RZ ;  /* 0x00000184fc007810 */ /* 0x000fe20007ffe0ff */
[----:B----4-:R1:W-:Y:S04]  /*82810*/  @P4 STG.E [R182.64], R243 ;  /* 0x000000f3b6004986 */ /* 0x0103e8000c101906 */
[----:B------:R2:W-:Y:S01]  /*82820*/  @P0 STG.E [R88.64], R231 ;  /* 0x000000e758000986 */ /* 0x0005e2000c101906 */
[----:B------:R-:W-:-:S02]  /*82830*/  ISETP.LT.AND P0, PT, R216, c[0x0][0x178], !P3 ;  /* 0x00005e00d8007a0c */ /* 0x000fc40005f01270 */
[----:B------:R-:W-:Y:S01]  /*82840*/  ISETP.LT.AND P3, PT, R184, c[0x0][0x178], !P3 ;  /* 0x00005e00b8007a0c */ /* 0x000fe20005f61270 */
[----:B------:R3:W-:Y:S01]  /*82850*/  @P5 STG.E [R90.64], R212 ;  /* 0x000000d45a005986 */ /* 0x0007e2000c101906 */
[----:B-1----:R-:W-:-:S03]  /*82860*/  IMAD.WIDE R182, R185, 0x4, R36 ;  /* 0x00000004b9b67825 */ /* 0x002fc600078e0224 */
[----:B------:R1:W-:Y:S01]  /*82870*/  @P6 STG.E [R180.64], R40 ;  /* 0x00000028b4006986 */ /* 0x0003e2000c101906 */
[----:B--2---:R-:W-:Y:S01]  /*82880*/  IMAD.WIDE R88, R185, 0x4, R38 ;  /* 0x00000004b9587825 */ /* 0x004fe200078e0226 */
[----:B------:R-:W-:-:S04]  /*82890*/  ISETP.LT.AND P5, PT, R216, c[0x0][0x178], !P1 ;  /* 0x00005e00d8007a0c */ /* 0x000fc80004fa1270 */
[----:B------:R2:W-:Y:S01]  /*828a0*/  @P0 STG.E [R182.64], R213 ;  /* 0x000000d5b6000986 */ /* 0x0005e2000c101906 */
[----:B------:R-:W-:-:S03]  /*828b0*/  ISETP.LT.AND P6, PT, R184, c[0x0][0x178], !P1 ;  /* 0x00005e00b8007a0c */ /* 0x000fc60004fc1270 */
[----:B------:R4:W-:Y:S01]  /*828c0*/  @P3 STG.E [R88.64], R41 ;  /* 0x0000002958003986 */ /* 0x0009e2000c101906 */
[----:B------:R-:W-:Y:S01]  /*828d0*/  ISETP.LT.AND P3, PT, R216, c[0x0][0x178], !P2 ;  /* 0x00005e00d8007a0c */ /* 0x000fe20005761270 */
[----:B---3--:R-:W-:Y:S01]  /*828e0*/  IMAD.WIDE R90, R3, 0x4, R36 ;  /* 0x00000004035a7825 */ /* 0x008fe200078e0224 */
[----:B------:R-:W-:-:S03]  /*828f0*/  ISETP.LT.AND P2, PT, R184, c[0x0][0x178], !P2 ;  /* 0x00005e00b8007a0c */ /* 0x000fc60005741270 */
[C---:B-1----:R-:W-:Y:S01]  /*82900*/  IMAD.WIDE R180, R3.reuse, 0x4, R38 ;  /* 0x0000000403b47825 */ /* 0x042fe200078e0226 */
[----:B------:R-:W-:Y:S02]  /*82910*/  IADD3 R3, R3, c[0x0][0x198], RZ ;  /* 0x0000660003037a10 */ /* 0x000fe40007ffe0ff */
[----:B------:R-:W-:Y:S02]  /*82920*/  ISETP.GE.AND P4, PT, R0, c[0x0][0x17c], PT ;  /* 0x00005f0000007a0c */ /* 0x000fe40003f86270 */
[----:B------:R-:W-:Y:S01]  /*82930*/  IADD3 R0, R252, 0x185, RZ ;  /* 0x00000185fc007810 */ /* 0x000fe20007ffe0ff */
[C---:B--2---:R-:W-:Y:S01]  /*82940*/  IMAD.WIDE R182, R3.reuse, 0x4, R36 ;  /* 0x0000000403b67825 */ /* 0x044fe200078e0224 */
[----:B------:R1:W-:Y:S03]  /*82950*/  @P5 STG.E [R90.64], R196 ;  /* 0x000000c45a005986 */ /* 0x0003e6000c101906 */
[C---:B----4-:R-:W-:Y:S01]  /*82960*/  IMAD.WIDE R40, R3.reuse, 0x4, R38 ;  /* 0x0000000403287825 */ /* 0x050fe200078e0226 */
[----:B------:R-:W-:Y:S01]  /*82970*/  ISETP.GE.AND P1, PT, R0, c[0x0][0x17c], PT ;  /* 0x00005f0000007a0c */ /* 0x000fe20003f26270 */
[----:B------:R2:W-:Y:S01]  /*82980*/  @P6 STG.E [R180.64], R56 ;  /* 0x00000038b4006986 */ /* 0x0005e2000c101906 */
[----:B------:R-:W-:-:S02]  /*82990*/  IADD3 R185, R3, c[0x0][0x198], RZ ;  /* 0x0000660003b97a10 */ /* 0x000fc40007ffe0ff */
[----:B------:R-:W-:Y:S01]  /*829a0*/  ISETP.LT.AND P5, PT, R216, c[0x0][0x178], !P4 ;  /* 0x00005e00d8007a0c */ /* 0x000fe200067a1270 */
[----:B------:R-:W-:Y:S01]  /*829b0*/  @P3 STG.E [R182.64], R197 ;  /* 0x000000c5b6003986 */ /* 0x000fe2000c101906 */
[----:B------:R-:W-:-:S03]  /*829c0*/  ISETP.LT.AND P6, PT, R184, c[0x0][0x178], !P4 ;  /* 0x00005e00b8007a0c */ /* 0x000fc600067c1270 */
[----:B------:R3:W-:Y:S01]  /*829d0*/  @P2 STG.E [R40.64], R57 ;  /* 0x0000003928002986 */ /* 0x0007e2000c101906 */
[----:B------:R-:W-:Y:S01]  /*829e0*/  ISETP.LT.AND P2, PT, R216, c[0x0][0x178], !P1 ;  /* 0x00005e00d8007a0c */ /* 0x000fe20004f41270 */
[C---:B------:R-:W-:Y:S01]  /*829f0*/  IMAD.WIDE R88, R185.reuse, 0x4, R36 ;  /* 0x00000004b9587825 */ /* 0x040fe200078e0224 */
[----:B------:R-:W-:Y:S02]  /*82a00*/  ISETP.LT.AND P1, PT, R184, c[0x0][0x178], !P1 ;  /* 0x00005e00b8007a0c */ /* 0x000fe40004f21270 */
[----:B------:R-:W-:Y:S01]  /*82a10*/  IADD3 R0, R252, 0x186, RZ ;  /* 0x00000186fc007810 */ /* 0x000fe20007ffe0ff */
[C---:B-1----:R-:W-:Y:S01]  /*82a20*/  IMAD.WIDE R90, R185.reuse, 0x4, R38 ;  /* 0x00000004b95a7825 */ /* 0x042fe200078e0226 */
[----:B------:R-:W-:Y:S02]  /*82a30*/  IADD3 R185, R185, c[0x0][0x198], RZ ;  /* 0x00006600b9b97a10 */ /* 0x000fe40007ffe0ff */
[----:B------:R-:W-:Y:S02]  /*82a40*/  ISETP.GE.AND P0, PT, R0, c[0x0][0x17c], PT ;  /* 0x00005f0000007a0c */ /* 0x000fe40003f06270 */
[----:B------:R-:W-:Y:S01]  /*82a50*/  IADD3 R0, R252, 0x187, RZ ;  /* 0x00000187fc007810 */ /* 0x000fe20007ffe0ff */
[C---:B--2---:R-:W-:Y:S01]  /*82a60*/  IMAD.WIDE R180, R185.reuse, 0x4, R36 ;  /* 0x00000004b9b47825 */ /* 0x044fe200078e0224 */
[----:B------:R1:W-:Y:S03]  /*82a70*/  @P5 STG.E [R88.64], R32 ;  /* 0x0000002058005986 */ /* 0x0003e6000c101906 */
[C---:B---3--:R-:W-:Y:S01]  /*82a80*/  IMAD.WIDE R40, R185.reuse, 0x4, R38 ;  /* 0x00000004b9287825 */ /* 0x048fe200078e0226 */
[----:B------:R-:W-:Y:S01]  /*82a90*/  ISETP.GE.AND P4, PT, R0, c[0x0][0x17c], PT ;  /* 0x00005f0000007a0c */ /* 0x000fe20003f86270 */
[----:B------:R-:W-:Y:S01]  /*82aa0*/  @P6 STG.E [R90.64], R72 ;  /* 0x000000485a006986 */ /* 0x000fe2000c101906 */
[----:B------:R-:W-:-:S02]  /*82ab0*/  IADD3 R3, R185, c[0x0][0x198], RZ ;  /* 0x00006600b9037a10 */ /* 0x000fc40007ffe0ff */
[----:B------:R-:W-:Y:S01]  /*82ac0*/  ISETP.LT.AND P5, PT, R216, c[0x0][0x178], !P0 ;  /* 0x00005e00d8007a0c */ /* 0x000fe200047a1270 */
[----:B------:R2:W-:Y:S01]  /*82ad0*/  @P2 STG.E [R180.64], R33 ;  /* 0x00000021b4002986 */ /* 0x0005e2000c101906 */
        /* <DEDUP_REMOVED lines=21> */
[C---:B-1----:R-:W-:Y:S01]  /*82c30*/  IMAD.WIDE R56, R91.reuse, 0x4, R36 ;  /* 0x000000045b387825 */ /* 0x042fe200078e0224 */
[----:B------:R-:W-:Y:S02]  /*82c40*/  ISETP.LT.AND P0, PT, R184, c[0x0][0x178], !P0 ;  /* 0x00005e00b8007a0c */ /* 0x000fe40004701270 */
[----:B------:R-:W-:Y:S01]  /*82c50*/  IADD3 R0, R252, 0x18a, RZ ;  /* 0x0000018afc007810 */ /* 0x000fe20007ffe0ff */
[C---:B------:R-:W-:Y:S01]  /*82c60*/  IMAD.WIDE R72, R91.reuse, 0x4, R38 ;  /* 0x000000045b487825 */ /* 0x040fe200078e0226 */
[----:B------:R-:W-:Y:S02]  /*82c70*/  IADD3 R91, R91, c[0x0][0x198], RZ ;  /* 0x000066005b5b7a10 */ /* 0x000fe40007ffe0ff */
[----:B------:R-:W-:Y:S02]  /*82c80*/  ISETP.GE.AND P2, PT, R0, c[0x0][0x17c], PT ;  /* 0x00005f0000007a0c */ /* 0x000fe40003f46270 */
[----:B------:R-:W-:Y:S01]  /*82c90*/  IADD3 R0, R252, 0x18b, RZ ;  /* 0x0000018bfc007810 */ /* 0x000fe20007ffe0ff */
[C---:B--2---:R-:W-:Y:S01]  /*82ca0*/  IMAD.WIDE R28, R91.reuse, 0x4, R36 ;  /* 0x000000045b1c7825 */ /* 0x044fe200078e0224 */
[----:B------:R1:W-:Y:S03]  /*82cb0*/  @P5 STG.E [R56.64], R208 ;  /* 0x000000d038005986 */ /* 0x0003e6000c101906 */
[C---:B------:R-:W-:Y:S01]  /*82cc0*/  IMAD.WIDE R32, R91.reuse, 0x4, R38 ;  /* 0x000000045b207825 */ /* 0x040fe200078e0226 */
        /* <DEDUP_REMOVED lines=8> */
[C---:B---3--:R-:W-:Y:S01]  /*82d50*/  IMAD.WIDE R40, R3.reuse, 0x4, R36 ;  /* 0x0000000403287825 */ /* 0x048fe200078e0224 */
        /* <DEDUP_REMOVED lines=26> */
[C---:B---3--:R-:W-:Y:S01]  /*82f00*/  IMAD.WIDE R32, R73.reuse, 0x4, R38 ;  /* 0x0000000449207825 */ /* 0x048fe200078e0226 */
[----:B------:R-:W-:Y:S01]  /*82f10*/  ISETP.GE.AND P1, PT, R0, c[0x0][0x17c], PT ;  /* 0x00005f0000007a0c */ /* 0x000fe20003f26270 */
[----:B------:R2:W-:Y:S01]  /*82f20*/  @P6 STG.E [R44.64], R76 ;  /* 0x0000004c2c006986 */ /* 0x0005e2000c101906 */
        /* <DEDUP_REMOVED lines=9> */
[C---:B--2---:R-:W-:Y:S01]  /*82fc0*/  IMAD.WIDE R44, R3.reuse, 0x4, R38 ;  /* 0x00000004032c7825 */ /* 0x044fe200078e0226 */
[----:B------:R-:W-:Y:S02]  /*82fd0*/  IADD3 R3, R3, c[0x0][0x198], RZ ;  /* 0x0000660003037a10 */ /* 0x000fe40007ffe0ff */
[----:B------:R-:W-:Y:S02]  /*82fe0*/  ISETP.GE.AND P0, PT, R0, c[0x0][0x17c], PT ;  /* 0x00005f0000007a0c */ /* 0x000fe40003f06270 */
[----:B------:R-:W-:Y:S01]  /*82ff0*/  IADD3 R0, R252, 0x191, RZ ;  /* 0x00000191fc007810 */ /* 0x000fe20007ffe0ff */
[C---:B---3--:R-:W-:Y:S01]  /*83000*/  IMAD.WIDE R24, R3.reuse, 0x4, R36 ;  /* 0x0000000403187825 */ /* 0x048fe200078e0224 */
        /* <DEDUP_REMOVED lines=10> */
[C---:B----4-:R-:W-:Y:S01]  /*830b0*/  IMAD.WIDE R32, R57.reuse, 0x4, R36 ;  /* 0x0000000439207825 */ /* 0x050fe200078e0224 */
        /* <DEDUP_REMOVED lines=180> */
[----:B------:R-:W-:Y:S01]  /*83c00*/  ISETP.LT.AND P4, PT, R184, c[0x0][0x178], !P4 ;  /* 0x00005e00b8007a0c */ /* 0x000fe20006781270 */
[----:B------:R-:W-:Y:S01]  /*83c10*/  LDS.128 R56, [R2+0x1800] ;  /* 0x0018000002387984 */ /* 0x000fe20000000c00 */
        /* <DEDUP_REMOVED lines=190> */
[----:B------:R-:W-:Y:S03]  /*84800*/  @P5 STG.E [R12.64], R202 ;  /* 0x000000ca0c005986 */ /* 0x000fe6000c101906 */
[----:B----4-:R-:W-:Y:S01]  /*84810*/  IMAD.WIDE R8, R19, 0x4, R38 ;  /* 0x0000000413087825 */ /* 0x010fe200078e0226 */
[----:B------:R-:W-:Y:S01]  /*84820*/  ISETP.GE.AND P0, PT, R0, c[0x0][0x17c], PT ;  /* 0x00005f0000007a0c */ /* 0x000fe20003f06270 */
[----:B------:R1:W-:Y:S01]  /*84830*/  @P6 STG.E [R16.64], R54 ;  /* 0x0000003610006986 */ /* 0x0003e2000c101906 */
[----:B------:R-:W-:-:S02]  /*84840*/  ISETP.LT.AND P5, PT, R216, c[0x0][0x178], !P3 ;  /* 0x00005e00d8007a0c */ /* 0x000fc40005fa1270 */
[----:B------:R-:W-:Y:S01]  /*84850*/  ISETP.LT.AND P6, PT, R184, c[0x0][0x178], !P3 ;  /* 0x00005e00b8007a0c */ /* 0x000fe20005fc1270 */
[----:B------:R2:W-:Y:S01]  /*84860*/  @P1 STG.E [R4.64], R203 ;  /* 0x000000cb04001986 */ /* 0x0005e2000c101906 */
[----:B------:R-:W-:-:S03]  /*84870*/  IADD3 R3, R19, c[0x0][0x198], RZ ;  /* 0x0000660013037a10 */ /* 0x000fc60007ffe0ff */
[----:B------:R3:W-:Y:S01]  /*84880*/  @P4 STG.E [R8.64], R55 ;  /* 0x0000003708004986 */ /* 0x0007e2000c101906 */
[----:B------:R-:W-:Y:S02]  /*84890*/  ISETP.LT.AND P4, PT, R216, c[0x0][0x178], !P0 ;  /* 0x00005e00d8007a0c */ /* 0x000fe40004781270 */
[----:B------:R-:W-:Y:S02]  /*848a0*/  ISETP.LT.AND P0, PT, R184, c[0x0][0x178], !P0 ;  /* 0x00005e00b8007a0c */ /* 0x000fe40004701270 */
[----:B------:R-:W-:Y:S02]  /*848b0*/  IADD3 R0, R252, 0x1bc, RZ ;  /* 0x000001bcfc007810 */ /* 0x000fe40007ffe0ff */
[C---:B-1----:R-:W-:Y:S01]  /*848c0*/  IADD3 R17, R3.reuse, c[0x0][0x198], RZ ;  /* 0x0000660003117a10 */ /* 0x042fe20007ffe0ff */
[C---:B------:R-:W-:Y:S01]  /*848d0*/  IMAD.WIDE R12, R3.reuse, 0x4, R36 ;  /* 0x00000004030c7825 */ /* 0x040fe200078e0224 */
[----:B------:R-:W-:Y:S01]  /*848e0*/  ISETP.GE.AND P2, PT, R0, c[0x0][0x17c], PT ;  /* 0x00005f0000007a0c */ /* 0x000fe20003f46270 */
[----:B------:R-:W-:Y:S01]  /*848f0*/  LDS.128 R52, [R240+0x1000] ;  /* 0x00100000f0347984 */ /* 0x000fe20000000c00 */
[----:B------:R-:W-:Y:S01]  /*84900*/  IADD3 R0, R252, 0x1bd, RZ ;  /* 0x000001bdfc007810 */ /* 0x000fe20007ffe0ff */
[----:B------:R-:W-:-:S02]  /*84910*/  IMAD.WIDE R14, R3, 0x4, R38 ;  /* 0x00000004030e7825 */ /* 0x000fc400078e0226 */
[----:B------:R-:W-:Y:S02]  /*84920*/  @P5 STG.E [R12.64], R114 ;  /* 0x000000720c005986 */ /* 0x000fe4000c101906 */
[----:B--2---:R-:W-:Y:S01]  /*84930*/  IMAD.WIDE R4, R17, 0x4, R36 ;  /* 0x0000000411047825 */ /* 0x004fe200078e0224 */
[----:B------:R-:W-:-:S03]  /*84940*/  ISETP.GE.AND P3, PT, R0, c[0x0][0x17c], PT ;  /* 0x00005f0000007a0c */ /* 0x000fc60003f66270 */
[C---:B---3--:R-:W-:Y:S01]  /*84950*/  IMAD.WIDE R8, R17.reuse, 0x4, R38 ;  /* 0x0000000411087825 */ /* 0x048fe200078e0226 */
[----:B------:R-:W-:Y:S01]  /*84960*/  ISETP.LT.AND P5, PT, R216, c[0x0][0x178], !P2 ;  /* 0x00005e00d8007a0c */ /* 0x000fe200057a1270 */
[----:B------:R-:W-:Y:S01]  /*84970*/  @P6 STG.E [R14.64], R70 ;  /* 0x000000460e006986 */ /* 0x000fe2000c101906 */
[----:B------:R-:W-:Y:S02]  /*84980*/  IADD3 R21, R17, c[0x0][0x198], RZ ;  /* 0x0000660011157a10 */ /* 0x000fe40007ffe0ff */
[----:B------:R-:W-:Y:S01]  /*84990*/  ISETP.LT.AND P6, PT, R184, c[0x0][0x178], !P2 ;  /* 0x00005e00b8007a0c */ /* 0x000fe200057c1270 */
[----:B------:R1:W-:Y:S01]  /*849a0*/  @P4 STG.E [R4.64], R115 ;  /* 0x0000007304004986 */ /* 0x0003e2000c101906 */
[----:B------:R-:W-:-:S03]  /*849b0*/  IADD3 R0, R252, 0x1be, RZ ;  /* 0x000001befc007810 */ /* 0x000fc60007ffe0ff */
[----:B------:R2:W-:Y:S01]  /*849c0*/  @P0 STG.E [R8.64], R71 ;  /* 0x0000004708000986 */ /* 0x0005e2000c101906 */
[----:B------:R-:W-:Y:S01]  /*849d0*/  ISETP.LT.AND P0, PT, R216, c[0x0][0x178], !P3 ;  /* 0x00005e00d8007a0c */ /* 0x000fe20005f01270 */
[C---:B------:R-:W-:Y:S01]  /*849e0*/  IMAD.WIDE R16, R21.reuse, 0x4, R36 ;  /* 0x0000000415107825 */ /* 0x040fe200078e0224 */
[----:B------:R-:W-:Y:S01]  /*849f0*/  ISETP.LT.AND P3, PT, R184, c[0x0][0x178], !P3 ;  /* 0x00005e00b8007a0c */ /* 0x000fe20005f61270 */
[----:B------:R-:W3:Y:S02]  /*84a00*/  LDS.128 R12, [R2] ;  /* 0x00000000020c7984 */ /* 0x000ee40000000c00 */
[C---:B------:R-:W-:Y:S01]  /*84a10*/  IMAD.WIDE R18, R21.reuse, 0x4, R38 ;  /* 0x0000000415127825 */ /* 0x040fe200078e0226 */
[----:B------:R-:W-:Y:S02]  /*84a20*/  IADD3 R21, R21, c[0x0][0x198], RZ ;  /* 0x0000660015157a10 */ /* 0x000fe40007ffe0ff */
[----:B------:R-:W-:Y:S02]  /*84a30*/  ISETP.GE.AND P1, PT, R0, c[0x0][0x17c], PT ;  /* 0x00005f0000007a0c */ /* 0x000fe40003f26270 */
[----:B------:R-:W-:Y:S01]  /*84a40*/  IADD3 R3, R252, 0x1bf, RZ ;  /* 0x000001bffc037810 */ /* 0x000fe20007ffe0ff */
[----:B-1----:R-:W-:Y:S01]  /*84a50*/  IMAD.WIDE R4, R21, 0x4, R36 ;  /* 0x0000000415047825 */ /* 0x002fe200078e0224 */
[----:B------:R-:W-:Y:S01]  /*84a60*/  @P5 STG.E [R16.64], R10 ;  /* 0x0000000a10005986 */ /* 0x000fe2000c101906 */
[----:B------:R-:W-:-:S02]  /*84a70*/  ISETP.LT.AND P5, PT, R216, c[0x0][0x178], !P1 ;  /* 0x00005e00d8007a0c */ /* 0x000fc40004fa1270 */
[----:B--2---:R-:W-:Y:S01]  /*84a80*/  IMAD.WIDE R8, R21, 0x4, R38 ;  /* 0x0000000415087825 */ /* 0x004fe200078e0226 */
[----:B------:R-:W-:Y:S01]  /*84a90*/  ISETP.GE.AND P2, PT, R3, c[0x0][0x17c], PT ;  /* 0x00005f0003007a0c */ /* 0x000fe20003f46270 */
[----:B------:R-:W-:Y:S01]  /*84aa0*/  @P6 STG.E [R18.64], R86 ;  /* 0x0000005612006986 */ /* 0x000fe2000c101906 */
[----:B------:R-:W-:Y:S02]  /*84ab0*/  IADD3 R25, R21, c[0x0][0x198], RZ ;  /* 0x0000660015197a10 */ /* 0x000fe40007ffe0ff */
[----:B------:R-:W-:Y:S01]  /*84ac0*/  ISETP.LT.AND P6, PT, R184, c[0x0][0x178], !P1 ;  /* 0x00005e00b8007a0c */ /* 0x000fe20004fc1270 */
[----:B------:R1:W-:Y:S04]  /*84ad0*/  @P0 STG.E [R4.64], R11 ;  /* 0x0000000b04000986 */ /* 0x0003e8000c101906 */
[----:B------:R-:W-:Y:S01]  /*84ae0*/  @P3 STG.E [R8.64], R87 ;  /* 0x0000005708003986 */ /* 0x000fe2000c101906 */
[----:B------:R-:W-:Y:S01]  /*84af0*/  ISETP.LT.AND P3, PT, R216, c[0x0][0x178], !P2 ;  /* 0x00005e00d8007a0c */ /* 0x000fe20005761270 */
[C---:B------:R-:W-:Y:S01]  /*84b00*/  IMAD.WIDE R20, R25.reuse, 0x4, R36 ;  /* 0x0000000419147825 */ /* 0x040fe200078e0224 */
[----:B------:R-:W-:Y:S01]  /*84b10*/  ISETP.LT.AND P2, PT, R184, c[0x0][0x178], !P2 ;  /* 0x00005e00b8007a0c */ /* 0x000fe20005741270 */
[----:B------:R-:W2:Y:S02]  /*84b20*/  LDS.128 R16, [R242] ;  /* 0x00000000f2107984 */ /* 0x000ea40000000c00 */
[C---:B------:R-:W-:Y:S01]  /*84b30*/  IMAD.WIDE R22, R25.reuse, 0x4, R38 ;  /* 0x0000000419167825 */ /* 0x040fe200078e0226 */
[----:B------:R-:W-:Y:S01]  /*84b40*/  IADD3 R25, R25, c[0x0][0x198], RZ ;  /* 0x0000660019197a10 */ /* 0x000fe20007ffe0ff */
[----:B------:R-:W-:Y:S01]  /*84b50*/  LDS.128 R68, [R240+0x1800] ;  /* 0x00180000f0447984 */ /* 0x000fe20000000c00 */
[----:B------:R-:W-:-:S02]  /*84b60*/  IADD3 R0, R252, 0x1c0, RZ ;  /* 0x000001c0fc007810 */ /* 0x000fc40007ffe0ff */
[----:B------:R-:W-:Y:S01]  /*84b70*/  IADD3 R3, R252, 0x1c1, RZ ;  /* 0x000001c1fc037810 */ /* 0x000fe20007ffe0ff */
[----:B------:R4:W-:Y:S01]  /*84b80*/  @P5 STG.E [R20.64], R6 ;  /* 0x0000000614005986 */ /* 0x0009e2000c101906 */
[----:B-1----:R-:W-:Y:S01]  /*84b90*/  IMAD.WIDE R4, R25, 0x4, R36 ;  /* 0x0000000419047825 */ /* 0x002fe200078e0224 */
[----:B------:R-:W-:Y:S02]  /*84ba0*/  ISETP.GE.AND P4, PT, R0, c[0x0][0x17c], PT ;  /* 0x00005f0000007a0c */ /* 0x000fe40003f86270 */
[----:B------:R-:W-:Y:S01]  /*84bb0*/  ISETP.GE.AND P1, PT, R3, c[0x0][0x17c], PT ;  /* 0x00005f0003007a0c */ /* 0x000fe20003f26270 */
[----:B------:R1:W-:Y:S01]  /*84bc0*/  @P6 STG.E [R22.64], R110 ;  /* 0x0000006e16006986 */ /* 0x0003e2000c101906 */
[----:B------:R-:W-:-:S03]  /*84bd0*/  ISETP.LT.AND P5, PT, R216, c[0x0][0x178], !P4 ;  /* 0x00005e00d8007a0c */ /* 0x000fc600067a1270 */
[----:B------:R-:W2:Y:S01]  /*84be0*/  LDS.128 R8, [R241] ;  /* 0x00000000f1087984 */ /* 0x000ea20000000c00 */
[----:B----4-:R-:W-:-:S03]  /*84bf0*/  IMAD.WIDE R20, R25, 0x4, R38 ;  /* 0x0000000419147825 */ /* 0x010fc600078e0226 */
[----:B------:R-:W-:Y:S01]  /*84c00*/  @P3 STG.E [R4.64], R7 ;  /* 0x0000000704003986 */ /* 0x000fe2000c101906 */
[----:B------:R-:W-:Y:S02]  /*84c10*/  ISETP.LT.AND P6, PT, R184, c[0x0][0x178], !P4 ;  /* 0x00005e00b8007a0c */ /* 0x000fe400067c1270 */
[----:B------:R-:W-:Y:S01]  /*84c20*/  IADD3 R27, R25, c[0x0][0x198], RZ ;  /* 0x00006600191b7a10 */ /* 0x000fe20007ffe0ff */
[----:B------:R4:W-:Y:S01]  /*84c30*/  @P2 STG.E [R20.64], R111 ;  /* 0x0000006f14002986 */ /* 0x0009e2000c101906 */
[----:B------:R-:W-:Y:S02]  /*84c40*/  ISETP.LT.AND P2, PT, R216, c[0x0][0x178], !P1 ;  /* 0x00005e00d8007a0c */ /* 0x000fe40004f41270 */
[----:B------:R-:W-:Y:S01]  /*84c50*/  ISETP.LT.AND P1, PT, R184, c[0x0][0x178], !P1 ;  /* 0x00005e00b8007a0c */ /* 0x000fe20004f21270 */
[----:B------:R-:W2:Y:S01]  /*84c60*/  LDS.128 R4, [R240] ;  /* 0x00000000f0047984 */ /* 0x000ea20000000c00 */
[C---:B------:R-:W-:Y:S02]  /*84c70*/  IADD3 R29, R27.reuse, c[0x0][0x198], RZ ;  /* 0x000066001b1d7a10 */ /* 0x040fe40007ffe0ff */
[C---:B------:R-:W-:Y:S01]  /*84c80*/  IADD3 R0, R252.reuse, 0x1c2, RZ ;  /* 0x000001c2fc007810 */ /* 0x040fe20007ffe0ff */
[----:B-1----:R-:W-:Y:S01]  /*84c90*/  IMAD.WIDE R22, R27, 0x4, R36 ;  /* 0x000000041b167825 */ /* 0x002fe200078e0224 */
[----:B------:R-:W-:-:S02]  /*84ca0*/  IADD3 R3, R252, 0x1c3, RZ ;  /* 0x000001c3fc037810 */ /* 0x000fc40007ffe0ff */
[----:B------:R-:W-:Y:S01]  /*84cb0*/  ISETP.GE.AND P0, PT, R0, c[0x0][0x17c], PT ;  /* 0x00005f0000007a0c */ /* 0x000fe20003f06270 */
[----:B------:R-:W-:Y:S01]  /*84cc0*/  IMAD.WIDE R24, R27, 0x4, R38 ;  /* 0x000000041b187825 */ /* 0x000fe200078e0226 */
[----:B------:R-:W-:-:S03]  /*84cd0*/  ISETP.GE.AND P4, PT, R3, c[0x0][0x17c], PT ;  /* 0x00005f0003007a0c */ /* 0x000fc60003f86270 */
[C---:B------:R-:W-:Y:S01]  /*84ce0*/  IMAD.WIDE R26, R29.reuse, 0x4, R36 ;  /* 0x000000041d1a7825 */ /* 0x040fe200078e0224 */
[----:B------:R1:W-:Y:S03]  /*84cf0*/  @P5 STG.E [R22.64], R92 ;  /* 0x0000005c16005986 */ /* 0x0003e6000c101906 */
[C---:B----4-:R-:W-:Y:S01]  /*84d00*/  IMAD.WIDE R20, R29.reuse, 0x4, R38 ;  /* 0x000000041d147825 */ /* 0x050fe200078e0226 */
[----:B---3--:R3:W-:Y:S01]  /*84d10*/  @P6 STG.E [R24.64], R12 ;  /* 0x0000000c18006986 */ /* 0x0087e2000c101906 */
[----:B------:R-:W-:Y:S02]  /*84d20*/  ISETP.LT.AND P5, PT, R216, c[0x0][0x178], !P0 ;  /* 0x00005e00d8007a0c */ /* 0x000fe400047a1270 */
[----:B------:R-:W-:Y:S01]  /*84d30*/  IADD3 R31, R29, c[0x0][0x198], RZ ;  /* 0x000066001d1f7a10 */ /* 0x000fe20007ffe0ff */
[----:B------:R4:W-:Y:S01]  /*84d40*/  @P2 STG.E [R26.64], R93 ;  /* 0x0000005d1a002986 */ /* 0x0009e2000c101906 */
[----:B------:R-:W-:-:S03]  /*84d50*/  ISETP.LT.AND P6, PT, R184, c[0x0][0x178], !P0 ;  /* 0x00005e00b8007a0c */ /* 0x000fc600047c1270 */
[----:B------:R2:W-:Y:S01]  /*84d60*/  @P1 STG.E [R20.64], R13 ;  /* 0x0000000d14001986 */ /* 0x0005e2000c101906 */
[----:B------:R-:W-:Y:S01]  /*84d70*/  ISETP.LT.AND P1, PT, R216, c[0x0][0x178], !P4 ;  /* 0x00005e00d8007a0c */ /* 0x000fe20006721270 */
[C---:B-1----:R-:W-:Y:S01]  /*84d80*/  IMAD.WIDE R22, R31.reuse, 0x4, R36 ;  /* 0x000000041f167825 */ /* 0x042fe200078e0224 */
[----:B------:R-:W-:Y:S02]  /*84d90*/  ISETP.LT.AND P4, PT, R184, c[0x0][0x178], !P4 ;  /* 0x00005e00b8007a0c */ /* 0x000fe40006781270 */
[----:B------:R-:W-:Y:S01]  /*84da0*/  IADD3 R0, R252, 0x1c4, RZ ;  /* 0x000001c4fc007810 */ /* 0x000fe20007ffe0ff */
[C---:B---3--:R-:W-:Y:S01]  /*84db0*/  IMAD.WIDE R24, R31.reuse, 0x4, R38 ;  /* 0x000000041f187825 */ /* 0x048fe200078e0226 */
[----:B------:R-:W-:Y:S02]  /*84dc0*/  IADD3 R31, R31, c[0x0][0x198], RZ ;  /* 0x000066001f1f7a10 */ /* 0x000fe40007ffe0ff */
[----:B------:R-:W-:Y:S02]  /*84dd0*/  ISETP.GE.AND P3, PT, R0, c[0x0][0x17c], PT ;  /* 0x00005f0000007a0c */ /* 0x000fe40003f66270 */
[----:B------:R-:W-:Y:S01]  /*84de0*/  IADD3 R3, R252, 0x1c5, RZ ;  /* 0x000001c5fc037810 */ /* 0x000fe20007ffe0ff */
[----:B----4-:R-:W-:Y:S01]  /*84df0*/  IMAD.WIDE R26, R31, 0x4, R36 ;  /* 0x000000041f1a7825 */ /* 0x010fe200078e0224 */
[----:B------:R-:W-:Y:S01]  /*84e00*/  @P5 STG.E [R22.64], R128 ;  /* 0x0000008016005986 */ /* 0x000fe2000c101906 */
[----:B------:R-:W-:-:S02]  /*84e10*/  ISETP.LT.AND P5, PT, R216, c[0x0][0x178], !P3 ;  /* 0x00005e00d8007a0c */ /* 0x000fc40005fa1270 */
[----:B--2---:R-:W-:Y:S01]  /*84e20*/  IMAD.WIDE R12, R31, 0x4, R38 ;  /* 0x000000041f0c7825 */ /* 0x004fe200078e0226 */
[----:B------:R-:W-:Y:S01]  /*84e30*/  ISETP.GE.AND P0, PT, R3, c[0x0][0x17c], PT ;  /* 0x00005f0003007a0c */ /* 0x000fe20003f06270 */
[----:B------:R1:W-:Y:S01]  /*84e40*/  @P6 STG.E [R24.64], R16 ;  /* 0x0000001018006986 */ /* 0x0003e2000c101906 */
[----:B------:R-:W-:Y:S02]  /*84e50*/  IADD3 R33, R31, c[0x0][0x198], RZ ;  /* 0x000066001f217a10 */ /* 0x000fe40007ffe0ff */
[----:B------:R-:W-:Y:S01]  /*84e60*/  ISETP.LT.AND P6, PT, R184, c[0x0][0x178], !P3 ;  /* 0x00005e00b8007a0c */ /* 0x000fe20005fc1270 */
[----:B------:R-:W-:Y:S01]  /*84e70*/  @P1 STG.E [R26.64], R129 ;  /* 0x000000811a001986 */ /* 0x000fe2000c101906 */
[----:B------:R-:W-:-:S03]  /*84e80*/  IADD3 R0, R252, 0x1c6, RZ ;  /* 0x000001c6fc007810 */ /* 0x000fc60007ffe0ff */
[----:B------:R2:W-:Y:S01]  /*84e90*/  @P4 STG.E [R12.64], R17 ;  /* 0x000000110c004986 */ /* 0x0005e2000c101906 */
[----:B------:R-:W-:Y:S01]  /*84ea0*/  ISETP.LT.AND P4, PT, R216, c[0x0][0x178], !P0 ;  /* 0x00005e00d8007a0c */ /* 0x000fe20004781270 */
[C---:B------:R-:W-:Y:S01]  /*84eb0*/  IMAD.WIDE R28, R33.reuse, 0x4, R38 ;  /* 0x00000004211c7825 */ /* 0x040fe200078e0226 */
[----:B------:R-:W-:Y:S01]  /*84ec0*/  ISETP.LT.AND P0, PT, R184, c[0x0][0x178], !P0 ;  /* 0x00005e00b8007a0c */ /* 0x000fe20004701270 */
[----:B------:R-:W3:Y:S02]  /*84ed0*/  LDS.128 R20, [R2+0x800] ;  /* 0x0008000002147984 */ /* 0x000ee40000000c00 */
[C-C-:B-1----:R-:W-:Y:S01]  /*84ee0*/  IMAD.WIDE R24, R33.reuse, 0x4, R36.reuse ;  /* 0x0000000421187825 */ /* 0x142fe200078e0224 */
[----:B------:R-:W-:Y:S02]  /*84ef0*/  IADD3 R33, R33, c[0x0][0x198], RZ ;  /* 0x0000660021217a10 */ /* 0x000fe40007ffe0ff */
[----:B------:R-:W-:Y:S02]  /*84f00*/  ISETP.GE.AND P2, PT, R0, c[0x0][0x17c], PT ;  /* 0x00005f0000007a0c */ /* 0x000fe40003f46270 */
[----:B------:R-:W-:Y:S01]  /*84f10*/  IADD3 R3, R252, 0x1c7, RZ ;  /* 0x000001c7fc037810 */ /* 0x000fe20007ffe0ff */
[----:B------:R-:W-:Y:S01]  /*84f20*/  IMAD.WIDE R30, R33, 0x4, R36 ;  /* 0x00000004211e7825 */ /* 0x000fe200078e0224 */
        /* <DEDUP_REMOVED lines=13> */
[----:B------:R-:W4:Y:S02]  /*85000*/  LDS.128 R24, [R242+0x800] ;  /* 0x00080000f2187984 */ /* 0x000f240000000c00 */
[C---:B-1----:R-:W-:Y:S01]  /*85010*/  IMAD.WIDE R28, R35.reuse, 0x4, R38 ;  /* 0x00000004231c7825 */ /* 0x042fe200078e0226 */
[----:B------:R-:W-:Y:S02]  /*85020*/  IADD3 R35, R35, c[0x0][0x198], RZ ;  /* 0x0000660023237a10 */ /* 0x000fe40007ffe0ff */
[----:B------:R-:W-:Y:S01]  /*85030*/  ISETP.GE.AND P1, PT, R0, c[0x0][0x17c], PT ;  /* 0x00005f0000007a0c */ /* 0x000fe20003f26270 */
[----:B------:R1:W-:Y:S01]  /*85040*/  @P5 STG.E [R16.64], R160 ;  /* 0x000000a010005986 */ /* 0x0003e2000c101906 */
[----:B------:R-:W-:Y:S01]  /*85050*/  IADD3 R3, R252, 0x1c9, RZ ;  /* 0x000001c9fc037810 */ /* 0x000fe20007ffe0ff */
[----:B------:R-:W-:Y:S01]  /*85060*/  IMAD.WIDE R32, R35, 0x4, R36 ;  /* 0x0000000423207825 */ /* 0x000fe200078e0224 */
[----:B------:R-:W-:-:S03]  /*85070*/  ISETP.LT.AND P5, PT, R216, c[0x0][0x178], !P1 ;  /* 0x00005e00d8007a0c */ /* 0x000fc60004fa1270 */
[----:B--2---:R-:W-:Y:S01]  /*85080*/  IMAD.WIDE R8, R35, 0x4, R38 ;  /* 0x0000000423087825 */ /* 0x004fe200078e0226 */
[----:B------:R-:W-:Y:S01]  /*85090*/  ISETP.GE.AND P2, PT, R3, c[0x0][0x17c], PT ;  /* 0x00005f0003007a0c */ /* 0x000fe20003f46270 */
[----:B------:R-:W-:Y:S01]  /*850a0*/  @P6 STG.E [R28.64], R4 ;  /* 0x000000041c006986 */ /* 0x000fe2000c101906 */
        /* <DEDUP_REMOVED lines=8> */
[----:B------:R-:W4:Y:S01]  /*85130*/  LDS.128 R28, [R241+0x800] ;  /* 0x00080000f11c7984 */ /* 0x000f220000000c00 */
[C---:B------:R-:W-:Y:S02]  /*85140*/  IADD3 R35, R41.reuse, c[0x0][0x198], RZ ;  /* 0x0000660029237a10 */ /* 0x040fe40007ffe0ff */
[----:B------:R-:W-:Y:S01]  /*85150*/  ISETP.GE.AND P4, PT, R0, c[0x0][0x17c], PT ;  /* 0x00005f0000007a0c */ /* 0x000fe20003f86270 */
[----:B-1----:R-:W-:Y:S01]  /*85160*/  IMAD.WIDE R16, R41, 0x4, R38 ;  /* 0x0000000429107825 */ /* 0x002fe200078e0226 */
[----:B------:R-:W-:Y:S01]  /*85170*/  IADD3 R3, R252, 0x1cb, RZ ;  /* 0x000001cbfc037810 */ /* 0x000fe20007ffe0ff */
[----:B------:R1:W-:Y:S01]  /*85180*/  @P5 STG.E [R12.64], R116 ;  /* 0x000000740c005986 */ /* 0x0003e2000c101906 */
[----:B------:R-:W-:Y:S01]  /*85190*/  ISETP.LT.AND P5, PT, R216, c[0x0][0x178], !P4 ;  /* 0x00005e00d8007a0c */ /* 0x000fe200067a1270 */
[----:B------:R-:W-:Y:S01]  /*851a0*/  IMAD.WIDE R40, R35, 0x4, R36 ;  /* 0x0000000423287825 */ /* 0x000fe200078e0224 */
[----:B------:R-:W-:-:S03]  /*851b0*/  ISETP.GE.AND P1, PT, R3, c[0x0][0x17c], PT ;  /* 0x00005f0003007a0c */ /* 0x000fc60003f26270 */
[C---:B--2---:R-:W-:Y:S01]  /*851c0*/  IMAD.WIDE R4, R35.reuse, 0x4, R38 ;  /* 0x0000000423047825 */ /* 0x044fe200078e0226 */
[----:B------:R-:W-:Y:S01]  /*851d0*/  IADD3 R43, R35, c[0x0][0x198], RZ ;  /* 0x00006600232b7a10 */ /* 0x000fe20007ffe0ff */
[----:B---3--:R2:W-:Y:S01]  /*851e0*/  @P6 STG.E [R16.64], R20 ;  /* 0x0000001410006986 */ /* 0x0085e2000c101906 */
[----:B------:R-:W-:Y:S02]  /*851f0*/  IADD3 R0, R252, 0x1cc, RZ ;  /* 0x000001ccfc007810 */ /* 0x000fe40007ffe0ff */
[----:B------:R-:W-:Y:S01]  /*85200*/  ISETP.LT.AND P6, PT, R184, c[0x0][0x178], !P4 ;  /* 0x00005e00b8007a0c */ /* 0x000fe200067c1270 */
[----:B------:R-:W-:Y:S01]  /*85210*/  @P3 STG.E [R40.64], R117 ;  /* 0x0000007528003986 */ /* 0x000fe2000c101906 */
[----:B------:R-:W-:-:S03]  /*85220*/  IMAD.WIDE R8, R43, 0x4, R36 ;  /* 0x000000042b087825 */ /* 0x000fc600078e0224 */
[----:B------:R3:W-:Y:S01]  /*85230*/  @P2 STG.E [R4.64], R21 ;  /* 0x0000001504002986 */ /* 0x0007e2000c101906 */
[----:B------:R-:W-:Y:S01]  /*85240*/  ISETP.LT.AND P2, PT, R216, c[0x0][0x178], !P1 ;  /* 0x00005e00d8007a0c */ /* 0x000fe20004f41270 */
[C---:B-1----:R-:W-:Y:S01]  /*85250*/  IMAD.WIDE R12, R43.reuse, 0x4, R38 ;  /* 0x000000042b0c7825 */ /* 0x042fe200078e0226 */
[----:B------:R-:W-:Y:S01]  /*85260*/  ISETP.LT.AND P1, PT, R184, c[0x0][0x178], !P1 ;  /* 0x00005e00b8007a0c */ /* 0x000fe20004f21270 */
[----:B------:R-:W1:Y:S01]  /*85270*/  LDS.128 R32, [R240+0x800] ;  /* 0x00080000f0207984 */ /* 0x000e620000000c00 */
[----:B------:R-:W-:Y:S02]  /*85280*/  ISETP.GE.AND P0, PT, R0, c[0x0][0x17c], PT ;  /* 0x00005f0000007a0c */ /* 0x000fe40003f06270 */
[----:B------:R-:W-:Y:S01]  /*85290*/  IADD3 R43, R43, c[0x0][0x198], RZ ;  /* 0x000066002b2b7a10 */ /* 0x000fe20007ffe0ff */
[----:B------:R4:W-:Y:S01]  /*852a0*/  @P5 STG.E [R8.64], R132 ;  /* 0x0000008408005986 */ /* 0x0009e2000c101906 */
[----:B------:R-:W-:Y:S02]  /*852b0*/  IADD3 R3, R252, 0x1cd, RZ ;  /* 0x000001cdfc037810 */ /* 0x000fe40007ffe0ff */
[----:B------:R-:W-:Y:S01]  /*852c0*/  ISETP.LT.AND P5, PT, R216, c[0x0][0x178], !P0 ;  /* 0x00005e00d8007a0c */ /* 0x000fe200047a1270 */
[C---:B--2---:R-:W-:Y:S01]  /*852d0*/  IMAD.WIDE R16, R43.reuse, 0x4, R36 ;  /* 0x000000042b107825 */ /* 0x044fe200078e0224 */
[----:B---3--:R-:W-:-:S03]  /*852e0*/  IADD3 R21, R43, c[0x0][0x198], RZ ;  /* 0x000066002b157a10 */ /* 0x008fc60007ffe0ff */
[----:B------:R-:W-:Y:S01]  /*852f0*/  IMAD.WIDE R4, R43, 0x4, R38 ;  /* 0x000000042b047825 */ /* 0x000fe200078e0226 */
[----:B------:R-:W-:Y:S01]  /*85300*/  ISETP.GE.AND P4, PT, R3, c[0x0][0x17c], PT ;  /* 0x00005f0003007a0c */ /* 0x000fe20003f86270 */
[----:B----4-:R2:W-:Y:S01]  /*85310*/  @P6 STG.E [R12.64], R24 ;  /* 0x000000180c006986 */ /* 0x0105e2000c101906 */
[----:B------:R-:W-:Y:S01]  /*85320*/  IADD3 R0, R252, 0x1ce, RZ ;  /* 0x000001cefc007810 */ /* 0x000fe20007ffe0ff */
[----:B------:R-:W-:Y:S01]  /*85330*/  IMAD.WIDE R8, R21, 0x4, R36 ;  /* 0x0000000415087825 */ /* 0x000fe200078e0224 */
[----:B------:R-:W-:Y:S01]  /*85340*/  ISETP.LT.AND P6, PT, R184, c[0x0][0x178], !P0 ;  /* 0x00005e00b8007a0c */ /* 0x000fe200047c1270 */
[----:B------:R3:W-:Y:S01]  /*85350*/  @P2 STG.E [R16.64], R133 ;  /* 0x0000008510002986 */ /* 0x0007e2000c101906 */
[----:B------:R-:W-:-:S03]  /*85360*/  ISETP.GE.AND P3, PT, R0, c[0x0][0x17c], PT ;  /* 0x00005f0000007a0c */ /* 0x000fc60003f66270 */
[----:B------:R4:W-:Y:S01]  /*85370*/  @P1 STG.E [R4.64], R25 ;  /* 0x0000001904001986 */ /* 0x0009e2000c101906 */
[----:B------:R-:W-:Y:S02]  /*85380*/  ISETP.LT.AND P1, PT, R216, c[0x0][0x178], !P4 ;  /* 0x00005e00d8007a0c */ /* 0x000fe40006721270 */
[----:B------:R-:W-:Y:S01]  /*85390*/  ISETP.LT.AND P4, PT, R184, c[0x0][0x178], !P4 ;  /* 0x00005e00b8007a0c */ /* 0x000fe20006781270 */
[C---:B--2---:R-:W-:Y:S01]  /*853a0*/  IMAD.WIDE R12, R21.reuse, 0x4, R38 ;  /* 0x00000004150c7825 */ /* 0x044fe200078e0226 */
[----:B------:R-:W2:Y:S01]  /*853b0*/  LDS.128 R40, [R2+0x1000] ;  /* 0x0010000002287984 */ /* 0x000ea20000000c00 */
[----:B------:R-:W-:-:S03]  /*853c0*/  IADD3 R21, R21, c[0x0][0x198], RZ ;  /* 0x0000660015157a10 */ /* 0x000fc60007ffe0ff */
[----:B------:R1:W-:Y:S01]  /*853d0*/  @P5 STG.E [R8.64], R148 ;  /* 0x0000009408005986 */ /* 0x0003e2000c101906 */
[----:B------:R-:W-:Y:S01]  /*853e0*/  ISETP.LT.AND P5, PT, R216, c[0x0][0x178], !P3 ;  /* 0x00005e00d8007a0c */ /* 0x000fe20005fa1270 */
[C---:B---3--:R-:W-:Y:S01]  /*853f0*/  IMAD.WIDE R16, R21.reuse, 0x4, R36 ;  /* 0x0000000415107825 */ /* 0x048fe200078e0224 */
[C---:B------:R-:W-:Y:S02]  /*85400*/  IADD3 R3, R252.reuse, 0x1cf, RZ ;  /* 0x000001cffc037810 */ /* 0x040fe40007ffe0ff */
[C---:B----4-:R-:W-:Y:S01]  /*85410*/  IADD3 R25, R21.reuse, c[0x0][0x198], RZ ;  /* 0x0000660015197a10 */ /* 0x050fe20007ffe0ff */
[----:B------:R-:W-:Y:S01]  /*85420*/  IMAD.WIDE R4, R21, 0x4, R38 ;  /* 0x0000000415047825 */ /* 0x000fe200078e0226 */
[----:B------:R-:W-:Y:S01]  /*85430*/  ISETP.GE.AND P0, PT, R3, c[0x0][0x17c], PT ;  /* 0x00005f0003007a0c */ /* 0x000fe20003f06270 */
[----:B------:R3:W-:Y:S01]  /*85440*/  @P6 STG.E [R12.64], R28 ;  /* 0x0000001c0c006986 */ /* 0x0007e2000c101906 */
[----:B------:R-:W-:Y:S02]  /*85450*/  IADD3 R0, R252, 0x1d0, RZ ;  /* 0x000001d0fc007810 */ /* 0x000fe40007ffe0ff */
[----:B------:R-:W-:Y:S01]  /*85460*/  ISETP.LT.AND P6, PT, R184, c[0x0][0x178], !P3 ;  /* 0x00005e00b8007a0c */ /* 0x000fe20005fc1270 */
[----:B------:R4:W-:Y:S01]  /*85470*/  @P1 STG.E [R16.64], R149 ;  /* 0x0000009510001986 */ /* 0x0009e2000c101906 */
[----:B-1----:R-:W-:Y:S01]  /*85480*/  IMAD.WIDE R8, R25, 0x4, R36 ;  /* 0x0000000419087825 */ /* 0x002fe200078e0224 */
[----:B------:R-:W-:-:S02]  /*85490*/  ISETP.GE.AND P2, PT, R0, c[0x0][0x17c], PT ;  /* 0x00005f0000007a0c */ /* 0x000fc40003f46270 */
[----:B------:R1:W-:Y:S01]  /*854a0*/  @P4 STG.E [R4.64], R29 ;  /* 0x0000001d04004986 */ /* 0x0003e2000c101906 */
[----:B------:R-:W-:Y:S02]  /*854b0*/  ISETP.LT.AND P4, PT, R216, c[0x0][0x178], !P0 ;  /* 0x00005e00d8007a0c */ /* 0x000fe40004781270 */
[----:B------:R-:W-:Y:S01]  /*854c0*/  ISETP.LT.AND P0, PT, R184, c[0x0][0x178], !P0 ;  /* 0x00005e00b8007a0c */ /* 0x000fe20004701270 */
[C---:B---3--:R-:W-:Y:S01]  /*854d0*/  IMAD.WIDE R12, R25.reuse, 0x4, R38 ;  /* 0x00000004190c7825 */ /* 0x048fe200078e0226 */
[----:B------:R-:W-:Y:S01]  /*854e0*/  IADD3 R25, R25, c[0x0][0x198], RZ ;  /* 0x0000660019197a10 */ /* 0x000fe20007ffe0ff */
[----:B------:R3:W-:Y:S01]  /*854f0*/  @P5 STG.E [R8.64], R164 ;  /* 0x000000a408005986 */ /* 0x0007e2000c101906 */
[----:B------:R-:W-:Y:S02]  /*85500*/  ISETP.LT.AND P5, PT, R216, c[0x0][0x178], !P2 ;  /* 0x00005e00d8007a0c */ /* 0x000fe400057a1270 */
[----:B------:R-:W-:Y:S01]  /*85510*/  IADD3 R3, R252, 0x1d1, RZ ;  /* 0x000001d1fc037810 */ /* 0x000fe20007ffe0ff */
[C---:B----4-:R-:W-:Y:S01]  /*85520*/  IMAD.WIDE R16, R25.reuse, 0x4, R36 ;  /* 0x0000000419107825 */ /* 0x050fe200078e0224 */
[----:B------:R-:W-:-:S03]  /*85530*/  IADD3 R21, R25, c[0x0][0x198], RZ ;  /* 0x0000660019157a10 */ /* 0x000fc60007ffe0ff */
[----:B-1----:R-:W-:Y:S01]  /*85540*/  IMAD.WIDE R4, R25, 0x4, R38 ;  /* 0x0000000419047825 */ /* 0x002fe200078e0226 */
[----:B------:R-:W-:Y:S01]  /*85550*/  IADD3 R0, R252, 0x1d2, RZ ;  /* 0x000001d2fc007810 */ /* 0x000fe20007ffe0ff */
[----:B------:R1:W-:Y:S01]  /*85560*/  @P6 STG.E [R12.64], R32 ;  /* 0x000000200c006986 */ /* 0x0003e2000c101906 */
[----:B------:R-:W-:Y:S01]  /*85570*/  ISETP.GE.AND P3, PT, R3, c[0x0][0x17c], PT ;  /* 0x00005f0003007a0c */ /* 0x000fe20003f66270 */
[----:B---3--:R-:W-:Y:S01]  /*85580*/  IMAD.WIDE R8, R21, 0x4, R36 ;  /* 0x0000000415087825 */ /* 0x008fe200078e0224 */
[----:B------:R-:W-:Y:S01]  /*85590*/  ISETP.LT.AND P6, PT, R184, c[0x0][0x178], !P2 ;  /* 0x00005e00b8007a0c */ /* 0x000fe200057c1270 */
[----:B------:R3:W-:Y:S01]  /*855a0*/  @P4 STG.E [R16.64], R165 ;  /* 0x000000a510004986 */ /* 0x0007e2000c101906 */
[----:B------:R-:W-:-:S03]  /*855b0*/  ISETP.GE.AND P1, PT, R0, c[0x0][0x17c], PT ;  /* 0x00005f0000007a0c */ /* 0x000fc60003f26270 */
[----:B------:R4:W-:Y:S01]  /*855c0*/  @P0 STG.E [R4.64], R33 ;  /* 0x0000002104000986 */ /* 0x0009e2000c101906 */
[----:B------:R-:W-:Y:S02]  /*855d0*/  ISETP.LT.AND P0, PT, R216, c[0x0][0x178], !P3 ;  /* 0x00005e00d8007a0c */ /* 0x000fe40005f01270 */
[----:B------:R-:W-:Y:S01]  /*855e0*/  ISETP.LT.AND P3, PT, R184, c[0x0][0x178], !P3 ;  /* 0x00005e00b8007a0c */ /* 0x000fe20005f61270 */
[C---:B-1----:R-:W-:Y:S01]  /*855f0*/  IMAD.WIDE R12, R21.reuse, 0x4, R38 ;  /* 0x00000004150c7825 */ /* 0x042fe200078e0226 */
[----:B------:R1:W-:Y:S01]  /*85600*/  @P5 STG.E [R8.64], R120 ;  /* 0x0000007808005986 */ /* 0x0003e2000c101906 */
[----:B------:R-:W-:Y:S02]  /*85610*/  IADD3 R21, R21, c[0x0][0x198], RZ ;  /* 0x0000660015157a10 */ /* 0x000fe40007ffe0ff */
[----:B------:R-:W-:Y:S02]  /*85620*/  ISETP.LT.AND P5, PT, R216, c[0x0][0x178], !P1 ;  /* 0x00005e00d8007a0c */ /* 0x000fe40004fa1270 */
[----:B------:R-:W-:Y:S01]  /*85630*/  IADD3 R3, R252, 0x1d3, RZ ;  /* 0x000001d3fc037810 */ /* 0x000fe20007ffe0ff */
[C---:B---3--:R-:W-:Y:S01]  /*85640*/  IMAD.WIDE R16, R21.reuse, 0x4, R36 ;  /* 0x0000000415107825 */ /* 0x048fe200078e0224 */
[----:B------:R-:W-:-:S02]  /*85650*/  IADD3 R25, R21, c[0x0][0x198], RZ ;  /* 0x0000660015197a10 */ /* 0x000fc40007ffe0ff */
[----:B------:R-:W-:Y:S01]  /*85660*/  IADD3 R0, R252, 0x1d4, RZ ;  /* 0x000001d4fc007810 */ /* 0x000fe20007ffe0ff */
[----:B----4-:R-:W-:Y:S01]  /*85670*/  IMAD.WIDE R4, R21, 0x4, R38 ;  /* 0x0000000415047825 */ /* 0x010fe200078e0226 */
[----:B------:R-:W-:Y:S01]  /*85680*/  ISETP.GE.AND P2, PT, R3, c[0x0][0x17c], PT ;  /* 0x00005f0003007a0c */ /* 0x000fe20003f46270 */
[----:B--2---:R2:W-:Y:S01]  /*85690*/  @P6 STG.E [R12.64], R40 ;  /* 0x000000280c006986 */ /* 0x0045e2000c101906 */
[----:B------:R-:W-:Y:S01]  /*856a0*/  ISETP.LT.AND P6, PT, R184, c[0x0][0x178], !P1 ;  /* 0x00005e00b8007a0c */ /* 0x000fe20004fc1270 */
[----:B-1----:R-:W-:Y:S01]  /*856b0*/  IMAD.WIDE R8, R25, 0x4, R36 ;  /* 0x0000000419087825 */ /* 0x002fe200078e0224 */
[----:B------:R-:W-:Y:S01]  /*856c0*/  ISETP.GE.AND P4, PT, R0, c[0x0][0x17c], PT ;  /* 0x00005f0000007a0c */ /* 0x000fe20003f86270 */
[----:B------:R1:W-:Y:S01]  /*856d0*/  @P0 STG.E [R16.64], R121 ;  /* 0x0000007910000986 */ /* 0x0003e2000c101906 */
[----:B------:R-:W-:-:S03]  /*856e0*/  IADD3 R3, R252, 0x1d5, RZ ;  /* 0x000001d5fc037810 */ /* 0x000fc60007ffe0ff */
[----:B------:R3:W-:Y:S01]  /*856f0*/  @P3 STG.E [R4.64], R41 ;  /* 0x0000002904003986 */ /* 0x0007e2000c101906 */
[----:B------:R-:W-:Y:S02]  /*85700*/  ISETP.LT.AND P3, PT, R216, c[0x0][0x178], !P2 ;  /* 0x00005e00d8007a0c */ /* 0x000fe40005761270 */
[----:B------:R-:W-:Y:S01]  /*85710*/  ISETP.LT.AND P2, PT, R184, c[0x0][0x178], !P2 ;  /* 0x00005e00b8007a0c */ /* 0x000fe20005741270 */
[C---:B--2---:R-:W-:Y:S01]  /*85720*/  IMAD.WIDE R12, R25.reuse, 0x4, R38 ;  /* 0x00000004190c7825 */ /* 0x044fe200078e0226 */
[----:B------:R2:W-:Y:S01]  /*85730*/  @P5 STG.E [R8.64], R136 ;  /* 0x0000008808005986 */ /* 0x0005e2000c101906 */
[----:B------:R-:W-:Y:S02]  /*85740*/  IADD3 R25, R25, c[0x0][0x198], RZ ;  /* 0x0000660019197a10 */ /* 0x000fe40007ffe0ff */
[----:B------:R-:W-:Y:S02]  /*85750*/  ISETP.LT.AND P5, PT, R216, c[0x0][0x178], !P4 ;  /* 0x00005e00d8007a0c */ /* 0x000fe400067a1270 */
[----:B------:R-:W-:-:S02]  /*85760*/  ISETP.LT.AND P4, PT, R184, c[0x0][0x178], !P4 ;  /* 0x00005e00b8007a0c */ /* 0x000fc40006781270 */
[----:B------:R-:W-:Y:S02]  /*85770*/  ISETP.GE.AND P1, PT, R3, c[0x0][0x17c], PT ;  /* 0x00005f0003007a0c */ /* 0x000fe40003f26270 */
[C---:B------:R-:W-:Y:S01]  /*85780*/  IADD3 R3, R25.reuse, c[0x0][0x198], RZ ;  /* 0x0000660019037a10 */ /* 0x040fe20007ffe0ff */
[C---:B-1----:R-:W-:Y:S01]  /*85790*/  IMAD.WIDE R16, R25.reuse, 0x4, R36 ;  /* 0x0000000419107825 */ /* 0x042fe200078e0224 */
[----:B------:R-:W-:Y:S01]  /*857a0*/  IADD3 R0, R252, 0x1d6, RZ ;  /* 0x000001d6fc007810 */ /* 0x000fe20007ffe0ff */
[----:B------:R1:W-:Y:S02]  /*857b0*/  @P6 STG.E [R12.64], R44 ;  /* 0x0000002c0c006986 */ /* 0x0003e4000c101906 */
[----:B---3--:R-:W-:Y:S01]  /*857c0*/  IMAD.WIDE R4, R25, 0x4, R38 ;  /* 0x0000000419047825 */ /* 0x008fe200078e0226 */
[----:B------:R-:W-:Y:S01]  /*857d0*/  ISETP.GE.AND P0, PT, R0, c[0x0][0x17c], PT ;  /* 0x00005f0000007a0c */ /* 0x000fe20003f06270 */
[----:B------:R3:W-:Y:S02]  /*857e0*/  @P3 STG.E [R16.64], R137 ;  /* 0x0000008910003986 */ /* 0x0007e4000c101906 */
[----:B--2---:R-:W-:-:S02]  /*857f0*/  IMAD.WIDE R8, R3, 0x4, R36 ;  /* 0x0000000403087825 */ /* 0x004fc400078e0224 */
[----:B------:R2:W-:Y:S01]  /*85800*/  @P2 STG.E [R4.64], R45 ;  /* 0x0000002d04002986 */ /* 0x0005e2000c101906 */
[----:B------:R-:W-:Y:S01]  /*85810*/  ISETP.LT.AND P2, PT, R216, c[0x0][0x178], !P1 ;  /* 0x00005e00d8007a0c */ /* 0x000fe20004f41270 */
[C---:B-1----:R-:W-:Y:S02]  /*85820*/  IMAD.WIDE R12, R3.reuse, 0x4, R38 ;  /* 0x00000004030c7825 */ /* 0x042fe400078e0226 */
[----:B------:R1:W-:Y:S01]  /*85830*/  @P5 STG.E [R8.64], R152 ;  /* 0x0000009808005986 */ /* 0x0003e2000c101906 */
[----:B------:R-:W-:Y:S02]  /*85840*/  ISETP.LT.AND P1, PT, R184, c[0x0][0x178], !P1 ;  /* 0x00005e00b8007a0c */ /* 0x000fe40004f21270 */
[----:B------:R-:W-:Y:S01]  /*85850*/  IADD3 R3, R3, c[0x0][0x198], RZ ;  /* 0x0000660003037a10 */ /* 0x000fe20007ffe0ff */
[----:B------:R4:W-:Y:S01]  /*85860*/  @P4 STG.E [R12.64], R48 ;  /* 0x000000300c004986 */ /* 0x0009e2000c101906 */
[----:B------:R-:W-:Y:S02]  /*85870*/  ISETP.LT.AND P4, PT, R216, c[0x0][0x178], !P0 ;  /* 0x00005e00d8007a0c */ /* 0x000fe40004781270 */
[----:B------:R-:W-:-:S02]  /*85880*/  IADD3 R0, R252, 0x1d7, RZ ;  /* 0x000001d7fc007810 */ /* 0x000fc40007ffe0ff */
[C---:B---3--:R-:W-:Y:S01]  /*85890*/  IADD3 R17, R3.reuse, c[0x0][0x198], RZ ;  /* 0x0000660003117a10 */ /* 0x048fe20007ffe0ff */
[C---:B--2---:R-:W-:Y:S01]  /*858a0*/  IMAD.WIDE R4, R3.reuse, 0x4, R36 ;  /* 0x0000000403047825 */ /* 0x044fe200078e0224 */
[----:B------:R-:W-:Y:S02]  /*858b0*/  ISETP.GE.AND P6, PT, R0, c[0x0][0x17c], PT ;  /* 0x00005f0000007a0c */ /* 0x000fe40003fc6270 */
[----:B------:R-:W-:Y:S01]  /*858c0*/  IADD3 R0, R252, 0x1d8, RZ ;  /* 0x000001d8fc007810 */ /* 0x000fe20007ffe0ff */
[----:B------:R-:W-:Y:S01]  /*858d0*/  IMAD.WIDE R2, R3, 0x4, R38 ;  /* 0x0000000403027825 */ /* 0x000fe200078e0226 */
[----:B------:R2:W-:Y:S03]  /*858e0*/  @P2 STG.E [R4.64], R153 ;  /* 0x0000009904002986 */ /* 0x0005e6000c101906 */
[C---:B-1----:R-:W-:Y:S01]  /*858f0*/  IMAD.WIDE R8, R17.reuse, 0x4, R36 ;  /* 0x0000000411087825 */ /* 0x042fe200078e0224 */
[----:B------:R-:W-:Y:S01]  /*85900*/  ISETP.GE.AND P3, PT, R0, c[0x0][0x17c], PT ;  /* 0x00005f0000007a0c */ /* 0x000fe20003f66270 */
[----:B------:R1:W-:Y:S01]  /*85910*/  @P1 STG.E [R2.64], R49 ;  /* 0x0000003102001986 */ /* 0x0003e2000c101906 */
[----:B------:R-:W-:Y:S01]  /*85920*/  ISETP.LT.AND P5, PT, R184, c[0x0][0x178], !P0 ;  /* 0x00005e00b8007a0c */ /* 0x000fe200047a1270 */
[C---:B----4-:R-:W-:Y:S01]  /*85930*/  IMAD.WIDE R12, R17.reuse, 0x4, R38 ;  /* 0x00000004110c7825 */ /* 0x050fe200078e0226 */
[----:B------:R-:W-:Y:S01]  /*85940*/  ISETP.LT.AND P1, PT, R216, c[0x0][0x178], !P6 ;  /* 0x00005e00d8007a0c */ /* 0x000fe20007721270 */
[----:B------:R3:W-:Y:S01]  /*85950*/  @P4 STG.E [R8.64], R168 ;  /* 0x000000a808004986 */ /* 0x0007e2000c101906 */
[----:B------:R-:W-:-:S02]  /*85960*/  IADD3 R17, R17, c[0x0][0x198], RZ ;  /* 0x0000660011117a10 */ /* 0x000fc40007ffe0ff */
[----:B------:R-:W-:Y:S02]  /*85970*/  ISETP.LT.AND P6, PT, R184, c[0x0][0x178], !P6 ;  /* 0x00005e00b8007a0c */ /* 0x000fe400077c1270 */
[----:B------:R-:W-:Y:S02]  /*85980*/  ISETP.LT.AND P4, PT, R216, c[0x0][0x178], !P3 ;  /* 0x00005e00d8007a0c */ /* 0x000fe40005f81270 */
[C---:B------:R-:W-:Y:S01]  /*85990*/  IADD3 R21, R17.reuse, c[0x0][0x198], RZ ;  /* 0x0000660011157a10 */ /* 0x040fe20007ffe0ff */
[----:B--2---:R-:W-:Y:S01]  /*859a0*/  IMAD.WIDE R4, R17, 0x4, R36 ;  /* 0x0000000411047825 */ /* 0x004fe200078e0224 */
[----:B------:R-:W-:-:S03]  /*859b0*/  IADD3 R0, R252, 0x1d9, RZ ;  /* 0x000001d9fc007810 */ /* 0x000fc60007ffe0ff */
[----:B-1----:R-:W-:Y:S01]  /*859c0*/  IMAD.WIDE R2, R17, 0x4, R38 ;  /* 0x0000000411027825 */ /* 0x002fe200078e0226 */
[----:B------:R-:W-:Y:S01]  /*859d0*/  ISETP.GE.AND P0, PT, R0, c[0x0][0x17c], PT ;  /* 0x00005f0000007a0c */ /* 0x000fe20003f06270 */
[----:B------:R1:W-:Y:S02]  /*859e0*/  @P5 STG.E [R12.64], R52 ;  /* 0x000000340c005986 */ /* 0x0003e4000c101906 */
[----:B---3--:R-:W-:Y:S01]  /*859f0*/  IMAD.WIDE R8, R21, 0x4, R36 ;  /* 0x0000000415087825 */ /* 0x008fe200078e0224 */
[----:B------:R-:W-:Y:S01]  /*85a00*/  ISETP.LT.AND P5, PT, R184, c[0x0][0x178], !P3 ;  /* 0x00005e00b8007a0c */ /* 0x000fe20005fa1270 */
[----:B------:R2:W-:Y:S01]  /*85a10*/  @P1 STG.E [R4.64], R169 ;  /* 0x000000a904001986 */ /* 0x0005e2000c101906 */
[----:B------:R-:W-:-:S03]  /*85a20*/  IADD3 R0, R252, 0x1da, RZ ;  /* 0x000001dafc007810 */ /* 0x000fc60007ffe0ff */
[----:B------:R3:W-:Y:S01]  /*85a30*/  @P6 STG.E [R2.64], R53 ;  /* 0x0000003502006986 */ /* 0x0007e2000c101906 */
[----:B------:R-:W-:-:S03]  /*85a40*/  ISETP.LT.AND P6, PT, R216, c[0x0][0x178], !P0 ;  /* 0x00005e00d8007a0c */ /* 0x000fc600047c1270 */
[----:B------:R4:W-:Y:S01]  /*85a50*/  @P4 STG.E [R8.64], R124 ;  /* 0x0000007c08004986 */ /* 0x0009e2000c101906 */
[----:B------:R-:W-:Y:S01]  /*85a60*/  ISETP.LT.AND P4, PT, R184, c[0x0][0x178], !P0 ;  /* 0x00005e00b8007a0c */ /* 0x000fe20004781270 */
[C---:B-1----:R-:W-:Y:S01]  /*85a70*/  IMAD.WIDE R12, R21.reuse, 0x4, R38 ;  /* 0x00000004150c7825 */ /* 0x042fe200078e0226 */
[----:B------:R-:W-:Y:S02]  /*85a80*/  IADD3 R21, R21, c[0x0][0x198], RZ ;  /* 0x0000660015157a10 */ /* 0x000fe40007ffe0ff */
[----:B------:R-:W-:Y:S02]  /*85a90*/  ISETP.GE.AND P2, PT, R0, c[0x0][0x17c], PT ;  /* 0x00005f0000007a0c */ /* 0x000fe40003f46270 */
[----:B------:R-:W-:Y:S01]  /*85aa0*/  IADD3 R0, R252, 0x1db, RZ ;  /* 0x000001dbfc007810 */ /* 0x000fe20007ffe0ff */
[C---:B--2---:R-:W-:Y:S01]  /*85ab0*/  IMAD.WIDE R4, R21.reuse, 0x4, R36 ;  /* 0x0000000415047825 */ /* 0x044fe200078e0224 */
[----:B------:R1:W-:Y:S03]  /*85ac0*/  @P5 STG.E [R12.64], R56 ;  /* 0x000000380c005986 */ /* 0x0003e6000c101906 */
[----:B---3--:R-:W-:Y:S01]  /*85ad0*/  IMAD.WIDE R2, R21, 0x4, R38 ;  /* 0x0000000415027825 */ /* 0x008fe200078e0226 */
[----:B------:R-:W-:Y:S01]  /*85ae0*/  ISETP.GE.AND P3, PT, R0, c[0x0][0x17c], PT ;  /* 0x00005f0000007a0c */ /* 0x000fe20003f66270 */
[----:B------:R2:W-:Y:S01]  /*85af0*/  @P6 STG.E [R4.64], R125 ;  /* 0x0000007d04006986 */ /* 0x0005e2000c101906 */
[----:B------:R-:W-:-:S02]  /*85b00*/  ISETP.LT.AND P5, PT, R216, c[0x0][0x178], !P2 ;  /* 0x00005e00d8007a0c */ /* 0x000fc400057a1270 */
[----:B------:R-:W-:Y:S01]  /*85b10*/  IADD3 R17, R21, c[0x0][0x198], RZ ;  /* 0x0000660015117a10 */ /* 0x000fe20007ffe0ff */
[----:B------:R3:W-:Y:S01]  /*85b20*/  @P4 STG.E [R2.64], R57 ;  /* 0x0000003902004986 */ /* 0x0007e2000c101906 */
[----:B------:R-:W-:Y:S02]  /*85b30*/  ISETP.LT.AND P6, PT, R184, c[0x0][0x178], !P2 ;  /* 0x00005e00b8007a0c */ /* 0x000fe400057c1270 */
[----:B------:R-:W-:Y:S02]  /*85b40*/  ISETP.LT.AND P4, PT, R216, c[0x0][0x178], !P3 ;  /* 0x00005e00d8007a0c */ /* 0x000fe40005f81270 */
[----:B------:R-:W-:Y:S02]  /*85b50*/  ISETP.LT.AND P3, PT, R184, c[0x0][0x178], !P3 ;  /* 0x00005e00b8007a0c */ /* 0x000fe40005f61270 */
[----:B------:R-:W-:Y:S02]  /*85b60*/  IADD3 R0, R252, 0x1dc, RZ ;  /* 0x000001dcfc007810 */ /* 0x000fe40007ffe0ff */
[C---:B------:R-:W-:Y:S01]  /*85b70*/  IADD3 R21, R17.reuse, c[0x0][0x198], RZ ;  /* 0x0000660011157a10 */ /* 0x040fe20007ffe0ff */
[----:B----4-:R-:W-:Y:S01]  /*85b80*/  IMAD.WIDE R8, R17, 0x4, R36 ;  /* 0x0000000411087825 */ /* 0x010fe200078e0224 */
[----:B------:R-:W-:-:S02]  /*85b90*/  ISETP.GE.AND P1, PT, R0, c[0x0][0x17c], PT ;  /* 0x00005f0000007a0c */ /* 0x000fc40003f26270 */
[----:B------:R-:W-:Y:S01]  /*85ba0*/  IADD3 R0, R252, 0x1dd, RZ ;  /* 0x000001ddfc007810 */ /* 0x000fe20007ffe0ff */
[----:B-1----:R-:W-:Y:S01]  /*85bb0*/  IMAD.WIDE R12, R17, 0x4, R38 ;  /* 0x00000004110c7825 */ /* 0x002fe200078e0226 */
[----:B------:R1:W-:Y:S03]  /*85bc0*/  @P5 STG.E [R8.64], R140 ;  /* 0x0000008c08005986 */ /* 0x0003e6000c101906 */
[----:B--2---:R-:W-:Y:S01]  /*85bd0*/  IMAD.WIDE R4, R21, 0x4, R36 ;  /* 0x0000000415047825 */ /* 0x004fe200078e0224 */
[----:B------:R-:W-:-:S03]  /*85be0*/  ISETP.GE.AND P0, PT, R0, c[0x0][0x17c], PT ;  /* 0x00005f0000007a0c */ /* 0x000fc60003f06270 */
[C---:B------:R-:W-:Y:S01]  /*85bf0*/  IMAD.WIDE R16, R21.reuse, 0x4, R38 ;  /* 0x0000000415107825 */ /* 0x040fe200078e0226 */
[----:B------:R-:W-:Y:S01]  /*85c00*/  @P6 STG.E [R12.64], R60 ;  /* 0x0000003c0c006986 */ /* 0x000fe2000c101906 */
[----:B------:R-:W-:Y:S02]  /*85c10*/  ISETP.LT.AND P5, PT, R216, c[0x0][0x178], !P1 ;  /* 0x00005e00d8007a0c */ /* 0x000fe40004fa1270 */
[----:B------:R-:W-:Y:S01]  /*85c20*/  IADD3 R21, R21, c[0x0][0x198], RZ ;  /* 0x0000660015157a10 */ /* 0x000fe20007ffe0ff */
[----:B------:R2:W-:Y:S01]  /*85c30*/  @P4 STG.E [R4.64], R141 ;  /* 0x0000008d04004986 */ /* 0x0005e2000c101906 */
[----:B------:R-:W-:-:S03]  /*85c40*/  ISETP.LT.AND P1, PT, R184, c[0x0][0x178], !P1 ;  /* 0x00005e00b8007a0c */ /* 0x000fc60004f21270 */
[----:B------:R4:W-:Y:S01]  /*85c50*/  @P3 STG.E [R16.64], R61 ;  /* 0x0000003d10003986 */ /* 0x0009e2000c101906 */
[----:B------:R-:W-:Y:S02]  /*85c60*/  ISETP.LT.AND P3, PT, R216, c[0x0][0x178], !P0 ;  /* 0x00005e00d8007a0c */ /* 0x000fe40004761270 */
[----:B------:R-:W-:Y:S02]  /*85c70*/  ISETP.LT.AND P4, PT, R184, c[0x0][0x178], !P0 ;  /* 0x00005e00b8007a0c */ /* 0x000fe40004781270 */
[----:B------:R-:W-:Y:S02]  /*85c80*/  IADD3 R0, R252, 0x1de, RZ ;  /* 0x000001defc007810 */ /* 0x000fe40007ffe0ff */
[C---:B------:R-:W-:Y:S01]  /*85c90*/  IADD3 R25, R21.reuse, c[0x0][0x198], RZ ;  /* 0x0000660015197a10 */ /* 0x040fe20007ffe0ff */
[C---:B---3--:R-:W-:Y:S01]  /*85ca0*/  IMAD.WIDE R2, R21.reuse, 0x4, R36 ;  /* 0x0000000415027825 */ /* 0x048fe200078e0224 */
[----:B------:R-:W-:Y:S02]  /*85cb0*/  ISETP.GE.AND P2, PT, R0, c[0x0][0x17c], PT ;  /* 0x00005f0000007a0c */ /* 0x000fe40003f46270 */
[----:B------:R-:W-:Y:S01]  /*85cc0*/  IADD3 R0, R252, 0x1df, RZ ;  /* 0x000001dffc007810 */ /* 0x000fe20007ffe0ff */
[----:B-1----:R-:W-:Y:S01]  /*85cd0*/  IMAD.WIDE R8, R21, 0x4, R38 ;  /* 0x0000000415087825 */ /* 0x002fe200078e0226 */
[----:B------:R1:W-:Y:S03]  /*85ce0*/  @P5 STG.E [R2.64], R156 ;  /* 0x0000009c02005986 */ /* 0x0003e6000c101906 */
[----:B--2---:R-:W-:Y:S01]  /*85cf0*/  IMAD.WIDE R4, R25, 0x4, R36 ;  /* 0x0000000419047825 */ /* 0x004fe200078e0224 */
[----:B------:R-:W-:-:S03]  /*85d00*/  ISETP.GE.AND P6, PT, R0, c[0x0][0x17c], PT ;  /* 0x00005f0000007a0c */ /* 0x000fc60003fc6270 */
[C---:B------:R-:W-:Y:S01]  /*85d10*/  IMAD.WIDE R12, R25.reuse, 0x4, R38 ;  /* 0x00000004190c7825 */ /* 0x040fe200078e0226 */
[----:B------:R2:W-:Y:S01]  /*85d20*/  @P1 STG.E [R8.64], R64 ;  /* 0x0000004008001986 */ /* 0x0005e2000c101906 */
[----:B------:R-:W-:Y:S02]  /*85d30*/  ISETP.LT.AND P5, PT, R216, c[0x0][0x178], !P2 ;  /* 0x00005e00d8007a0c */ /* 0x000fe400057a1270 */
[----:B------:R-:W-:Y:S01]  /*85d40*/  IADD3 R25, R25, c[0x0][0x198], RZ ;  /* 0x0000660019197a10 */ /* 0x000fe20007ffe0ff */
[----:B------:R3:W-:Y:S01]  /*85d50*/  @P3 STG.E [R4.64], R157 ;  /* 0x0000009d04003986 */ /* 0x0007e2000c101906 */
[----:B------:R-:W-:-:S03]  /*85d60*/  ISETP.LT.AND P2, PT, R184, c[0x0][0x178], !P2 ;  /* 0x00005e00b8007a0c */ /* 0x000fc60005741270 */
[----:B------:R2:W-:Y:S01]  /*85d70*/  @P4 STG.E [R12.64], R65 ;  /* 0x000000410c004986 */ /* 0x0005e2000c101906 */
[----:B------:R-:W-:Y:S02]  /*85d80*/  ISETP.LT.AND P4, PT, R216, c[0x0][0x178], !P6 ;  /* 0x00005e00d8007a0c */ /* 0x000fe40007781270 */
[----:B------:R-:W-:Y:S02]  /*85d90*/  IADD3 R0, R252, 0x1e0, RZ ;  /* 0x000001e0fc007810 */ /* 0x000fe40007ffe0ff */
[----:B------:R-:W-:Y:S02]  /*85da0*/  ISETP.LT.AND P6, PT, R184, c[0x0][0x178], !P6 ;  /* 0x00005e00b8007a0c */ /* 0x000fe400077c1270 */
[C---:B----4-:R-:W-:Y:S01]  /*85db0*/  IADD3 R17, R25.reuse, c[0x0][0x198], RZ ;  /* 0x0000660019117a10 */ /* 0x050fe20007ffe0ff */
[C---:B-1----:R-:W-:Y:S01]  /*85dc0*/  IMAD.WIDE R2, R25.reuse, 0x4, R36 ;  /* 0x0000000419027825 */ /* 0x042fe200078e0224 */
[----:B------:R-:W-:Y:S02]  /*85dd0*/  ISETP.GE.AND P0, PT, R0, c[0x0][0x17c], PT ;  /* 0x00005f0000007a0c */ /* 0x000fe40003f06270 */
[----:B------:R-:W-:Y:S01]  /*85de0*/  IADD3 R0, R252, 0x1e1, RZ ;  /* 0x000001e1fc007810 */ /* 0x000fe20007ffe0ff */
[----:B--2---:R-:W-:Y:S01]  /*85df0*/  IMAD.WIDE R8, R25, 0x4, R38 ;  /* 0x0000000419087825 */ /* 0x004fe200078e0226 */
[----:B------:R1:W-:Y:S03]  /*85e00*/  @P5 STG.E [R2.64], R172 ;  /* 0x000000ac02005986 */ /* 0x0003e6000c101906 */
[C---:B---3--:R-:W-:Y:S01]  /*85e10*/  IMAD.WIDE R4, R17.reuse, 0x4, R36 ;  /* 0x0000000411047825 */ /* 0x048fe200078e0224 */
[----:B------:R-:W-:Y:S01]  /*85e20*/  ISETP.GE.AND P1, PT, R0, c[0x0][0x17c], PT ;  /* 0x00005f0000007a0c */ /* 0x000fe20003f26270 */
[----:B------:R2:W-:Y:S02]  /*85e30*/  @P2 STG.E [R8.64], R68 ;  /* 0x0000004408002986 */ /* 0x0005e4000c101906 */
[C---:B------:R-:W-:Y:S01]  /*85e40*/  IMAD.WIDE R12, R17.reuse, 0x4, R38 ;  /* 0x00000004110c7825 */ /* 0x040fe200078e0226 */
[----:B------:R-:W-:Y:S01]  /*85e50*/  ISETP.LT.AND P5, PT, R216, c[0x0][0x178], !P0 ;  /* 0x00005e00d8007a0c */ /* 0x000fe200047a1270 */
[----:B------:R3:W-:Y:S01]  /*85e60*/  @P4 STG.E [R4.64], R173 ;  /* 0x000000ad04004986 */ /* 0x0007e2000c101906 */
[----:B------:R-:W-:-:S02]  /*85e70*/  IADD3 R17, R17, c[0x0][0x198], RZ ;  /* 0x0000660011117a10 */ /* 0x000fc40007ffe0ff */
[----:B------:R-:W-:Y:S01]  /*85e80*/  ISETP.LT.AND P0, PT, R184, c[0x0][0x178], !P0 ;  /* 0x00005e00b8007a0c */ /* 0x000fe20004701270 */
[----:B------:R4:W-:Y:S01]  /*85e90*/  @P6 STG.E [R12.64], R69 ;  /* 0x000000450c006986 */ /* 0x0009e2000c101906 */
[----:B------:R-:W-:Y:S02]  /*85ea0*/  ISETP.LT.AND P4, PT, R216, c[0x0][0x178], !P1 ;  /* 0x00005e00d8007a0c */ /* 0x000fe40004f81270 */
[----:B------:R-:W-:Y:S02]  /*85eb0*/  IADD3 R0, R252, 0x1e2, RZ ;  /* 0x000001e2fc007810 */ /* 0x000fe40007ffe0ff */
[----:B------:R-:W-:Y:S02]  /*85ec0*/  ISETP.LT.AND P6, PT, R184, c[0x0][0x178], !P1 ;  /* 0x00005e00b8007a0c */ /* 0x000fe40004fc1270 */
[C---:B------:R-:W-:Y:S01]  /*85ed0*/  IADD3 R21, R17.reuse, c[0x0][0x198], RZ ;  /* 0x0000660011157a10 */ /* 0x040fe20007ffe0ff */
[----:B-1----:R-:W-:Y:S01]  /*85ee0*/  IMAD.WIDE R2, R17, 0x4, R36 ;  /* 0x0000000411027825 */ /* 0x002fe200078e0224 */
[----:B------:R-:W-:-:S02]  /*85ef0*/  ISETP.GE.AND P3, PT, R0, c[0x0][0x17c], PT ;  /* 0x00005f0000007a0c */ /* 0x000fc40003f66270 */
[----:B------:R-:W-:Y:S01]  /*85f00*/  IADD3 R0, R252, 0x1e3, RZ ;  /* 0x000001e3fc007810 */ /* 0x000fe20007ffe0ff */
[----:B--2---:R-:W-:Y:S01]  /*85f10*/  IMAD.WIDE R8, R17, 0x4, R38 ;  /* 0x0000000411087825 */ /* 0x004fe200078e0226 */
[----:B------:R1:W-:Y:S03]  /*85f20*/  @P5 STG.E [R2.64], R94 ;  /* 0x0000005e02005986 */ /* 0x0003e6000c101906 */
[C---:B---3--:R-:W-:Y:S01]  /*85f30*/  IMAD.WIDE R4, R21.reuse, 0x4, R36 ;  /* 0x0000000415047825 */ /* 0x048fe200078e0224 */
[----:B------:R-:W-:Y:S01]  /*85f40*/  ISETP.GE.AND P2, PT, R0, c[0x0][0x17c], PT ;  /* 0x00005f0000007a0c */ /* 0x000fe20003f46270 */
[----:B------:R2:W-:Y:S02]  /*85f50*/  @P0 STG.E [R8.64], R14 ;  /* 0x0000000e08000986 */ /* 0x0005e4000c101906 */
[C---:B----4-:R-:W-:Y:S01]  /*85f60*/  IMAD.WIDE R12, R21.reuse, 0x4, R38 ;  /* 0x00000004150c7825 */ /* 0x050fe200078e0226 */
        /* <DEDUP_REMOVED lines=197> */
[----:B----4-:R-:W-:Y:S01]  /*86bc0*/  IMAD.WIDE R6, R11, 0x4, R38 ;  /* 0x000000040b067825 */ /* 0x010fe200078e0226 */
[----:B------:R-:W-:Y:S01]  /*86bd0*/  IADD3 R0, R252, 0x1fa, RZ ;  /* 0x000001fafc007810 */ /* 0x000fe20007ffe0ff */
[----:B------:R3:W-:Y:S01]  /*86be0*/  @P4 STG.E [R4.64], R171 ;  /* 0x000000ab04004986 */ /* 0x0007e2000c101906 */
[----:B------:R-:W-:-:S02]  /*86bf0*/  ISETP.LT.AND P5, PT, R216, c[0x0][0x178], !P0 ;  /* 0x00005e00d8007a0c */ /* 0x000fc400047a1270 */
[----:B------:R-:W-:Y:S02]  /*86c00*/  IADD3 R11, R11, c[0x0][0x198], RZ ;  /* 0x000066000b0b7a10 */ /* 0x000fe40007ffe0ff */
[----:B------:R-:W-:Y:S01]  /*86c10*/  ISETP.LT.AND P0, PT, R184, c[0x0][0x178], !P0 ;  /* 0x00005e00b8007a0c */ /* 0x000fe20004701270 */
[----:B------:R4:W-:Y:S01]  /*86c20*/  @P6 STG.E [R6.64], R55 ;  /* 0x0000003706006986 */ /* 0x0009e2000c101906 */
[----:B------:R-:W-:Y:S02]  /*86c30*/  ISETP.LT.AND P4, PT, R216, c[0x0][0x178], !P1 ;  /* 0x00005e00d8007a0c */ /* 0x000fe40004f81270 */
[----:B------:R-:W-:Y:S02]  /*86c40*/  ISETP.GE.AND P3, PT, R0, c[0x0][0x17c], PT ;  /* 0x00005f0000007a0c */ /* 0x000fe40003f66270 */
[----:B------:R-:W-:Y:S02]  /*86c50*/  ISETP.LT.AND P6, PT, R184, c[0x0][0x178], !P1 ;  /* 0x00005e00b8007a0c */ /* 0x000fe40004fc1270 */
[----:B------:R-:W-:-:S02]  /*86c60*/  IADD3 R0, R252, 0x1fb, RZ ;  /* 0x000001fbfc007810 */ /* 0x000fc40007ffe0ff */
[C---:B------:R-:W-:Y:S01]  /*86c70*/  IADD3 R13, R11.reuse, c[0x0][0x198], RZ ;  /* 0x000066000b0d7a10 */ /* 0x040fe20007ffe0ff */
[C---:B-1----:R-:W-:Y:S01]  /*86c80*/  IMAD.WIDE R2, R11.reuse, 0x4, R36 ;  /* 0x000000040b027825 */ /* 0x042fe200078e0224 */
[----:B------:R-:W-:Y:S02]  /*86c90*/  ISETP.GE.AND P2, PT, R0, c[0x0][0x17c], PT ;  /* 0x00005f0000007a0c */ /* 0x000fe40003f46270 */
[----:B------:R-:W-:Y:S01]  /*86ca0*/  IADD3 R0, R252, 0x1fc, RZ ;  /* 0x000001fcfc007810 */ /* 0x000fe20007ffe0ff */
[----:B--2---:R-:W-:Y:S01]  /*86cb0*/  IMAD.WIDE R8, R11, 0x4, R38 ;  /* 0x000000040b087825 */ /* 0x004fe200078e0226 */
[----:B------:R1:W-:Y:S03]  /*86cc0*/  @P5 STG.E [R2.64], R126 ;  /* 0x0000007e02005986 */ /* 0x0003e6000c101906 */
[C---:B---3--:R-:W-:Y:S01]  /*86cd0*/  IMAD.WIDE R4, R13.reuse, 0x4, R36 ;  /* 0x000000040d047825 */ /* 0x048fe200078e0224 */
[----:B------:R-:W-:Y:S01]  /*86ce0*/  ISETP.GE.AND P1, PT, R0, c[0x0][0x17c], PT ;  /* 0x00005f0000007a0c */ /* 0x000fe20003f26270 */
[----:B------:R-:W-:Y:S02]  /*86cf0*/  @P0 STG.E [R8.64], R58 ;  /* 0x0000003a08000986 */ /* 0x000fe4000c101906 */
[C---:B----4-:R-:W-:Y:S01]  /*86d00*/  IMAD.WIDE R6, R13.reuse, 0x4, R38 ;  /* 0x000000040d067825 */ /* 0x050fe200078e0226 */
[----:B------:R-:W-:Y:S01]  /*86d10*/  IADD3 R13, R13, c[0x0][0x198], RZ ;  /* 0x000066000d0d7a10 */ /* 0x000fe20007ffe0ff */
[----:B------:R2:W-:Y:S01]  /*86d20*/  @P4 STG.E [R4.64], R127 ;  /* 0x0000007f04004986 */ /* 0x0005e2000c101906 */
[----:B------:R-:W-:-:S02]  /*86d30*/  ISETP.LT.AND P5, PT, R216, c[0x0][0x178], !P3 ;  /* 0x00005e00d8007a0c */ /* 0x000fc40005fa1270 */
[----:B------:R-:W-:Y:S01]  /*86d40*/  ISETP.LT.AND P3, PT, R184, c[0x0][0x178], !P3 ;  /* 0x00005e00b8007a0c */ /* 0x000fe20005f61270 */
[----:B------:R3:W-:Y:S01]  /*86d50*/  @P6 STG.E [R6.64], R59 ;  /* 0x0000003b06006986 */ /* 0x0007e2000c101906 */
[----:B------:R-:W-:Y:S02]  /*86d60*/  ISETP.LT.AND P4, PT, R216, c[0x0][0x178], !P2 ;  /* 0x00005e00d8007a0c */ /* 0x000fe40005781270 */
[----:B------:R-:W-:Y:S02]  /*86d70*/  ISETP.LT.AND P2, PT, R184, c[0x0][0x178], !P2 ;  /* 0x00005e00b8007a0c */ /* 0x000fe40005741270 */
[C---:B------:R-:W-:Y:S02]  /*86d80*/  IADD3 R11, R13.reuse, c[0x0][0x198], RZ ;  /* 0x000066000d0b7a10 */ /* 0x040fe40007ffe0ff */
[----:B------:R-:W-:Y:S01]  /*86d90*/  ISETP.LT.AND P6, PT, R216, c[0x0][0x178], !P1 ;  /* 0x00005e00d8007a0c */ /* 0x000fe20004fc1270 */
[----:B-1----:R-:W-:Y:S01]  /*86da0*/  IMAD.WIDE R2, R13, 0x4, R36 ;  /* 0x000000040d027825 */ /* 0x002fe200078e0224 */
[----:B------:R-:W-:-:S02]  /*86db0*/  IADD3 R0, R252, 0x1fd, RZ ;  /* 0x000001fdfc007810 */ /* 0x000fc40007ffe0ff */
[----:B------:R-:W-:Y:S01]  /*86dc0*/  IADD3 R15, R11, c[0x0][0x198], RZ ;  /* 0x000066000b0f7a10 */ /* 0x000fe20007ffe0ff */
[----:B--2---:R-:W-:Y:S01]  /*86dd0*/  IMAD.WIDE R4, R13, 0x4, R38 ;  /* 0x000000040d047825 */ /* 0x004fe200078e0226 */
[----:B------:R-:W-:-:S03]  /*86de0*/  ISETP.GE.AND P0, PT, R0, c[0x0][0x17c], PT ;  /* 0x00005f0000007a0c */ /* 0x000fc60003f06270 */
[C---:B---3--:R-:W-:Y:S01]  /*86df0*/  IMAD.WIDE R6, R11.reuse, 0x4, R36 ;  /* 0x000000040b067825 */ /* 0x048fe200078e0224 */
[C---:B------:R-:W-:Y:S01]  /*86e00*/  IADD3 R0, R252.reuse, 0x1fe, RZ ;  /* 0x000001fefc007810 */ /* 0x040fe20007ffe0ff */
[----:B------:R1:W-:Y:S02]  /*86e10*/  @P5 STG.E [R2.64], R142 ;  /* 0x0000008e02005986 */ /* 0x0003e4000c101906 */
[----:B------:R-:W-:Y:S01]  /*86e20*/  IMAD.WIDE R8, R11, 0x4, R38 ;  /* 0x000000040b087825 */ /* 0x000fe200078e0226 */
[----:B------:R-:W-:Y:S01]  /*86e30*/  IADD3 R252, R252, 0x1ff, RZ ;  /* 0x000001fffcfc7810 */ /* 0x000fe20007ffe0ff */
[----:B------:R2:W-:Y:S02]  /*86e40*/  @P3 STG.E [R4.64], R62 ;  /* 0x0000003e04003986 */ /* 0x0005e4000c101906 */
[C---:B------:R-:W-:Y:S01]  /*86e50*/  IMAD.WIDE R10, R15.reuse, 0x4, R36 ;  /* 0x000000040f0a7825 */ /* 0x040fe200078e0224 */
[----:B------:R-:W-:Y:S01]  /*86e60*/  ISETP.GE.AND P5, PT, R0, c[0x0][0x17c], PT ;  /* 0x00005f0000007a0c */ /* 0x000fe20003fa6270 */
[----:B------:R3:W-:Y:S01]  /*86e70*/  @P4 STG.E [R6.64], R143 ;  /* 0x0000008f06004986 */ /* 0x0007e2000c101906 */
[----:B------:R-:W-:-:S02]  /*86e80*/  IADD3 R13, R15, c[0x0][0x198], RZ ;  /* 0x000066000f0d7a10 */ /* 0x000fc40007ffe0ff */
[----:B------:R-:W-:Y:S01]  /*86e90*/  ISETP.LT.AND P1, PT, R184, c[0x0][0x178], !P1 ;  /* 0x00005e00b8007a0c */ /* 0x000fe20004f21270 */
[----:B------:R4:W-:Y:S01]  /*86ea0*/  @P2 STG.E [R8.64], R63 ;  /* 0x0000003f08002986 */ /* 0x0009e2000c101906 */
[----:B------:R-:W-:-:S03]  /*86eb0*/  ISETP.GE.AND P3, PT, R252, c[0x0][0x17c], PT ;  /* 0x00005f00fc007a0c */ /* 0x000fc60003f66270 */
[----:B------:R1:W-:Y:S01]  /*86ec0*/  @P6 STG.E [R10.64], R158 ;  /* 0x0000009e0a006986 */ /* 0x0003e2000c101906 */
[----:B------:R-:W-:Y:S02]  /*86ed0*/  ISETP.LT.AND P6, PT, R216, c[0x0][0x178], !P0 ;  /* 0x00005e00d8007a0c */ /* 0x000fe400047c1270 */
[----:B------:R-:W-:Y:S02]  /*86ee0*/  ISETP.LT.AND P0, PT, R184, c[0x0][0x178], !P0 ;  /* 0x00005e00b8007a0c */ /* 0x000fe40004701270 */
[----:B------:R-:W-:Y:S02]  /*86ef0*/  ISETP.LT.AND P4, PT, R216, c[0x0][0x178], !P5 ;  /* 0x00005e00d8007a0c */ /* 0x000fe40006f81270 */
[----:B------:R-:W-:Y:S02]  /*86f00*/  IADD3 R17, R13, c[0x0][0x198], RZ ;  /* 0x000066000d117a10 */ /* 0x000fe40007ffe0ff */
[----:B------:R-:W-:Y:S02]  /*86f10*/  ISETP.LT.AND P5, PT, R184, c[0x0][0x178], !P5 ;  /* 0x00005e00b8007a0c */ /* 0x000fe40006fa1270 */
[----:B------:R-:W-:Y:S01]  /*86f20*/  ISETP.LT.AND P2, PT, R216, c[0x0][0x178], !P3 ;  /* 0x00005e00d8007a0c */ /* 0x000fe20005f41270 */
[----:B-1----:R-:W-:Y:S01]  /*86f30*/  IMAD.WIDE R2, R15, 0x4, R38 ;  /* 0x000000040f027825 */ /* 0x002fe200078e0226 */
[----:B------:R-:W-:-:S02]  /*86f40*/  ISETP.LT.AND P3, PT, R184, c[0x0][0x178], !P3 ;  /* 0x00005e00b8007a0c */ /* 0x000fc40005f61270 */
[----:B------:R-:W-:Y:S01]  /*86f50*/  IADD3 R15, R17, c[0x0][0x198], RZ ;  /* 0x00006600110f7a10 */ /* 0x000fe20007ffe0ff */
[C---:B--2---:R-:W-:Y:S01]  /*86f60*/  IMAD.WIDE R4, R13.reuse, 0x4, R36 ;  /* 0x000000040d047825 */ /* 0x044fe200078e0224 */
[----:B------:R1:W-:Y:S03]  /*86f70*/  @P1 STG.E [R2.64], R66 ;  /* 0x0000004202001986 */ /* 0x0003e6000c101906 */
[----:B---3--:R-:W-:Y:S01]  /*86f80*/  IMAD.WIDE R6, R13, 0x4, R38 ;  /* 0x000000040d067825 */ /* 0x008fe200078e0226 */
[----:B------:R1:W-:Y:S03]  /*86f90*/  @P6 STG.E [R4.64], R159 ;  /* 0x0000009f04006986 */ /* 0x0003e6000c101906 */
[C---:B----4-:R-:W-:Y:S01]  /*86fa0*/  IMAD.WIDE R8, R17.reuse, 0x4, R36 ;  /* 0x0000000411087825 */ /* 0x050fe200078e0224 */
[----:B------:R1:W-:Y:S03]  /*86fb0*/  @P0 STG.E [R6.64], R67 ;  /* 0x0000004306000986 */ /* 0x0003e6000c101906 */
[----:B------:R-:W-:Y:S01]  /*86fc0*/  IMAD.WIDE R10, R17, 0x4, R38 ;  /* 0x00000004110a7825 */ /* 0x000fe200078e0226 */
[----:B------:R1:W-:Y:S03]  /*86fd0*/  @P4 STG.E [R8.64], R174 ;  /* 0x000000ae08004986 */ /* 0x0003e6000c101906 */
[C---:B------:R-:W-:Y:S01]  /*86fe0*/  IMAD.WIDE R36, R15.reuse, 0x4, R36 ;  /* 0x000000040f247825 */ /* 0x040fe200078e0224 */
[----:B------:R1:W-:Y:S04]  /*86ff0*/  @P5 STG.E [R10.64], R70 ;  /* 0x000000460a005986 */ /* 0x0003e8000c101906 */
[----:B------:R1:W-:Y:S01]  /*87000*/  @P2 STG.E [R36.64], R175 ;  /* 0x000000af24002986 */ /* 0x0003e2000c101906 */
[----:B------:R-:W-:Y:S01]  /*87010*/  IMAD.WIDE R38, R15, 0x4, R38 ;  /* 0x000000040f267825 */ /* 0x000fe200078e0226 */
[----:B------:R-:W-:Y:S06]  /*87020*/  @!P3 EXIT ;  /* 0x000000000000b94d */ /* 0x000fec0003800000 */
[----:B------:R-:W-:Y:S01]  /*87030*/  STG.E [R38.64], R71 ;  /* 0x0000004726007986 */ /* 0x000fe2000c101906 */
[----:B------:R-:W-:Y:S05]  /*87040*/  EXIT ;  /* 0x000000000000794d */ /* 0x000fea0003800000 */
.L_x_3:
[----:B------:R-:W-:-:S00]  /*87050*/  BRA `(.L_x_3) ;  /* 0xfffffff000007947 */ /* 0x000fc0000383ffff */
[----:B------:R-:W-:-:S00]  /*87060*/  NOP ;  /* 0x0000000000007918 */ /* 0x000fc00000000000 */
        /* <DEDUP_REMOVED lines=9> */
.L_x_4:


//--------------------- .nv.shared.matmul_kernel  --------------------------
	.section	.nv.shared.matmul_kernel,"aw",@nobits
	.sectionflags	@""
	.align	16
